//
// Generated by NVIDIA NVVM Compiler
//
// Compiler Build ID: CL-36424714
// Cuda compilation tools, release 13.0, V13.0.88
// Based on NVVM 20.0.0
//

.version 9.0
.target sm_100
.address_size 64

	// .globl	_Z4workPdS_S_S_S_S_iS_iS_diiPj
.extern .func  (.param .b32 func_retval0) vprintf
(
	.param .b64 vprintf_param_0,
	.param .b64 vprintf_param_1
)
;
.func  (.param .align 16 .b8 func_retval0[16]) __internal_trig_reduction_slowpathd
(
	.param .b64 __internal_trig_reduction_slowpathd_param_0
)
;
.global .align 4 .b8 precalc_xorwow_matrix[102400];
.global .align 4 .b8 precalc_xorwow_offset_matrix[102400];
.global .align 4 .b8 mrg32k3aM1[2304];
.global .align 4 .b8 mrg32k3aM2[2304];
.global .align 4 .b8 mrg32k3aM1SubSeq[2016];
.global .align 4 .b8 mrg32k3aM2SubSeq[2016];
.global .align 4 .b8 mrg32k3aM1Seq[2304];
.global .align 4 .b8 mrg32k3aM2Seq[2304];
.const .align 8 .b8 __cr_lgamma_table[72];
.global .align 1 .b8 $str[14] = {69, 114, 114, 111, 114, 32, 105, 110, 32, 112, 108, 117, 115};
.global .align 1 .b8 $str$1[16] = {69, 114, 114, 111, 114, 32, 105, 110, 32, 106, 77, 105, 110, 117, 115};
.global .align 1 .b8 $str$2[14] = {69, 114, 114, 111, 114, 32, 105, 110, 32, 101, 114, 114, 105};
.global .align 8 .b8 __cudart_i2opi_d[144] = {8, 93, 141, 31, 177, 95, 251, 107, 234, 146, 82, 138, 247, 57, 7, 61, 123, 241, 229, 235, 199, 186, 39, 117, 45, 234, 95, 158, 102, 63, 70, 79, 183, 9, 203, 39, 207, 126, 54, 109, 31, 109, 10, 90, 139, 17, 47, 239, 15, 152, 5, 222, 255, 151, 248, 31, 59, 40, 249, 189, 139, 95, 132, 156, 244, 57, 83, 131, 57, 214, 145, 57, 65, 126, 95, 180, 38, 112, 156, 233, 132, 68, 187, 46, 245, 53, 130, 232, 62, 167, 41, 177, 28, 235, 29, 254, 28, 146, 209, 9, 234, 46, 73, 6, 224, 210, 77, 66, 58, 110, 36, 183, 97, 197, 187, 222, 171, 99, 81, 254, 65, 144, 67, 60, 153, 149, 98, 219, 192, 221, 52, 245, 209, 87, 39, 252, 41, 21, 68, 78, 110, 131, 249, 162};

.visible .entry _Z4workPdS_S_S_S_S_iS_iS_diiPj(
	.param .u64 .ptr .align 1 _Z4workPdS_S_S_S_S_iS_iS_diiPj_param_0,
	.param .u64 .ptr .align 1 _Z4workPdS_S_S_S_S_iS_iS_diiPj_param_1,
	.param .u64 .ptr .align 1 _Z4workPdS_S_S_S_S_iS_iS_diiPj_param_2,
	.param .u64 .ptr .align 1 _Z4workPdS_S_S_S_S_iS_iS_diiPj_param_3,
	.param .u64 .ptr .align 1 _Z4workPdS_S_S_S_S_iS_iS_diiPj_param_4,
	.param .u64 .ptr .align 1 _Z4workPdS_S_S_S_S_iS_iS_diiPj_param_5,
	.param .u32 _Z4workPdS_S_S_S_S_iS_iS_diiPj_param_6,
	.param .u64 .ptr .align 1 _Z4workPdS_S_S_S_S_iS_iS_diiPj_param_7,
	.param .u32 _Z4workPdS_S_S_S_S_iS_iS_diiPj_param_8,
	.param .u64 .ptr .align 1 _Z4workPdS_S_S_S_S_iS_iS_diiPj_param_9,
	.param .f64 _Z4workPdS_S_S_S_S_iS_iS_diiPj_param_10,
	.param .u32 _Z4workPdS_S_S_S_S_iS_iS_diiPj_param_11,
	.param .u32 _Z4workPdS_S_S_S_S_iS_iS_diiPj_param_12,
	.param .u64 .ptr .align 1 _Z4workPdS_S_S_S_S_iS_iS_diiPj_param_13
)
{
	.local .align 8 .b8 	__local_depot0[48];
	.reg .b64 	%SP;
	.reg .b64 	%SPL;
	.reg .pred 	%p<428>;
	.reg .b32 	%r<7282>;
	.reg .b64 	%rd<243>;
	.reg .b64 	%fd<135>;

	mov.u64 	%SPL, __local_depot0;
	ld.param.u64 	%rd58, [_Z4workPdS_S_S_S_S_iS_iS_diiPj_param_0];
	ld.param.u64 	%rd59, [_Z4workPdS_S_S_S_S_iS_iS_diiPj_param_1];
	ld.param.u64 	%rd60, [_Z4workPdS_S_S_S_S_iS_iS_diiPj_param_2];
	ld.param.u64 	%rd61, [_Z4workPdS_S_S_S_S_iS_iS_diiPj_param_3];
	ld.param.u64 	%rd62, [_Z4workPdS_S_S_S_S_iS_iS_diiPj_param_4];
	ld.param.u64 	%rd63, [_Z4workPdS_S_S_S_S_iS_iS_diiPj_param_5];
	ld.param.u32 	%r3268, [_Z4workPdS_S_S_S_S_iS_iS_diiPj_param_8];
	ld.param.f64 	%fd25, [_Z4workPdS_S_S_S_S_iS_iS_diiPj_param_10];
	ld.param.u32 	%r3269, [_Z4workPdS_S_S_S_S_iS_iS_diiPj_param_11];
	ld.param.u64 	%rd64, [_Z4workPdS_S_S_S_S_iS_iS_diiPj_param_13];
	cvta.to.global.u64 	%rd1, %rd59;
	cvta.to.global.u64 	%rd2, %rd58;
	cvta.to.global.u64 	%rd3, %rd63;
	cvta.to.global.u64 	%rd4, %rd61;
	cvta.to.global.u64 	%rd5, %rd62;
	cvta.to.global.u64 	%rd6, %rd60;
	cvta.to.global.u64 	%rd65, %rd64;
	add.u64 	%rd7, %SPL, 0;
	add.u64 	%rd8, %SPL, 0;
	add.u64 	%rd9, %SPL, 0;
	add.u64 	%rd10, %SPL, 0;
	add.u64 	%rd11, %SPL, 0;
	add.u64 	%rd12, %SPL, 0;
	atom.global.add.u32 	%r3270, [%rd65], 1;
	mov.u32 	%r3271, %tid.x;
	mov.u32 	%r3272, %ntid.x;
	mov.u32 	%r3273, %ctaid.x;
	mad.lo.s32 	%r3274, %r3272, %r3273, %r3271;
	cvt.s64.s32 	%rd13, %r3274;
	mov.b32 	%r3275, 1127219200;
	mov.b32 	%r3276, -2147483648;
	mov.b64 	%fd1, {%r3276, %r3275};
	cvt.rn.f64.s32 	%fd2, %r3268;
	add.s32 	%r1, %r3268, 1;
	cvt.rn.f64.s32 	%fd3, %r3269;
	cvt.u32.u64 	%r3277, %rd13;
$L__BB0_1:
	setp.eq.s32 	%p1, %r3277, 0;
	// begin inline asm
	mov.u64 	%rd72, %clock64;
	// end inline asm
	cvt.u32.u64 	%r3278, %rd72;
	xor.b32  	%r3279, %r3278, -1429050551;
	mul.lo.s32 	%r3280, %r3279, 1099087573;
	{ .reg .b32 tmp; mov.b64 {tmp, %r3281}, %rd72; }
	xor.b32  	%r3282, %r3281, -136515619;
	mul.lo.s32 	%r3283, %r3282, -1703105765;
	add.s32 	%r3284, %r3280, %r3283;
	add.s32 	%r2, %r3284, 6615241;
	add.s32 	%r5593, %r3280, 123456789;
	st.local.v2.u32 	[%rd12], {%r2, %r5593};
	xor.b32  	%r3285, %r3280, 362436069;
	add.s32 	%r3286, %r3283, 521288629;
	st.local.v2.u32 	[%rd12+8], {%r3285, %r3286};
	xor.b32  	%r3287, %r3283, 88675123;
	add.s32 	%r5589, %r3280, 5783321;
	st.local.v2.u32 	[%rd12+16], {%r3287, %r5589};
	@%p1 bra 	$L__BB0_116;
	mov.b32 	%r5576, 0;
	mov.u64 	%rd237, %rd13;
$L__BB0_3:
	mov.u64 	%rd14, %rd237;
	and.b64  	%rd15, %rd14, 3;
	setp.eq.s64 	%p2, %rd15, 0;
	@%p2 bra 	$L__BB0_115;
	mul.wide.u32 	%rd73, %r5576, 3200;
	mov.u64 	%rd74, precalc_xorwow_matrix;
	add.s64 	%rd16, %rd74, %rd73;
	mov.b32 	%r5589, 0;
	mov.u32 	%r5590, %r5589;
	mov.u32 	%r5591, %r5589;
	mov.u32 	%r5592, %r5589;
	mov.u32 	%r5593, %r5589;
	mov.u32 	%r5582, %r5589;
$L__BB0_5:
	mul.wide.u32 	%rd75, %r5582, 4;
	add.s64 	%rd76, %rd12, %rd75;
	ld.local.u32 	%r14, [%rd76+4];
	shl.b32 	%r15, %r5582, 5;
	mov.b32 	%r5588, 0;
$L__BB0_6:
	.pragma "nounroll";
	shr.u32 	%r3291, %r14, %r5588;
	and.b32  	%r3292, %r3291, 1;
	setp.eq.b32 	%p3, %r3292, 1;
	not.pred 	%p4, %p3;
	add.s32 	%r3293, %r15, %r5588;
	mul.lo.s32 	%r3294, %r3293, 5;
	mul.wide.u32 	%rd77, %r3294, 4;
	add.s64 	%rd17, %rd16, %rd77;
	@%p4 bra 	$L__BB0_8;
	ld.global.u32 	%r3295, [%rd17];
	xor.b32  	%r5593, %r5593, %r3295;
	ld.global.u32 	%r3296, [%rd17+4];
	xor.b32  	%r5592, %r5592, %r3296;
	ld.global.u32 	%r3297, [%rd17+8];
	xor.b32  	%r5591, %r5591, %r3297;
	ld.global.u32 	%r3298, [%rd17+12];
	xor.b32  	%r5590, %r5590, %r3298;
	ld.global.u32 	%r3299, [%rd17+16];
	xor.b32  	%r5589, %r5589, %r3299;
$L__BB0_8:
	and.b32  	%r3301, %r3291, 2;
	setp.eq.s32 	%p5, %r3301, 0;
	@%p5 bra 	$L__BB0_10;
	ld.global.u32 	%r3302, [%rd17+20];
	xor.b32  	%r5593, %r5593, %r3302;
	ld.global.u32 	%r3303, [%rd17+24];
	xor.b32  	%r5592, %r5592, %r3303;
	ld.global.u32 	%r3304, [%rd17+28];
	xor.b32  	%r5591, %r5591, %r3304;
	ld.global.u32 	%r3305, [%rd17+32];
	xor.b32  	%r5590, %r5590, %r3305;
	ld.global.u32 	%r3306, [%rd17+36];
	xor.b32  	%r5589, %r5589, %r3306;
$L__BB0_10:
	and.b32  	%r3308, %r3291, 4;
	setp.eq.s32 	%p6, %r3308, 0;
	@%p6 bra 	$L__BB0_12;
	ld.global.u32 	%r3309, [%rd17+40];
	xor.b32  	%r5593, %r5593, %r3309;
	ld.global.u32 	%r3310, [%rd17+44];
	xor.b32  	%r5592, %r5592, %r3310;
	ld.global.u32 	%r3311, [%rd17+48];
	xor.b32  	%r5591, %r5591, %r3311;
	ld.global.u32 	%r3312, [%rd17+52];
	xor.b32  	%r5590, %r5590, %r3312;
	ld.global.u32 	%r3313, [%rd17+56];
	xor.b32  	%r5589, %r5589, %r3313;
$L__BB0_12:
	and.b32  	%r3315, %r3291, 8;
	setp.eq.s32 	%p7, %r3315, 0;
	@%p7 bra 	$L__BB0_14;
	ld.global.u32 	%r3316, [%rd17+60];
	xor.b32  	%r5593, %r5593, %r3316;
	ld.global.u32 	%r3317, [%rd17+64];
	xor.b32  	%r5592, %r5592, %r3317;
	ld.global.u32 	%r3318, [%rd17+68];
	xor.b32  	%r5591, %r5591, %r3318;
	ld.global.u32 	%r3319, [%rd17+72];
	xor.b32  	%r5590, %r5590, %r3319;
	ld.global.u32 	%r3320, [%rd17+76];
	xor.b32  	%r5589, %r5589, %r3320;
$L__BB0_14:
	and.b32  	%r3322, %r3291, 16;
	setp.eq.s32 	%p8, %r3322, 0;
	@%p8 bra 	$L__BB0_16;
	ld.global.u32 	%r3323, [%rd17+80];
	xor.b32  	%r5593, %r5593, %r3323;
	ld.global.u32 	%r3324, [%rd17+84];
	xor.b32  	%r5592, %r5592, %r3324;
	ld.global.u32 	%r3325, [%rd17+88];
	xor.b32  	%r5591, %r5591, %r3325;
	ld.global.u32 	%r3326, [%rd17+92];
	xor.b32  	%r5590, %r5590, %r3326;
	ld.global.u32 	%r3327, [%rd17+96];
	xor.b32  	%r5589, %r5589, %r3327;
$L__BB0_16:
	and.b32  	%r3329, %r3291, 32;
	setp.eq.s32 	%p9, %r3329, 0;
	@%p9 bra 	$L__BB0_18;
	ld.global.u32 	%r3330, [%rd17+100];
	xor.b32  	%r5593, %r5593, %r3330;
	ld.global.u32 	%r3331, [%rd17+104];
	xor.b32  	%r5592, %r5592, %r3331;
	ld.global.u32 	%r3332, [%rd17+108];
	xor.b32  	%r5591, %r5591, %r3332;
	ld.global.u32 	%r3333, [%rd17+112];
	xor.b32  	%r5590, %r5590, %r3333;
	ld.global.u32 	%r3334, [%rd17+116];
	xor.b32  	%r5589, %r5589, %r3334;
$L__BB0_18:
	and.b32  	%r3336, %r3291, 64;
	setp.eq.s32 	%p10, %r3336, 0;
	@%p10 bra 	$L__BB0_20;
	ld.global.u32 	%r3337, [%rd17+120];
	xor.b32  	%r5593, %r5593, %r3337;
	ld.global.u32 	%r3338, [%rd17+124];
	xor.b32  	%r5592, %r5592, %r3338;
	ld.global.u32 	%r3339, [%rd17+128];
	xor.b32  	%r5591, %r5591, %r3339;
	ld.global.u32 	%r3340, [%rd17+132];
	xor.b32  	%r5590, %r5590, %r3340;
	ld.global.u32 	%r3341, [%rd17+136];
	xor.b32  	%r5589, %r5589, %r3341;
$L__BB0_20:
	and.b32  	%r3343, %r3291, 128;
	setp.eq.s32 	%p11, %r3343, 0;
	@%p11 bra 	$L__BB0_22;
	ld.global.u32 	%r3344, [%rd17+140];
	xor.b32  	%r5593, %r5593, %r3344;
	ld.global.u32 	%r3345, [%rd17+144];
	xor.b32  	%r5592, %r5592, %r3345;
	ld.global.u32 	%r3346, [%rd17+148];
	xor.b32  	%r5591, %r5591, %r3346;
	ld.global.u32 	%r3347, [%rd17+152];
	xor.b32  	%r5590, %r5590, %r3347;
	ld.global.u32 	%r3348, [%rd17+156];
	xor.b32  	%r5589, %r5589, %r3348;
$L__BB0_22:
	and.b32  	%r3350, %r3291, 256;
	setp.eq.s32 	%p12, %r3350, 0;
	@%p12 bra 	$L__BB0_24;
	ld.global.u32 	%r3351, [%rd17+160];
	xor.b32  	%r5593, %r5593, %r3351;
	ld.global.u32 	%r3352, [%rd17+164];
	xor.b32  	%r5592, %r5592, %r3352;
	ld.global.u32 	%r3353, [%rd17+168];
	xor.b32  	%r5591, %r5591, %r3353;
	ld.global.u32 	%r3354, [%rd17+172];
	xor.b32  	%r5590, %r5590, %r3354;
	ld.global.u32 	%r3355, [%rd17+176];
	xor.b32  	%r5589, %r5589, %r3355;
$L__BB0_24:
	and.b32  	%r3357, %r3291, 512;
	setp.eq.s32 	%p13, %r3357, 0;
	@%p13 bra 	$L__BB0_26;
	ld.global.u32 	%r3358, [%rd17+180];
	xor.b32  	%r5593, %r5593, %r3358;
	ld.global.u32 	%r3359, [%rd17+184];
	xor.b32  	%r5592, %r5592, %r3359;
	ld.global.u32 	%r3360, [%rd17+188];
	xor.b32  	%r5591, %r5591, %r3360;
	ld.global.u32 	%r3361, [%rd17+192];
	xor.b32  	%r5590, %r5590, %r3361;
	ld.global.u32 	%r3362, [%rd17+196];
	xor.b32  	%r5589, %r5589, %r3362;
$L__BB0_26:
	and.b32  	%r3364, %r3291, 1024;
	setp.eq.s32 	%p14, %r3364, 0;
	@%p14 bra 	$L__BB0_28;
	ld.global.u32 	%r3365, [%rd17+200];
	xor.b32  	%r5593, %r5593, %r3365;
	ld.global.u32 	%r3366, [%rd17+204];
	xor.b32  	%r5592, %r5592, %r3366;
	ld.global.u32 	%r3367, [%rd17+208];
	xor.b32  	%r5591, %r5591, %r3367;
	ld.global.u32 	%r3368, [%rd17+212];
	xor.b32  	%r5590, %r5590, %r3368;
	ld.global.u32 	%r3369, [%rd17+216];
	xor.b32  	%r5589, %r5589, %r3369;
$L__BB0_28:
	and.b32  	%r3371, %r3291, 2048;
	setp.eq.s32 	%p15, %r3371, 0;
	@%p15 bra 	$L__BB0_30;
	ld.global.u32 	%r3372, [%rd17+220];
	xor.b32  	%r5593, %r5593, %r3372;
	ld.global.u32 	%r3373, [%rd17+224];
	xor.b32  	%r5592, %r5592, %r3373;
	ld.global.u32 	%r3374, [%rd17+228];
	xor.b32  	%r5591, %r5591, %r3374;
	ld.global.u32 	%r3375, [%rd17+232];
	xor.b32  	%r5590, %r5590, %r3375;
	ld.global.u32 	%r3376, [%rd17+236];
	xor.b32  	%r5589, %r5589, %r3376;
$L__BB0_30:
	and.b32  	%r3378, %r3291, 4096;
	setp.eq.s32 	%p16, %r3378, 0;
	@%p16 bra 	$L__BB0_32;
	ld.global.u32 	%r3379, [%rd17+240];
	xor.b32  	%r5593, %r5593, %r3379;
	ld.global.u32 	%r3380, [%rd17+244];
	xor.b32  	%r5592, %r5592, %r3380;
	ld.global.u32 	%r3381, [%rd17+248];
	xor.b32  	%r5591, %r5591, %r3381;
	ld.global.u32 	%r3382, [%rd17+252];
	xor.b32  	%r5590, %r5590, %r3382;
	ld.global.u32 	%r3383, [%rd17+256];
	xor.b32  	%r5589, %r5589, %r3383;
$L__BB0_32:
	and.b32  	%r3385, %r3291, 8192;
	setp.eq.s32 	%p17, %r3385, 0;
	@%p17 bra 	$L__BB0_34;
	ld.global.u32 	%r3386, [%rd17+260];
	xor.b32  	%r5593, %r5593, %r3386;
	ld.global.u32 	%r3387, [%rd17+264];
	xor.b32  	%r5592, %r5592, %r3387;
	ld.global.u32 	%r3388, [%rd17+268];
	xor.b32  	%r5591, %r5591, %r3388;
	ld.global.u32 	%r3389, [%rd17+272];
	xor.b32  	%r5590, %r5590, %r3389;
	ld.global.u32 	%r3390, [%rd17+276];
	xor.b32  	%r5589, %r5589, %r3390;
$L__BB0_34:
	and.b32  	%r3392, %r3291, 16384;
	setp.eq.s32 	%p18, %r3392, 0;
	@%p18 bra 	$L__BB0_36;
	ld.global.u32 	%r3393, [%rd17+280];
	xor.b32  	%r5593, %r5593, %r3393;
	ld.global.u32 	%r3394, [%rd17+284];
	xor.b32  	%r5592, %r5592, %r3394;
	ld.global.u32 	%r3395, [%rd17+288];
	xor.b32  	%r5591, %r5591, %r3395;
	ld.global.u32 	%r3396, [%rd17+292];
	xor.b32  	%r5590, %r5590, %r3396;
	ld.global.u32 	%r3397, [%rd17+296];
	xor.b32  	%r5589, %r5589, %r3397;
$L__BB0_36:
	and.b32  	%r3399, %r3291, 32768;
	setp.eq.s32 	%p19, %r3399, 0;
	@%p19 bra 	$L__BB0_38;
	ld.global.u32 	%r3400, [%rd17+300];
	xor.b32  	%r5593, %r5593, %r3400;
	ld.global.u32 	%r3401, [%rd17+304];
	xor.b32  	%r5592, %r5592, %r3401;
	ld.global.u32 	%r3402, [%rd17+308];
	xor.b32  	%r5591, %r5591, %r3402;
	ld.global.u32 	%r3403, [%rd17+312];
	xor.b32  	%r5590, %r5590, %r3403;
	ld.global.u32 	%r3404, [%rd17+316];
	xor.b32  	%r5589, %r5589, %r3404;
$L__BB0_38:
	add.s32 	%r5588, %r5588, 16;
	setp.ne.s32 	%p20, %r5588, 32;
	@%p20 bra 	$L__BB0_6;
	mad.lo.s32 	%r3405, %r5582, -31, %r15;
	add.s32 	%r5582, %r3405, 1;
	setp.ne.s32 	%p21, %r5582, 5;
	@%p21 bra 	$L__BB0_5;
	st.local.u32 	[%rd12+4], %r5593;
	st.local.v2.u32 	[%rd12+8], {%r5592, %r5591};
	st.local.v2.u32 	[%rd12+16], {%r5590, %r5589};
	setp.eq.s64 	%p22, %rd15, 1;
	@%p22 bra 	$L__BB0_115;
	mov.b32 	%r5589, 0;
	mov.u32 	%r5682, %r5589;
	mov.u32 	%r5683, %r5589;
	mov.u32 	%r5684, %r5589;
	mov.u32 	%r5593, %r5589;
	mov.u32 	%r5674, %r5589;
$L__BB0_42:
	mul.wide.u32 	%rd78, %r5674, 4;
	add.s64 	%rd79, %rd12, %rd78;
	ld.local.u32 	%r190, [%rd79+4];
	shl.b32 	%r191, %r5674, 5;
	mov.b32 	%r5680, 0;
$L__BB0_43:
	.pragma "nounroll";
	shr.u32 	%r3408, %r190, %r5680;
	and.b32  	%r3409, %r3408, 1;
	setp.eq.b32 	%p23, %r3409, 1;
	not.pred 	%p24, %p23;
	add.s32 	%r3410, %r191, %r5680;
	mul.lo.s32 	%r3411, %r3410, 5;
	mul.wide.u32 	%rd80, %r3411, 4;
	add.s64 	%rd18, %rd16, %rd80;
	@%p24 bra 	$L__BB0_45;
	ld.global.u32 	%r3412, [%rd18];
	xor.b32  	%r5593, %r5593, %r3412;
	ld.global.u32 	%r3413, [%rd18+4];
	xor.b32  	%r5684, %r5684, %r3413;
	ld.global.u32 	%r3414, [%rd18+8];
	xor.b32  	%r5683, %r5683, %r3414;
	ld.global.u32 	%r3415, [%rd18+12];
	xor.b32  	%r5682, %r5682, %r3415;
	ld.global.u32 	%r3416, [%rd18+16];
	xor.b32  	%r5589, %r5589, %r3416;
$L__BB0_45:
	and.b32  	%r3418, %r3408, 2;
	setp.eq.s32 	%p25, %r3418, 0;
	@%p25 bra 	$L__BB0_47;
	ld.global.u32 	%r3419, [%rd18+20];
	xor.b32  	%r5593, %r5593, %r3419;
	ld.global.u32 	%r3420, [%rd18+24];
	xor.b32  	%r5684, %r5684, %r3420;
	ld.global.u32 	%r3421, [%rd18+28];
	xor.b32  	%r5683, %r5683, %r3421;
	ld.global.u32 	%r3422, [%rd18+32];
	xor.b32  	%r5682, %r5682, %r3422;
	ld.global.u32 	%r3423, [%rd18+36];
	xor.b32  	%r5589, %r5589, %r3423;
$L__BB0_47:
	and.b32  	%r3425, %r3408, 4;
	setp.eq.s32 	%p26, %r3425, 0;
	@%p26 bra 	$L__BB0_49;
	ld.global.u32 	%r3426, [%rd18+40];
	xor.b32  	%r5593, %r5593, %r3426;
	ld.global.u32 	%r3427, [%rd18+44];
	xor.b32  	%r5684, %r5684, %r3427;
	ld.global.u32 	%r3428, [%rd18+48];
	xor.b32  	%r5683, %r5683, %r3428;
	ld.global.u32 	%r3429, [%rd18+52];
	xor.b32  	%r5682, %r5682, %r3429;
	ld.global.u32 	%r3430, [%rd18+56];
	xor.b32  	%r5589, %r5589, %r3430;
$L__BB0_49:
	and.b32  	%r3432, %r3408, 8;
	setp.eq.s32 	%p27, %r3432, 0;
	@%p27 bra 	$L__BB0_51;
	ld.global.u32 	%r3433, [%rd18+60];
	xor.b32  	%r5593, %r5593, %r3433;
	ld.global.u32 	%r3434, [%rd18+64];
	xor.b32  	%r5684, %r5684, %r3434;
	ld.global.u32 	%r3435, [%rd18+68];
	xor.b32  	%r5683, %r5683, %r3435;
	ld.global.u32 	%r3436, [%rd18+72];
	xor.b32  	%r5682, %r5682, %r3436;
	ld.global.u32 	%r3437, [%rd18+76];
	xor.b32  	%r5589, %r5589, %r3437;
$L__BB0_51:
	and.b32  	%r3439, %r3408, 16;
	setp.eq.s32 	%p28, %r3439, 0;
	@%p28 bra 	$L__BB0_53;
	ld.global.u32 	%r3440, [%rd18+80];
	xor.b32  	%r5593, %r5593, %r3440;
	ld.global.u32 	%r3441, [%rd18+84];
	xor.b32  	%r5684, %r5684, %r3441;
	ld.global.u32 	%r3442, [%rd18+88];
	xor.b32  	%r5683, %r5683, %r3442;
	ld.global.u32 	%r3443, [%rd18+92];
	xor.b32  	%r5682, %r5682, %r3443;
	ld.global.u32 	%r3444, [%rd18+96];
	xor.b32  	%r5589, %r5589, %r3444;
$L__BB0_53:
	and.b32  	%r3446, %r3408, 32;
	setp.eq.s32 	%p29, %r3446, 0;
	@%p29 bra 	$L__BB0_55;
	ld.global.u32 	%r3447, [%rd18+100];
	xor.b32  	%r5593, %r5593, %r3447;
	ld.global.u32 	%r3448, [%rd18+104];
	xor.b32  	%r5684, %r5684, %r3448;
	ld.global.u32 	%r3449, [%rd18+108];
	xor.b32  	%r5683, %r5683, %r3449;
	ld.global.u32 	%r3450, [%rd18+112];
	xor.b32  	%r5682, %r5682, %r3450;
	ld.global.u32 	%r3451, [%rd18+116];
	xor.b32  	%r5589, %r5589, %r3451;
$L__BB0_55:
	and.b32  	%r3453, %r3408, 64;
	setp.eq.s32 	%p30, %r3453, 0;
	@%p30 bra 	$L__BB0_57;
	ld.global.u32 	%r3454, [%rd18+120];
	xor.b32  	%r5593, %r5593, %r3454;
	ld.global.u32 	%r3455, [%rd18+124];
	xor.b32  	%r5684, %r5684, %r3455;
	ld.global.u32 	%r3456, [%rd18+128];
	xor.b32  	%r5683, %r5683, %r3456;
	ld.global.u32 	%r3457, [%rd18+132];
	xor.b32  	%r5682, %r5682, %r3457;
	ld.global.u32 	%r3458, [%rd18+136];
	xor.b32  	%r5589, %r5589, %r3458;
$L__BB0_57:
	and.b32  	%r3460, %r3408, 128;
	setp.eq.s32 	%p31, %r3460, 0;
	@%p31 bra 	$L__BB0_59;
	ld.global.u32 	%r3461, [%rd18+140];
	xor.b32  	%r5593, %r5593, %r3461;
	ld.global.u32 	%r3462, [%rd18+144];
	xor.b32  	%r5684, %r5684, %r3462;
	ld.global.u32 	%r3463, [%rd18+148];
	xor.b32  	%r5683, %r5683, %r3463;
	ld.global.u32 	%r3464, [%rd18+152];
	xor.b32  	%r5682, %r5682, %r3464;
	ld.global.u32 	%r3465, [%rd18+156];
	xor.b32  	%r5589, %r5589, %r3465;
$L__BB0_59:
	and.b32  	%r3467, %r3408, 256;
	setp.eq.s32 	%p32, %r3467, 0;
	@%p32 bra 	$L__BB0_61;
	ld.global.u32 	%r3468, [%rd18+160];
	xor.b32  	%r5593, %r5593, %r3468;
	ld.global.u32 	%r3469, [%rd18+164];
	xor.b32  	%r5684, %r5684, %r3469;
	ld.global.u32 	%r3470, [%rd18+168];
	xor.b32  	%r5683, %r5683, %r3470;
	ld.global.u32 	%r3471, [%rd18+172];
	xor.b32  	%r5682, %r5682, %r3471;
	ld.global.u32 	%r3472, [%rd18+176];
	xor.b32  	%r5589, %r5589, %r3472;
$L__BB0_61:
	and.b32  	%r3474, %r3408, 512;
	setp.eq.s32 	%p33, %r3474, 0;
	@%p33 bra 	$L__BB0_63;
	ld.global.u32 	%r3475, [%rd18+180];
	xor.b32  	%r5593, %r5593, %r3475;
	ld.global.u32 	%r3476, [%rd18+184];
	xor.b32  	%r5684, %r5684, %r3476;
	ld.global.u32 	%r3477, [%rd18+188];
	xor.b32  	%r5683, %r5683, %r3477;
	ld.global.u32 	%r3478, [%rd18+192];
	xor.b32  	%r5682, %r5682, %r3478;
	ld.global.u32 	%r3479, [%rd18+196];
	xor.b32  	%r5589, %r5589, %r3479;
$L__BB0_63:
	and.b32  	%r3481, %r3408, 1024;
	setp.eq.s32 	%p34, %r3481, 0;
	@%p34 bra 	$L__BB0_65;
	ld.global.u32 	%r3482, [%rd18+200];
	xor.b32  	%r5593, %r5593, %r3482;
	ld.global.u32 	%r3483, [%rd18+204];
	xor.b32  	%r5684, %r5684, %r3483;
	ld.global.u32 	%r3484, [%rd18+208];
	xor.b32  	%r5683, %r5683, %r3484;
	ld.global.u32 	%r3485, [%rd18+212];
	xor.b32  	%r5682, %r5682, %r3485;
	ld.global.u32 	%r3486, [%rd18+216];
	xor.b32  	%r5589, %r5589, %r3486;
$L__BB0_65:
	and.b32  	%r3488, %r3408, 2048;
	setp.eq.s32 	%p35, %r3488, 0;
	@%p35 bra 	$L__BB0_67;
	ld.global.u32 	%r3489, [%rd18+220];
	xor.b32  	%r5593, %r5593, %r3489;
	ld.global.u32 	%r3490, [%rd18+224];
	xor.b32  	%r5684, %r5684, %r3490;
	ld.global.u32 	%r3491, [%rd18+228];
	xor.b32  	%r5683, %r5683, %r3491;
	ld.global.u32 	%r3492, [%rd18+232];
	xor.b32  	%r5682, %r5682, %r3492;
	ld.global.u32 	%r3493, [%rd18+236];
	xor.b32  	%r5589, %r5589, %r3493;
$L__BB0_67:
	and.b32  	%r3495, %r3408, 4096;
	setp.eq.s32 	%p36, %r3495, 0;
	@%p36 bra 	$L__BB0_69;
	ld.global.u32 	%r3496, [%rd18+240];
	xor.b32  	%r5593, %r5593, %r3496;
	ld.global.u32 	%r3497, [%rd18+244];
	xor.b32  	%r5684, %r5684, %r3497;
	ld.global.u32 	%r3498, [%rd18+248];
	xor.b32  	%r5683, %r5683, %r3498;
	ld.global.u32 	%r3499, [%rd18+252];
	xor.b32  	%r5682, %r5682, %r3499;
	ld.global.u32 	%r3500, [%rd18+256];
	xor.b32  	%r5589, %r5589, %r3500;
$L__BB0_69:
	and.b32  	%r3502, %r3408, 8192;
	setp.eq.s32 	%p37, %r3502, 0;
	@%p37 bra 	$L__BB0_71;
	ld.global.u32 	%r3503, [%rd18+260];
	xor.b32  	%r5593, %r5593, %r3503;
	ld.global.u32 	%r3504, [%rd18+264];
	xor.b32  	%r5684, %r5684, %r3504;
	ld.global.u32 	%r3505, [%rd18+268];
	xor.b32  	%r5683, %r5683, %r3505;
	ld.global.u32 	%r3506, [%rd18+272];
	xor.b32  	%r5682, %r5682, %r3506;
	ld.global.u32 	%r3507, [%rd18+276];
	xor.b32  	%r5589, %r5589, %r3507;
$L__BB0_71:
	and.b32  	%r3509, %r3408, 16384;
	setp.eq.s32 	%p38, %r3509, 0;
	@%p38 bra 	$L__BB0_73;
	ld.global.u32 	%r3510, [%rd18+280];
	xor.b32  	%r5593, %r5593, %r3510;
	ld.global.u32 	%r3511, [%rd18+284];
	xor.b32  	%r5684, %r5684, %r3511;
	ld.global.u32 	%r3512, [%rd18+288];
	xor.b32  	%r5683, %r5683, %r3512;
	ld.global.u32 	%r3513, [%rd18+292];
	xor.b32  	%r5682, %r5682, %r3513;
	ld.global.u32 	%r3514, [%rd18+296];
	xor.b32  	%r5589, %r5589, %r3514;
$L__BB0_73:
	and.b32  	%r3516, %r3408, 32768;
	setp.eq.s32 	%p39, %r3516, 0;
	@%p39 bra 	$L__BB0_75;
	ld.global.u32 	%r3517, [%rd18+300];
	xor.b32  	%r5593, %r5593, %r3517;
	ld.global.u32 	%r3518, [%rd18+304];
	xor.b32  	%r5684, %r5684, %r3518;
	ld.global.u32 	%r3519, [%rd18+308];
	xor.b32  	%r5683, %r5683, %r3519;
	ld.global.u32 	%r3520, [%rd18+312];
	xor.b32  	%r5682, %r5682, %r3520;
	ld.global.u32 	%r3521, [%rd18+316];
	xor.b32  	%r5589, %r5589, %r3521;
$L__BB0_75:
	add.s32 	%r5680, %r5680, 16;
	setp.ne.s32 	%p40, %r5680, 32;
	@%p40 bra 	$L__BB0_43;
	mad.lo.s32 	%r3522, %r5674, -31, %r191;
	add.s32 	%r5674, %r3522, 1;
	setp.ne.s32 	%p41, %r5674, 5;
	@%p41 bra 	$L__BB0_42;
	st.local.u32 	[%rd12+4], %r5593;
	st.local.v2.u32 	[%rd12+8], {%r5684, %r5683};
	st.local.v2.u32 	[%rd12+16], {%r5682, %r5589};
	setp.ne.s64 	%p42, %rd15, 3;
	@%p42 bra 	$L__BB0_115;
	mov.b32 	%r5589, 0;
	mov.u32 	%r5774, %r5589;
	mov.u32 	%r5775, %r5589;
	mov.u32 	%r5776, %r5589;
	mov.u32 	%r5593, %r5589;
	mov.u32 	%r5766, %r5589;
$L__BB0_79:
	mul.wide.u32 	%rd81, %r5766, 4;
	add.s64 	%rd82, %rd12, %rd81;
	ld.local.u32 	%r366, [%rd82+4];
	shl.b32 	%r367, %r5766, 5;
	mov.b32 	%r5772, 0;
$L__BB0_80:
	.pragma "nounroll";
	shr.u32 	%r3525, %r366, %r5772;
	and.b32  	%r3526, %r3525, 1;
	setp.eq.b32 	%p43, %r3526, 1;
	not.pred 	%p44, %p43;
	add.s32 	%r3527, %r367, %r5772;
	mul.lo.s32 	%r3528, %r3527, 5;
	mul.wide.u32 	%rd83, %r3528, 4;
	add.s64 	%rd19, %rd16, %rd83;
	@%p44 bra 	$L__BB0_82;
	ld.global.u32 	%r3529, [%rd19];
	xor.b32  	%r5593, %r5593, %r3529;
	ld.global.u32 	%r3530, [%rd19+4];
	xor.b32  	%r5776, %r5776, %r3530;
	ld.global.u32 	%r3531, [%rd19+8];
	xor.b32  	%r5775, %r5775, %r3531;
	ld.global.u32 	%r3532, [%rd19+12];
	xor.b32  	%r5774, %r5774, %r3532;
	ld.global.u32 	%r3533, [%rd19+16];
	xor.b32  	%r5589, %r5589, %r3533;
$L__BB0_82:
	and.b32  	%r3535, %r3525, 2;
	setp.eq.s32 	%p45, %r3535, 0;
	@%p45 bra 	$L__BB0_84;
	ld.global.u32 	%r3536, [%rd19+20];
	xor.b32  	%r5593, %r5593, %r3536;
	ld.global.u32 	%r3537, [%rd19+24];
	xor.b32  	%r5776, %r5776, %r3537;
	ld.global.u32 	%r3538, [%rd19+28];
	xor.b32  	%r5775, %r5775, %r3538;
	ld.global.u32 	%r3539, [%rd19+32];
	xor.b32  	%r5774, %r5774, %r3539;
	ld.global.u32 	%r3540, [%rd19+36];
	xor.b32  	%r5589, %r5589, %r3540;
$L__BB0_84:
	and.b32  	%r3542, %r3525, 4;
	setp.eq.s32 	%p46, %r3542, 0;
	@%p46 bra 	$L__BB0_86;
	ld.global.u32 	%r3543, [%rd19+40];
	xor.b32  	%r5593, %r5593, %r3543;
	ld.global.u32 	%r3544, [%rd19+44];
	xor.b32  	%r5776, %r5776, %r3544;
	ld.global.u32 	%r3545, [%rd19+48];
	xor.b32  	%r5775, %r5775, %r3545;
	ld.global.u32 	%r3546, [%rd19+52];
	xor.b32  	%r5774, %r5774, %r3546;
	ld.global.u32 	%r3547, [%rd19+56];
	xor.b32  	%r5589, %r5589, %r3547;
$L__BB0_86:
	and.b32  	%r3549, %r3525, 8;
	setp.eq.s32 	%p47, %r3549, 0;
	@%p47 bra 	$L__BB0_88;
	ld.global.u32 	%r3550, [%rd19+60];
	xor.b32  	%r5593, %r5593, %r3550;
	ld.global.u32 	%r3551, [%rd19+64];
	xor.b32  	%r5776, %r5776, %r3551;
	ld.global.u32 	%r3552, [%rd19+68];
	xor.b32  	%r5775, %r5775, %r3552;
	ld.global.u32 	%r3553, [%rd19+72];
	xor.b32  	%r5774, %r5774, %r3553;
	ld.global.u32 	%r3554, [%rd19+76];
	xor.b32  	%r5589, %r5589, %r3554;
$L__BB0_88:
	and.b32  	%r3556, %r3525, 16;
	setp.eq.s32 	%p48, %r3556, 0;
	@%p48 bra 	$L__BB0_90;
	ld.global.u32 	%r3557, [%rd19+80];
	xor.b32  	%r5593, %r5593, %r3557;
	ld.global.u32 	%r3558, [%rd19+84];
	xor.b32  	%r5776, %r5776, %r3558;
	ld.global.u32 	%r3559, [%rd19+88];
	xor.b32  	%r5775, %r5775, %r3559;
	ld.global.u32 	%r3560, [%rd19+92];
	xor.b32  	%r5774, %r5774, %r3560;
	ld.global.u32 	%r3561, [%rd19+96];
	xor.b32  	%r5589, %r5589, %r3561;
$L__BB0_90:
	and.b32  	%r3563, %r3525, 32;
	setp.eq.s32 	%p49, %r3563, 0;
	@%p49 bra 	$L__BB0_92;
	ld.global.u32 	%r3564, [%rd19+100];
	xor.b32  	%r5593, %r5593, %r3564;
	ld.global.u32 	%r3565, [%rd19+104];
	xor.b32  	%r5776, %r5776, %r3565;
	ld.global.u32 	%r3566, [%rd19+108];
	xor.b32  	%r5775, %r5775, %r3566;
	ld.global.u32 	%r3567, [%rd19+112];
	xor.b32  	%r5774, %r5774, %r3567;
	ld.global.u32 	%r3568, [%rd19+116];
	xor.b32  	%r5589, %r5589, %r3568;
$L__BB0_92:
	and.b32  	%r3570, %r3525, 64;
	setp.eq.s32 	%p50, %r3570, 0;
	@%p50 bra 	$L__BB0_94;
	ld.global.u32 	%r3571, [%rd19+120];
	xor.b32  	%r5593, %r5593, %r3571;
	ld.global.u32 	%r3572, [%rd19+124];
	xor.b32  	%r5776, %r5776, %r3572;
	ld.global.u32 	%r3573, [%rd19+128];
	xor.b32  	%r5775, %r5775, %r3573;
	ld.global.u32 	%r3574, [%rd19+132];
	xor.b32  	%r5774, %r5774, %r3574;
	ld.global.u32 	%r3575, [%rd19+136];
	xor.b32  	%r5589, %r5589, %r3575;
$L__BB0_94:
	and.b32  	%r3577, %r3525, 128;
	setp.eq.s32 	%p51, %r3577, 0;
	@%p51 bra 	$L__BB0_96;
	ld.global.u32 	%r3578, [%rd19+140];
	xor.b32  	%r5593, %r5593, %r3578;
	ld.global.u32 	%r3579, [%rd19+144];
	xor.b32  	%r5776, %r5776, %r3579;
	ld.global.u32 	%r3580, [%rd19+148];
	xor.b32  	%r5775, %r5775, %r3580;
	ld.global.u32 	%r3581, [%rd19+152];
	xor.b32  	%r5774, %r5774, %r3581;
	ld.global.u32 	%r3582, [%rd19+156];
	xor.b32  	%r5589, %r5589, %r3582;
$L__BB0_96:
	and.b32  	%r3584, %r3525, 256;
	setp.eq.s32 	%p52, %r3584, 0;
	@%p52 bra 	$L__BB0_98;
	ld.global.u32 	%r3585, [%rd19+160];
	xor.b32  	%r5593, %r5593, %r3585;
	ld.global.u32 	%r3586, [%rd19+164];
	xor.b32  	%r5776, %r5776, %r3586;
	ld.global.u32 	%r3587, [%rd19+168];
	xor.b32  	%r5775, %r5775, %r3587;
	ld.global.u32 	%r3588, [%rd19+172];
	xor.b32  	%r5774, %r5774, %r3588;
	ld.global.u32 	%r3589, [%rd19+176];
	xor.b32  	%r5589, %r5589, %r3589;
$L__BB0_98:
	and.b32  	%r3591, %r3525, 512;
	setp.eq.s32 	%p53, %r3591, 0;
	@%p53 bra 	$L__BB0_100;
	ld.global.u32 	%r3592, [%rd19+180];
	xor.b32  	%r5593, %r5593, %r3592;
	ld.global.u32 	%r3593, [%rd19+184];
	xor.b32  	%r5776, %r5776, %r3593;
	ld.global.u32 	%r3594, [%rd19+188];
	xor.b32  	%r5775, %r5775, %r3594;
	ld.global.u32 	%r3595, [%rd19+192];
	xor.b32  	%r5774, %r5774, %r3595;
	ld.global.u32 	%r3596, [%rd19+196];
	xor.b32  	%r5589, %r5589, %r3596;
$L__BB0_100:
	and.b32  	%r3598, %r3525, 1024;
	setp.eq.s32 	%p54, %r3598, 0;
	@%p54 bra 	$L__BB0_102;
	ld.global.u32 	%r3599, [%rd19+200];
	xor.b32  	%r5593, %r5593, %r3599;
	ld.global.u32 	%r3600, [%rd19+204];
	xor.b32  	%r5776, %r5776, %r3600;
	ld.global.u32 	%r3601, [%rd19+208];
	xor.b32  	%r5775, %r5775, %r3601;
	ld.global.u32 	%r3602, [%rd19+212];
	xor.b32  	%r5774, %r5774, %r3602;
	ld.global.u32 	%r3603, [%rd19+216];
	xor.b32  	%r5589, %r5589, %r3603;
$L__BB0_102:
	and.b32  	%r3605, %r3525, 2048;
	setp.eq.s32 	%p55, %r3605, 0;
	@%p55 bra 	$L__BB0_104;
	ld.global.u32 	%r3606, [%rd19+220];
	xor.b32  	%r5593, %r5593, %r3606;
	ld.global.u32 	%r3607, [%rd19+224];
	xor.b32  	%r5776, %r5776, %r3607;
	ld.global.u32 	%r3608, [%rd19+228];
	xor.b32  	%r5775, %r5775, %r3608;
	ld.global.u32 	%r3609, [%rd19+232];
	xor.b32  	%r5774, %r5774, %r3609;
	ld.global.u32 	%r3610, [%rd19+236];
	xor.b32  	%r5589, %r5589, %r3610;
$L__BB0_104:
	and.b32  	%r3612, %r3525, 4096;
	setp.eq.s32 	%p56, %r3612, 0;
	@%p56 bra 	$L__BB0_106;
	ld.global.u32 	%r3613, [%rd19+240];
	xor.b32  	%r5593, %r5593, %r3613;
	ld.global.u32 	%r3614, [%rd19+244];
	xor.b32  	%r5776, %r5776, %r3614;
	ld.global.u32 	%r3615, [%rd19+248];
	xor.b32  	%r5775, %r5775, %r3615;
	ld.global.u32 	%r3616, [%rd19+252];
	xor.b32  	%r5774, %r5774, %r3616;
	ld.global.u32 	%r3617, [%rd19+256];
	xor.b32  	%r5589, %r5589, %r3617;
$L__BB0_106:
	and.b32  	%r3619, %r3525, 8192;
	setp.eq.s32 	%p57, %r3619, 0;
	@%p57 bra 	$L__BB0_108;
	ld.global.u32 	%r3620, [%rd19+260];
	xor.b32  	%r5593, %r5593, %r3620;
	ld.global.u32 	%r3621, [%rd19+264];
	xor.b32  	%r5776, %r5776, %r3621;
	ld.global.u32 	%r3622, [%rd19+268];
	xor.b32  	%r5775, %r5775, %r3622;
	ld.global.u32 	%r3623, [%rd19+272];
	xor.b32  	%r5774, %r5774, %r3623;
	ld.global.u32 	%r3624, [%rd19+276];
	xor.b32  	%r5589, %r5589, %r3624;
$L__BB0_108:
	and.b32  	%r3626, %r3525, 16384;
	setp.eq.s32 	%p58, %r3626, 0;
	@%p58 bra 	$L__BB0_110;
	ld.global.u32 	%r3627, [%rd19+280];
	xor.b32  	%r5593, %r5593, %r3627;
	ld.global.u32 	%r3628, [%rd19+284];
	xor.b32  	%r5776, %r5776, %r3628;
	ld.global.u32 	%r3629, [%rd19+288];
	xor.b32  	%r5775, %r5775, %r3629;
	ld.global.u32 	%r3630, [%rd19+292];
	xor.b32  	%r5774, %r5774, %r3630;
	ld.global.u32 	%r3631, [%rd19+296];
	xor.b32  	%r5589, %r5589, %r3631;
$L__BB0_110:
	and.b32  	%r3633, %r3525, 32768;
	setp.eq.s32 	%p59, %r3633, 0;
	@%p59 bra 	$L__BB0_112;
	ld.global.u32 	%r3634, [%rd19+300];
	xor.b32  	%r5593, %r5593, %r3634;
	ld.global.u32 	%r3635, [%rd19+304];
	xor.b32  	%r5776, %r5776, %r3635;
	ld.global.u32 	%r3636, [%rd19+308];
	xor.b32  	%r5775, %r5775, %r3636;
	ld.global.u32 	%r3637, [%rd19+312];
	xor.b32  	%r5774, %r5774, %r3637;
	ld.global.u32 	%r3638, [%rd19+316];
	xor.b32  	%r5589, %r5589, %r3638;
$L__BB0_112:
	add.s32 	%r5772, %r5772, 16;
	setp.ne.s32 	%p60, %r5772, 32;
	@%p60 bra 	$L__BB0_80;
	mad.lo.s32 	%r3639, %r5766, -31, %r367;
	add.s32 	%r5766, %r3639, 1;
	setp.ne.s32 	%p61, %r5766, 5;
	@%p61 bra 	$L__BB0_79;
	st.local.u32 	[%rd12+4], %r5593;
	st.local.v2.u32 	[%rd12+8], {%r5776, %r5775};
	st.local.v2.u32 	[%rd12+16], {%r5774, %r5589};
$L__BB0_115:
	shr.u64 	%rd237, %rd14, 2;
	add.s32 	%r5576, %r5576, 1;
	setp.gt.u64 	%p62, %rd14, 3;
	@%p62 bra 	$L__BB0_3;
$L__BB0_116:
	cvt.u32.u64 	%r3640, %rd13;
	setp.eq.s32 	%p63, %r3640, 0;
	shr.u32 	%r3641, %r5593, 2;
	xor.b32  	%r3642, %r3641, %r5593;
	shl.b32 	%r3643, %r5589, 4;
	shl.b32 	%r3644, %r3642, 1;
	xor.b32  	%r3645, %r3644, %r3643;
	xor.b32  	%r3646, %r3645, %r3642;
	xor.b32  	%r3647, %r3646, %r5589;
	add.s32 	%r3648, %r2, %r3647;
	add.s32 	%r3649, %r3648, 362437;
	cvt.rn.f64.u32 	%fd4, %r3649;
	// begin inline asm
	mov.u64 	%rd84, %clock64;
	// end inline asm
	cvt.u32.u64 	%r3650, %rd84;
	xor.b32  	%r3651, %r3650, -1429050551;
	mul.lo.s32 	%r3652, %r3651, 1099087573;
	{ .reg .b32 tmp; mov.b64 {tmp, %r3653}, %rd84; }
	xor.b32  	%r3654, %r3653, -136515619;
	mul.lo.s32 	%r3655, %r3654, -1703105765;
	add.s32 	%r3656, %r3652, %r3655;
	add.s32 	%r541, %r3656, 6615241;
	add.s32 	%r5876, %r3652, 123456789;
	st.local.v2.u32 	[%rd11], {%r541, %r5876};
	xor.b32  	%r3657, %r3652, 362436069;
	add.s32 	%r3658, %r3655, 521288629;
	st.local.v2.u32 	[%rd11+8], {%r3657, %r3658};
	xor.b32  	%r3659, %r3655, 88675123;
	add.s32 	%r5872, %r3652, 5783321;
	st.local.v2.u32 	[%rd11+16], {%r3659, %r5872};
	@%p63 bra 	$L__BB0_231;
	mov.b32 	%r5859, 0;
	mov.u64 	%rd238, %rd13;
$L__BB0_118:
	mov.u64 	%rd21, %rd238;
	and.b64  	%rd22, %rd21, 3;
	setp.eq.s64 	%p64, %rd22, 0;
	@%p64 bra 	$L__BB0_230;
	mul.wide.u32 	%rd85, %r5859, 3200;
	mov.u64 	%rd86, precalc_xorwow_matrix;
	add.s64 	%rd23, %rd86, %rd85;
	mov.b32 	%r5872, 0;
	mov.u32 	%r5873, %r5872;
	mov.u32 	%r5874, %r5872;
	mov.u32 	%r5875, %r5872;
	mov.u32 	%r5876, %r5872;
	mov.u32 	%r5865, %r5872;
$L__BB0_120:
	mul.wide.u32 	%rd87, %r5865, 4;
	add.s64 	%rd88, %rd11, %rd87;
	ld.local.u32 	%r553, [%rd88+4];
	shl.b32 	%r554, %r5865, 5;
	mov.b32 	%r5871, 0;
$L__BB0_121:
	.pragma "nounroll";
	shr.u32 	%r3663, %r553, %r5871;
	and.b32  	%r3664, %r3663, 1;
	setp.eq.b32 	%p65, %r3664, 1;
	not.pred 	%p66, %p65;
	add.s32 	%r3665, %r554, %r5871;
	mul.lo.s32 	%r3666, %r3665, 5;
	mul.wide.u32 	%rd89, %r3666, 4;
	add.s64 	%rd24, %rd23, %rd89;
	@%p66 bra 	$L__BB0_123;
	ld.global.u32 	%r3667, [%rd24];
	xor.b32  	%r5876, %r5876, %r3667;
	ld.global.u32 	%r3668, [%rd24+4];
	xor.b32  	%r5875, %r5875, %r3668;
	ld.global.u32 	%r3669, [%rd24+8];
	xor.b32  	%r5874, %r5874, %r3669;
	ld.global.u32 	%r3670, [%rd24+12];
	xor.b32  	%r5873, %r5873, %r3670;
	ld.global.u32 	%r3671, [%rd24+16];
	xor.b32  	%r5872, %r5872, %r3671;
$L__BB0_123:
	and.b32  	%r3673, %r3663, 2;
	setp.eq.s32 	%p67, %r3673, 0;
	@%p67 bra 	$L__BB0_125;
	ld.global.u32 	%r3674, [%rd24+20];
	xor.b32  	%r5876, %r5876, %r3674;
	ld.global.u32 	%r3675, [%rd24+24];
	xor.b32  	%r5875, %r5875, %r3675;
	ld.global.u32 	%r3676, [%rd24+28];
	xor.b32  	%r5874, %r5874, %r3676;
	ld.global.u32 	%r3677, [%rd24+32];
	xor.b32  	%r5873, %r5873, %r3677;
	ld.global.u32 	%r3678, [%rd24+36];
	xor.b32  	%r5872, %r5872, %r3678;
$L__BB0_125:
	and.b32  	%r3680, %r3663, 4;
	setp.eq.s32 	%p68, %r3680, 0;
	@%p68 bra 	$L__BB0_127;
	ld.global.u32 	%r3681, [%rd24+40];
	xor.b32  	%r5876, %r5876, %r3681;
	ld.global.u32 	%r3682, [%rd24+44];
	xor.b32  	%r5875, %r5875, %r3682;
	ld.global.u32 	%r3683, [%rd24+48];
	xor.b32  	%r5874, %r5874, %r3683;
	ld.global.u32 	%r3684, [%rd24+52];
	xor.b32  	%r5873, %r5873, %r3684;
	ld.global.u32 	%r3685, [%rd24+56];
	xor.b32  	%r5872, %r5872, %r3685;
$L__BB0_127:
	and.b32  	%r3687, %r3663, 8;
	setp.eq.s32 	%p69, %r3687, 0;
	@%p69 bra 	$L__BB0_129;
	ld.global.u32 	%r3688, [%rd24+60];
	xor.b32  	%r5876, %r5876, %r3688;
	ld.global.u32 	%r3689, [%rd24+64];
	xor.b32  	%r5875, %r5875, %r3689;
	ld.global.u32 	%r3690, [%rd24+68];
	xor.b32  	%r5874, %r5874, %r3690;
	ld.global.u32 	%r3691, [%rd24+72];
	xor.b32  	%r5873, %r5873, %r3691;
	ld.global.u32 	%r3692, [%rd24+76];
	xor.b32  	%r5872, %r5872, %r3692;
$L__BB0_129:
	and.b32  	%r3694, %r3663, 16;
	setp.eq.s32 	%p70, %r3694, 0;
	@%p70 bra 	$L__BB0_131;
	ld.global.u32 	%r3695, [%rd24+80];
	xor.b32  	%r5876, %r5876, %r3695;
	ld.global.u32 	%r3696, [%rd24+84];
	xor.b32  	%r5875, %r5875, %r3696;
	ld.global.u32 	%r3697, [%rd24+88];
	xor.b32  	%r5874, %r5874, %r3697;
	ld.global.u32 	%r3698, [%rd24+92];
	xor.b32  	%r5873, %r5873, %r3698;
	ld.global.u32 	%r3699, [%rd24+96];
	xor.b32  	%r5872, %r5872, %r3699;
$L__BB0_131:
	and.b32  	%r3701, %r3663, 32;
	setp.eq.s32 	%p71, %r3701, 0;
	@%p71 bra 	$L__BB0_133;
	ld.global.u32 	%r3702, [%rd24+100];
	xor.b32  	%r5876, %r5876, %r3702;
	ld.global.u32 	%r3703, [%rd24+104];
	xor.b32  	%r5875, %r5875, %r3703;
	ld.global.u32 	%r3704, [%rd24+108];
	xor.b32  	%r5874, %r5874, %r3704;
	ld.global.u32 	%r3705, [%rd24+112];
	xor.b32  	%r5873, %r5873, %r3705;
	ld.global.u32 	%r3706, [%rd24+116];
	xor.b32  	%r5872, %r5872, %r3706;
$L__BB0_133:
	and.b32  	%r3708, %r3663, 64;
	setp.eq.s32 	%p72, %r3708, 0;
	@%p72 bra 	$L__BB0_135;
	ld.global.u32 	%r3709, [%rd24+120];
	xor.b32  	%r5876, %r5876, %r3709;
	ld.global.u32 	%r3710, [%rd24+124];
	xor.b32  	%r5875, %r5875, %r3710;
	ld.global.u32 	%r3711, [%rd24+128];
	xor.b32  	%r5874, %r5874, %r3711;
	ld.global.u32 	%r3712, [%rd24+132];
	xor.b32  	%r5873, %r5873, %r3712;
	ld.global.u32 	%r3713, [%rd24+136];
	xor.b32  	%r5872, %r5872, %r3713;
$L__BB0_135:
	and.b32  	%r3715, %r3663, 128;
	setp.eq.s32 	%p73, %r3715, 0;
	@%p73 bra 	$L__BB0_137;
	ld.global.u32 	%r3716, [%rd24+140];
	xor.b32  	%r5876, %r5876, %r3716;
	ld.global.u32 	%r3717, [%rd24+144];
	xor.b32  	%r5875, %r5875, %r3717;
	ld.global.u32 	%r3718, [%rd24+148];
	xor.b32  	%r5874, %r5874, %r3718;
	ld.global.u32 	%r3719, [%rd24+152];
	xor.b32  	%r5873, %r5873, %r3719;
	ld.global.u32 	%r3720, [%rd24+156];
	xor.b32  	%r5872, %r5872, %r3720;
$L__BB0_137:
	and.b32  	%r3722, %r3663, 256;
	setp.eq.s32 	%p74, %r3722, 0;
	@%p74 bra 	$L__BB0_139;
	ld.global.u32 	%r3723, [%rd24+160];
	xor.b32  	%r5876, %r5876, %r3723;
	ld.global.u32 	%r3724, [%rd24+164];
	xor.b32  	%r5875, %r5875, %r3724;
	ld.global.u32 	%r3725, [%rd24+168];
	xor.b32  	%r5874, %r5874, %r3725;
	ld.global.u32 	%r3726, [%rd24+172];
	xor.b32  	%r5873, %r5873, %r3726;
	ld.global.u32 	%r3727, [%rd24+176];
	xor.b32  	%r5872, %r5872, %r3727;
$L__BB0_139:
	and.b32  	%r3729, %r3663, 512;
	setp.eq.s32 	%p75, %r3729, 0;
	@%p75 bra 	$L__BB0_141;
	ld.global.u32 	%r3730, [%rd24+180];
	xor.b32  	%r5876, %r5876, %r3730;
	ld.global.u32 	%r3731, [%rd24+184];
	xor.b32  	%r5875, %r5875, %r3731;
	ld.global.u32 	%r3732, [%rd24+188];
	xor.b32  	%r5874, %r5874, %r3732;
	ld.global.u32 	%r3733, [%rd24+192];
	xor.b32  	%r5873, %r5873, %r3733;
	ld.global.u32 	%r3734, [%rd24+196];
	xor.b32  	%r5872, %r5872, %r3734;
$L__BB0_141:
	and.b32  	%r3736, %r3663, 1024;
	setp.eq.s32 	%p76, %r3736, 0;
	@%p76 bra 	$L__BB0_143;
	ld.global.u32 	%r3737, [%rd24+200];
	xor.b32  	%r5876, %r5876, %r3737;
	ld.global.u32 	%r3738, [%rd24+204];
	xor.b32  	%r5875, %r5875, %r3738;
	ld.global.u32 	%r3739, [%rd24+208];
	xor.b32  	%r5874, %r5874, %r3739;
	ld.global.u32 	%r3740, [%rd24+212];
	xor.b32  	%r5873, %r5873, %r3740;
	ld.global.u32 	%r3741, [%rd24+216];
	xor.b32  	%r5872, %r5872, %r3741;
$L__BB0_143:
	and.b32  	%r3743, %r3663, 2048;
	setp.eq.s32 	%p77, %r3743, 0;
	@%p77 bra 	$L__BB0_145;
	ld.global.u32 	%r3744, [%rd24+220];
	xor.b32  	%r5876, %r5876, %r3744;
	ld.global.u32 	%r3745, [%rd24+224];
	xor.b32  	%r5875, %r5875, %r3745;
	ld.global.u32 	%r3746, [%rd24+228];
	xor.b32  	%r5874, %r5874, %r3746;
	ld.global.u32 	%r3747, [%rd24+232];
	xor.b32  	%r5873, %r5873, %r3747;
	ld.global.u32 	%r3748, [%rd24+236];
	xor.b32  	%r5872, %r5872, %r3748;
$L__BB0_145:
	and.b32  	%r3750, %r3663, 4096;
	setp.eq.s32 	%p78, %r3750, 0;
	@%p78 bra 	$L__BB0_147;
	ld.global.u32 	%r3751, [%rd24+240];
	xor.b32  	%r5876, %r5876, %r3751;
	ld.global.u32 	%r3752, [%rd24+244];
	xor.b32  	%r5875, %r5875, %r3752;
	ld.global.u32 	%r3753, [%rd24+248];
	xor.b32  	%r5874, %r5874, %r3753;
	ld.global.u32 	%r3754, [%rd24+252];
	xor.b32  	%r5873, %r5873, %r3754;
	ld.global.u32 	%r3755, [%rd24+256];
	xor.b32  	%r5872, %r5872, %r3755;
$L__BB0_147:
	and.b32  	%r3757, %r3663, 8192;
	setp.eq.s32 	%p79, %r3757, 0;
	@%p79 bra 	$L__BB0_149;
	ld.global.u32 	%r3758, [%rd24+260];
	xor.b32  	%r5876, %r5876, %r3758;
	ld.global.u32 	%r3759, [%rd24+264];
	xor.b32  	%r5875, %r5875, %r3759;
	ld.global.u32 	%r3760, [%rd24+268];
	xor.b32  	%r5874, %r5874, %r3760;
	ld.global.u32 	%r3761, [%rd24+272];
	xor.b32  	%r5873, %r5873, %r3761;
	ld.global.u32 	%r3762, [%rd24+276];
	xor.b32  	%r5872, %r5872, %r3762;
$L__BB0_149:
	and.b32  	%r3764, %r3663, 16384;
	setp.eq.s32 	%p80, %r3764, 0;
	@%p80 bra 	$L__BB0_151;
	ld.global.u32 	%r3765, [%rd24+280];
	xor.b32  	%r5876, %r5876, %r3765;
	ld.global.u32 	%r3766, [%rd24+284];
	xor.b32  	%r5875, %r5875, %r3766;
	ld.global.u32 	%r3767, [%rd24+288];
	xor.b32  	%r5874, %r5874, %r3767;
	ld.global.u32 	%r3768, [%rd24+292];
	xor.b32  	%r5873, %r5873, %r3768;
	ld.global.u32 	%r3769, [%rd24+296];
	xor.b32  	%r5872, %r5872, %r3769;
$L__BB0_151:
	and.b32  	%r3771, %r3663, 32768;
	setp.eq.s32 	%p81, %r3771, 0;
	@%p81 bra 	$L__BB0_153;
	ld.global.u32 	%r3772, [%rd24+300];
	xor.b32  	%r5876, %r5876, %r3772;
	ld.global.u32 	%r3773, [%rd24+304];
	xor.b32  	%r5875, %r5875, %r3773;
	ld.global.u32 	%r3774, [%rd24+308];
	xor.b32  	%r5874, %r5874, %r3774;
	ld.global.u32 	%r3775, [%rd24+312];
	xor.b32  	%r5873, %r5873, %r3775;
	ld.global.u32 	%r3776, [%rd24+316];
	xor.b32  	%r5872, %r5872, %r3776;
$L__BB0_153:
	add.s32 	%r5871, %r5871, 16;
	setp.ne.s32 	%p82, %r5871, 32;
	@%p82 bra 	$L__BB0_121;
	mad.lo.s32 	%r3777, %r5865, -31, %r554;
	add.s32 	%r5865, %r3777, 1;
	setp.ne.s32 	%p83, %r5865, 5;
	@%p83 bra 	$L__BB0_120;
	st.local.u32 	[%rd11+4], %r5876;
	st.local.v2.u32 	[%rd11+8], {%r5875, %r5874};
	st.local.v2.u32 	[%rd11+16], {%r5873, %r5872};
	setp.eq.s64 	%p84, %rd22, 1;
	@%p84 bra 	$L__BB0_230;
	mov.b32 	%r5872, 0;
	mov.u32 	%r5965, %r5872;
	mov.u32 	%r5966, %r5872;
	mov.u32 	%r5967, %r5872;
	mov.u32 	%r5876, %r5872;
	mov.u32 	%r5957, %r5872;
$L__BB0_157:
	mul.wide.u32 	%rd90, %r5957, 4;
	add.s64 	%rd91, %rd11, %rd90;
	ld.local.u32 	%r729, [%rd91+4];
	shl.b32 	%r730, %r5957, 5;
	mov.b32 	%r5963, 0;
$L__BB0_158:
	.pragma "nounroll";
	shr.u32 	%r3780, %r729, %r5963;
	and.b32  	%r3781, %r3780, 1;
	setp.eq.b32 	%p85, %r3781, 1;
	not.pred 	%p86, %p85;
	add.s32 	%r3782, %r730, %r5963;
	mul.lo.s32 	%r3783, %r3782, 5;
	mul.wide.u32 	%rd92, %r3783, 4;
	add.s64 	%rd25, %rd23, %rd92;
	@%p86 bra 	$L__BB0_160;
	ld.global.u32 	%r3784, [%rd25];
	xor.b32  	%r5876, %r5876, %r3784;
	ld.global.u32 	%r3785, [%rd25+4];
	xor.b32  	%r5967, %r5967, %r3785;
	ld.global.u32 	%r3786, [%rd25+8];
	xor.b32  	%r5966, %r5966, %r3786;
	ld.global.u32 	%r3787, [%rd25+12];
	xor.b32  	%r5965, %r5965, %r3787;
	ld.global.u32 	%r3788, [%rd25+16];
	xor.b32  	%r5872, %r5872, %r3788;
$L__BB0_160:
	and.b32  	%r3790, %r3780, 2;
	setp.eq.s32 	%p87, %r3790, 0;
	@%p87 bra 	$L__BB0_162;
	ld.global.u32 	%r3791, [%rd25+20];
	xor.b32  	%r5876, %r5876, %r3791;
	ld.global.u32 	%r3792, [%rd25+24];
	xor.b32  	%r5967, %r5967, %r3792;
	ld.global.u32 	%r3793, [%rd25+28];
	xor.b32  	%r5966, %r5966, %r3793;
	ld.global.u32 	%r3794, [%rd25+32];
	xor.b32  	%r5965, %r5965, %r3794;
	ld.global.u32 	%r3795, [%rd25+36];
	xor.b32  	%r5872, %r5872, %r3795;
$L__BB0_162:
	and.b32  	%r3797, %r3780, 4;
	setp.eq.s32 	%p88, %r3797, 0;
	@%p88 bra 	$L__BB0_164;
	ld.global.u32 	%r3798, [%rd25+40];
	xor.b32  	%r5876, %r5876, %r3798;
	ld.global.u32 	%r3799, [%rd25+44];
	xor.b32  	%r5967, %r5967, %r3799;
	ld.global.u32 	%r3800, [%rd25+48];
	xor.b32  	%r5966, %r5966, %r3800;
	ld.global.u32 	%r3801, [%rd25+52];
	xor.b32  	%r5965, %r5965, %r3801;
	ld.global.u32 	%r3802, [%rd25+56];
	xor.b32  	%r5872, %r5872, %r3802;
$L__BB0_164:
	and.b32  	%r3804, %r3780, 8;
	setp.eq.s32 	%p89, %r3804, 0;
	@%p89 bra 	$L__BB0_166;
	ld.global.u32 	%r3805, [%rd25+60];
	xor.b32  	%r5876, %r5876, %r3805;
	ld.global.u32 	%r3806, [%rd25+64];
	xor.b32  	%r5967, %r5967, %r3806;
	ld.global.u32 	%r3807, [%rd25+68];
	xor.b32  	%r5966, %r5966, %r3807;
	ld.global.u32 	%r3808, [%rd25+72];
	xor.b32  	%r5965, %r5965, %r3808;
	ld.global.u32 	%r3809, [%rd25+76];
	xor.b32  	%r5872, %r5872, %r3809;
$L__BB0_166:
	and.b32  	%r3811, %r3780, 16;
	setp.eq.s32 	%p90, %r3811, 0;
	@%p90 bra 	$L__BB0_168;
	ld.global.u32 	%r3812, [%rd25+80];
	xor.b32  	%r5876, %r5876, %r3812;
	ld.global.u32 	%r3813, [%rd25+84];
	xor.b32  	%r5967, %r5967, %r3813;
	ld.global.u32 	%r3814, [%rd25+88];
	xor.b32  	%r5966, %r5966, %r3814;
	ld.global.u32 	%r3815, [%rd25+92];
	xor.b32  	%r5965, %r5965, %r3815;
	ld.global.u32 	%r3816, [%rd25+96];
	xor.b32  	%r5872, %r5872, %r3816;
$L__BB0_168:
	and.b32  	%r3818, %r3780, 32;
	setp.eq.s32 	%p91, %r3818, 0;
	@%p91 bra 	$L__BB0_170;
	ld.global.u32 	%r3819, [%rd25+100];
	xor.b32  	%r5876, %r5876, %r3819;
	ld.global.u32 	%r3820, [%rd25+104];
	xor.b32  	%r5967, %r5967, %r3820;
	ld.global.u32 	%r3821, [%rd25+108];
	xor.b32  	%r5966, %r5966, %r3821;
	ld.global.u32 	%r3822, [%rd25+112];
	xor.b32  	%r5965, %r5965, %r3822;
	ld.global.u32 	%r3823, [%rd25+116];
	xor.b32  	%r5872, %r5872, %r3823;
$L__BB0_170:
	and.b32  	%r3825, %r3780, 64;
	setp.eq.s32 	%p92, %r3825, 0;
	@%p92 bra 	$L__BB0_172;
	ld.global.u32 	%r3826, [%rd25+120];
	xor.b32  	%r5876, %r5876, %r3826;
	ld.global.u32 	%r3827, [%rd25+124];
	xor.b32  	%r5967, %r5967, %r3827;
	ld.global.u32 	%r3828, [%rd25+128];
	xor.b32  	%r5966, %r5966, %r3828;
	ld.global.u32 	%r3829, [%rd25+132];
	xor.b32  	%r5965, %r5965, %r3829;
	ld.global.u32 	%r3830, [%rd25+136];
	xor.b32  	%r5872, %r5872, %r3830;
$L__BB0_172:
	and.b32  	%r3832, %r3780, 128;
	setp.eq.s32 	%p93, %r3832, 0;
	@%p93 bra 	$L__BB0_174;
	ld.global.u32 	%r3833, [%rd25+140];
	xor.b32  	%r5876, %r5876, %r3833;
	ld.global.u32 	%r3834, [%rd25+144];
	xor.b32  	%r5967, %r5967, %r3834;
	ld.global.u32 	%r3835, [%rd25+148];
	xor.b32  	%r5966, %r5966, %r3835;
	ld.global.u32 	%r3836, [%rd25+152];
	xor.b32  	%r5965, %r5965, %r3836;
	ld.global.u32 	%r3837, [%rd25+156];
	xor.b32  	%r5872, %r5872, %r3837;
$L__BB0_174:
	and.b32  	%r3839, %r3780, 256;
	setp.eq.s32 	%p94, %r3839, 0;
	@%p94 bra 	$L__BB0_176;
	ld.global.u32 	%r3840, [%rd25+160];
	xor.b32  	%r5876, %r5876, %r3840;
	ld.global.u32 	%r3841, [%rd25+164];
	xor.b32  	%r5967, %r5967, %r3841;
	ld.global.u32 	%r3842, [%rd25+168];
	xor.b32  	%r5966, %r5966, %r3842;
	ld.global.u32 	%r3843, [%rd25+172];
	xor.b32  	%r5965, %r5965, %r3843;
	ld.global.u32 	%r3844, [%rd25+176];
	xor.b32  	%r5872, %r5872, %r3844;
$L__BB0_176:
	and.b32  	%r3846, %r3780, 512;
	setp.eq.s32 	%p95, %r3846, 0;
	@%p95 bra 	$L__BB0_178;
	ld.global.u32 	%r3847, [%rd25+180];
	xor.b32  	%r5876, %r5876, %r3847;
	ld.global.u32 	%r3848, [%rd25+184];
	xor.b32  	%r5967, %r5967, %r3848;
	ld.global.u32 	%r3849, [%rd25+188];
	xor.b32  	%r5966, %r5966, %r3849;
	ld.global.u32 	%r3850, [%rd25+192];
	xor.b32  	%r5965, %r5965, %r3850;
	ld.global.u32 	%r3851, [%rd25+196];
	xor.b32  	%r5872, %r5872, %r3851;
$L__BB0_178:
	and.b32  	%r3853, %r3780, 1024;
	setp.eq.s32 	%p96, %r3853, 0;
	@%p96 bra 	$L__BB0_180;
	ld.global.u32 	%r3854, [%rd25+200];
	xor.b32  	%r5876, %r5876, %r3854;
	ld.global.u32 	%r3855, [%rd25+204];
	xor.b32  	%r5967, %r5967, %r3855;
	ld.global.u32 	%r3856, [%rd25+208];
	xor.b32  	%r5966, %r5966, %r3856;
	ld.global.u32 	%r3857, [%rd25+212];
	xor.b32  	%r5965, %r5965, %r3857;
	ld.global.u32 	%r3858, [%rd25+216];
	xor.b32  	%r5872, %r5872, %r3858;
$L__BB0_180:
	and.b32  	%r3860, %r3780, 2048;
	setp.eq.s32 	%p97, %r3860, 0;
	@%p97 bra 	$L__BB0_182;
	ld.global.u32 	%r3861, [%rd25+220];
	xor.b32  	%r5876, %r5876, %r3861;
	ld.global.u32 	%r3862, [%rd25+224];
	xor.b32  	%r5967, %r5967, %r3862;
	ld.global.u32 	%r3863, [%rd25+228];
	xor.b32  	%r5966, %r5966, %r3863;
	ld.global.u32 	%r3864, [%rd25+232];
	xor.b32  	%r5965, %r5965, %r3864;
	ld.global.u32 	%r3865, [%rd25+236];
	xor.b32  	%r5872, %r5872, %r3865;
$L__BB0_182:
	and.b32  	%r3867, %r3780, 4096;
	setp.eq.s32 	%p98, %r3867, 0;
	@%p98 bra 	$L__BB0_184;
	ld.global.u32 	%r3868, [%rd25+240];
	xor.b32  	%r5876, %r5876, %r3868;
	ld.global.u32 	%r3869, [%rd25+244];
	xor.b32  	%r5967, %r5967, %r3869;
	ld.global.u32 	%r3870, [%rd25+248];
	xor.b32  	%r5966, %r5966, %r3870;
	ld.global.u32 	%r3871, [%rd25+252];
	xor.b32  	%r5965, %r5965, %r3871;
	ld.global.u32 	%r3872, [%rd25+256];
	xor.b32  	%r5872, %r5872, %r3872;
$L__BB0_184:
	and.b32  	%r3874, %r3780, 8192;
	setp.eq.s32 	%p99, %r3874, 0;
	@%p99 bra 	$L__BB0_186;
	ld.global.u32 	%r3875, [%rd25+260];
	xor.b32  	%r5876, %r5876, %r3875;
	ld.global.u32 	%r3876, [%rd25+264];
	xor.b32  	%r5967, %r5967, %r3876;
	ld.global.u32 	%r3877, [%rd25+268];
	xor.b32  	%r5966, %r5966, %r3877;
	ld.global.u32 	%r3878, [%rd25+272];
	xor.b32  	%r5965, %r5965, %r3878;
	ld.global.u32 	%r3879, [%rd25+276];
	xor.b32  	%r5872, %r5872, %r3879;
$L__BB0_186:
	and.b32  	%r3881, %r3780, 16384;
	setp.eq.s32 	%p100, %r3881, 0;
	@%p100 bra 	$L__BB0_188;
	ld.global.u32 	%r3882, [%rd25+280];
	xor.b32  	%r5876, %r5876, %r3882;
	ld.global.u32 	%r3883, [%rd25+284];
	xor.b32  	%r5967, %r5967, %r3883;
	ld.global.u32 	%r3884, [%rd25+288];
	xor.b32  	%r5966, %r5966, %r3884;
	ld.global.u32 	%r3885, [%rd25+292];
	xor.b32  	%r5965, %r5965, %r3885;
	ld.global.u32 	%r3886, [%rd25+296];
	xor.b32  	%r5872, %r5872, %r3886;
$L__BB0_188:
	and.b32  	%r3888, %r3780, 32768;
	setp.eq.s32 	%p101, %r3888, 0;
	@%p101 bra 	$L__BB0_190;
	ld.global.u32 	%r3889, [%rd25+300];
	xor.b32  	%r5876, %r5876, %r3889;
	ld.global.u32 	%r3890, [%rd25+304];
	xor.b32  	%r5967, %r5967, %r3890;
	ld.global.u32 	%r3891, [%rd25+308];
	xor.b32  	%r5966, %r5966, %r3891;
	ld.global.u32 	%r3892, [%rd25+312];
	xor.b32  	%r5965, %r5965, %r3892;
	ld.global.u32 	%r3893, [%rd25+316];
	xor.b32  	%r5872, %r5872, %r3893;
$L__BB0_190:
	add.s32 	%r5963, %r5963, 16;
	setp.ne.s32 	%p102, %r5963, 32;
	@%p102 bra 	$L__BB0_158;
	mad.lo.s32 	%r3894, %r5957, -31, %r730;
	add.s32 	%r5957, %r3894, 1;
	setp.ne.s32 	%p103, %r5957, 5;
	@%p103 bra 	$L__BB0_157;
	st.local.u32 	[%rd11+4], %r5876;
	st.local.v2.u32 	[%rd11+8], {%r5967, %r5966};
	st.local.v2.u32 	[%rd11+16], {%r5965, %r5872};
	setp.ne.s64 	%p104, %rd22, 3;
	@%p104 bra 	$L__BB0_230;
	mov.b32 	%r5872, 0;
	mov.u32 	%r6057, %r5872;
	mov.u32 	%r6058, %r5872;
	mov.u32 	%r6059, %r5872;
	mov.u32 	%r5876, %r5872;
	mov.u32 	%r6049, %r5872;
$L__BB0_194:
	mul.wide.u32 	%rd93, %r6049, 4;
	add.s64 	%rd94, %rd11, %rd93;
	ld.local.u32 	%r905, [%rd94+4];
	shl.b32 	%r906, %r6049, 5;
	mov.b32 	%r6055, 0;
$L__BB0_195:
	.pragma "nounroll";
	shr.u32 	%r3897, %r905, %r6055;
	and.b32  	%r3898, %r3897, 1;
	setp.eq.b32 	%p105, %r3898, 1;
	not.pred 	%p106, %p105;
	add.s32 	%r3899, %r906, %r6055;
	mul.lo.s32 	%r3900, %r3899, 5;
	mul.wide.u32 	%rd95, %r3900, 4;
	add.s64 	%rd26, %rd23, %rd95;
	@%p106 bra 	$L__BB0_197;
	ld.global.u32 	%r3901, [%rd26];
	xor.b32  	%r5876, %r5876, %r3901;
	ld.global.u32 	%r3902, [%rd26+4];
	xor.b32  	%r6059, %r6059, %r3902;
	ld.global.u32 	%r3903, [%rd26+8];
	xor.b32  	%r6058, %r6058, %r3903;
	ld.global.u32 	%r3904, [%rd26+12];
	xor.b32  	%r6057, %r6057, %r3904;
	ld.global.u32 	%r3905, [%rd26+16];
	xor.b32  	%r5872, %r5872, %r3905;
$L__BB0_197:
	and.b32  	%r3907, %r3897, 2;
	setp.eq.s32 	%p107, %r3907, 0;
	@%p107 bra 	$L__BB0_199;
	ld.global.u32 	%r3908, [%rd26+20];
	xor.b32  	%r5876, %r5876, %r3908;
	ld.global.u32 	%r3909, [%rd26+24];
	xor.b32  	%r6059, %r6059, %r3909;
	ld.global.u32 	%r3910, [%rd26+28];
	xor.b32  	%r6058, %r6058, %r3910;
	ld.global.u32 	%r3911, [%rd26+32];
	xor.b32  	%r6057, %r6057, %r3911;
	ld.global.u32 	%r3912, [%rd26+36];
	xor.b32  	%r5872, %r5872, %r3912;
$L__BB0_199:
	and.b32  	%r3914, %r3897, 4;
	setp.eq.s32 	%p108, %r3914, 0;
	@%p108 bra 	$L__BB0_201;
	ld.global.u32 	%r3915, [%rd26+40];
	xor.b32  	%r5876, %r5876, %r3915;
	ld.global.u32 	%r3916, [%rd26+44];
	xor.b32  	%r6059, %r6059, %r3916;
	ld.global.u32 	%r3917, [%rd26+48];
	xor.b32  	%r6058, %r6058, %r3917;
	ld.global.u32 	%r3918, [%rd26+52];
	xor.b32  	%r6057, %r6057, %r3918;
	ld.global.u32 	%r3919, [%rd26+56];
	xor.b32  	%r5872, %r5872, %r3919;
$L__BB0_201:
	and.b32  	%r3921, %r3897, 8;
	setp.eq.s32 	%p109, %r3921, 0;
	@%p109 bra 	$L__BB0_203;
	ld.global.u32 	%r3922, [%rd26+60];
	xor.b32  	%r5876, %r5876, %r3922;
	ld.global.u32 	%r3923, [%rd26+64];
	xor.b32  	%r6059, %r6059, %r3923;
	ld.global.u32 	%r3924, [%rd26+68];
	xor.b32  	%r6058, %r6058, %r3924;
	ld.global.u32 	%r3925, [%rd26+72];
	xor.b32  	%r6057, %r6057, %r3925;
	ld.global.u32 	%r3926, [%rd26+76];
	xor.b32  	%r5872, %r5872, %r3926;
$L__BB0_203:
	and.b32  	%r3928, %r3897, 16;
	setp.eq.s32 	%p110, %r3928, 0;
	@%p110 bra 	$L__BB0_205;
	ld.global.u32 	%r3929, [%rd26+80];
	xor.b32  	%r5876, %r5876, %r3929;
	ld.global.u32 	%r3930, [%rd26+84];
	xor.b32  	%r6059, %r6059, %r3930;
	ld.global.u32 	%r3931, [%rd26+88];
	xor.b32  	%r6058, %r6058, %r3931;
	ld.global.u32 	%r3932, [%rd26+92];
	xor.b32  	%r6057, %r6057, %r3932;
	ld.global.u32 	%r3933, [%rd26+96];
	xor.b32  	%r5872, %r5872, %r3933;
$L__BB0_205:
	and.b32  	%r3935, %r3897, 32;
	setp.eq.s32 	%p111, %r3935, 0;
	@%p111 bra 	$L__BB0_207;
	ld.global.u32 	%r3936, [%rd26+100];
	xor.b32  	%r5876, %r5876, %r3936;
	ld.global.u32 	%r3937, [%rd26+104];
	xor.b32  	%r6059, %r6059, %r3937;
	ld.global.u32 	%r3938, [%rd26+108];
	xor.b32  	%r6058, %r6058, %r3938;
	ld.global.u32 	%r3939, [%rd26+112];
	xor.b32  	%r6057, %r6057, %r3939;
	ld.global.u32 	%r3940, [%rd26+116];
	xor.b32  	%r5872, %r5872, %r3940;
$L__BB0_207:
	and.b32  	%r3942, %r3897, 64;
	setp.eq.s32 	%p112, %r3942, 0;
	@%p112 bra 	$L__BB0_209;
	ld.global.u32 	%r3943, [%rd26+120];
	xor.b32  	%r5876, %r5876, %r3943;
	ld.global.u32 	%r3944, [%rd26+124];
	xor.b32  	%r6059, %r6059, %r3944;
	ld.global.u32 	%r3945, [%rd26+128];
	xor.b32  	%r6058, %r6058, %r3945;
	ld.global.u32 	%r3946, [%rd26+132];
	xor.b32  	%r6057, %r6057, %r3946;
	ld.global.u32 	%r3947, [%rd26+136];
	xor.b32  	%r5872, %r5872, %r3947;
$L__BB0_209:
	and.b32  	%r3949, %r3897, 128;
	setp.eq.s32 	%p113, %r3949, 0;
	@%p113 bra 	$L__BB0_211;
	ld.global.u32 	%r3950, [%rd26+140];
	xor.b32  	%r5876, %r5876, %r3950;
	ld.global.u32 	%r3951, [%rd26+144];
	xor.b32  	%r6059, %r6059, %r3951;
	ld.global.u32 	%r3952, [%rd26+148];
	xor.b32  	%r6058, %r6058, %r3952;
	ld.global.u32 	%r3953, [%rd26+152];
	xor.b32  	%r6057, %r6057, %r3953;
	ld.global.u32 	%r3954, [%rd26+156];
	xor.b32  	%r5872, %r5872, %r3954;
$L__BB0_211:
	and.b32  	%r3956, %r3897, 256;
	setp.eq.s32 	%p114, %r3956, 0;
	@%p114 bra 	$L__BB0_213;
	ld.global.u32 	%r3957, [%rd26+160];
	xor.b32  	%r5876, %r5876, %r3957;
	ld.global.u32 	%r3958, [%rd26+164];
	xor.b32  	%r6059, %r6059, %r3958;
	ld.global.u32 	%r3959, [%rd26+168];
	xor.b32  	%r6058, %r6058, %r3959;
	ld.global.u32 	%r3960, [%rd26+172];
	xor.b32  	%r6057, %r6057, %r3960;
	ld.global.u32 	%r3961, [%rd26+176];
	xor.b32  	%r5872, %r5872, %r3961;
$L__BB0_213:
	and.b32  	%r3963, %r3897, 512;
	setp.eq.s32 	%p115, %r3963, 0;
	@%p115 bra 	$L__BB0_215;
	ld.global.u32 	%r3964, [%rd26+180];
	xor.b32  	%r5876, %r5876, %r3964;
	ld.global.u32 	%r3965, [%rd26+184];
	xor.b32  	%r6059, %r6059, %r3965;
	ld.global.u32 	%r3966, [%rd26+188];
	xor.b32  	%r6058, %r6058, %r3966;
	ld.global.u32 	%r3967, [%rd26+192];
	xor.b32  	%r6057, %r6057, %r3967;
	ld.global.u32 	%r3968, [%rd26+196];
	xor.b32  	%r5872, %r5872, %r3968;
$L__BB0_215:
	and.b32  	%r3970, %r3897, 1024;
	setp.eq.s32 	%p116, %r3970, 0;
	@%p116 bra 	$L__BB0_217;
	ld.global.u32 	%r3971, [%rd26+200];
	xor.b32  	%r5876, %r5876, %r3971;
	ld.global.u32 	%r3972, [%rd26+204];
	xor.b32  	%r6059, %r6059, %r3972;
	ld.global.u32 	%r3973, [%rd26+208];
	xor.b32  	%r6058, %r6058, %r3973;
	ld.global.u32 	%r3974, [%rd26+212];
	xor.b32  	%r6057, %r6057, %r3974;
	ld.global.u32 	%r3975, [%rd26+216];
	xor.b32  	%r5872, %r5872, %r3975;
$L__BB0_217:
	and.b32  	%r3977, %r3897, 2048;
	setp.eq.s32 	%p117, %r3977, 0;
	@%p117 bra 	$L__BB0_219;
	ld.global.u32 	%r3978, [%rd26+220];
	xor.b32  	%r5876, %r5876, %r3978;
	ld.global.u32 	%r3979, [%rd26+224];
	xor.b32  	%r6059, %r6059, %r3979;
	ld.global.u32 	%r3980, [%rd26+228];
	xor.b32  	%r6058, %r6058, %r3980;
	ld.global.u32 	%r3981, [%rd26+232];
	xor.b32  	%r6057, %r6057, %r3981;
	ld.global.u32 	%r3982, [%rd26+236];
	xor.b32  	%r5872, %r5872, %r3982;
$L__BB0_219:
	and.b32  	%r3984, %r3897, 4096;
	setp.eq.s32 	%p118, %r3984, 0;
	@%p118 bra 	$L__BB0_221;
	ld.global.u32 	%r3985, [%rd26+240];
	xor.b32  	%r5876, %r5876, %r3985;
	ld.global.u32 	%r3986, [%rd26+244];
	xor.b32  	%r6059, %r6059, %r3986;
	ld.global.u32 	%r3987, [%rd26+248];
	xor.b32  	%r6058, %r6058, %r3987;
	ld.global.u32 	%r3988, [%rd26+252];
	xor.b32  	%r6057, %r6057, %r3988;
	ld.global.u32 	%r3989, [%rd26+256];
	xor.b32  	%r5872, %r5872, %r3989;
$L__BB0_221:
	and.b32  	%r3991, %r3897, 8192;
	setp.eq.s32 	%p119, %r3991, 0;
	@%p119 bra 	$L__BB0_223;
	ld.global.u32 	%r3992, [%rd26+260];
	xor.b32  	%r5876, %r5876, %r3992;
	ld.global.u32 	%r3993, [%rd26+264];
	xor.b32  	%r6059, %r6059, %r3993;
	ld.global.u32 	%r3994, [%rd26+268];
	xor.b32  	%r6058, %r6058, %r3994;
	ld.global.u32 	%r3995, [%rd26+272];
	xor.b32  	%r6057, %r6057, %r3995;
	ld.global.u32 	%r3996, [%rd26+276];
	xor.b32  	%r5872, %r5872, %r3996;
$L__BB0_223:
	and.b32  	%r3998, %r3897, 16384;
	setp.eq.s32 	%p120, %r3998, 0;
	@%p120 bra 	$L__BB0_225;
	ld.global.u32 	%r3999, [%rd26+280];
	xor.b32  	%r5876, %r5876, %r3999;
	ld.global.u32 	%r4000, [%rd26+284];
	xor.b32  	%r6059, %r6059, %r4000;
	ld.global.u32 	%r4001, [%rd26+288];
	xor.b32  	%r6058, %r6058, %r4001;
	ld.global.u32 	%r4002, [%rd26+292];
	xor.b32  	%r6057, %r6057, %r4002;
	ld.global.u32 	%r4003, [%rd26+296];
	xor.b32  	%r5872, %r5872, %r4003;
$L__BB0_225:
	and.b32  	%r4005, %r3897, 32768;
	setp.eq.s32 	%p121, %r4005, 0;
	@%p121 bra 	$L__BB0_227;
	ld.global.u32 	%r4006, [%rd26+300];
	xor.b32  	%r5876, %r5876, %r4006;
	ld.global.u32 	%r4007, [%rd26+304];
	xor.b32  	%r6059, %r6059, %r4007;
	ld.global.u32 	%r4008, [%rd26+308];
	xor.b32  	%r6058, %r6058, %r4008;
	ld.global.u32 	%r4009, [%rd26+312];
	xor.b32  	%r6057, %r6057, %r4009;
	ld.global.u32 	%r4010, [%rd26+316];
	xor.b32  	%r5872, %r5872, %r4010;
$L__BB0_227:
	add.s32 	%r6055, %r6055, 16;
	setp.ne.s32 	%p122, %r6055, 32;
	@%p122 bra 	$L__BB0_195;
	mad.lo.s32 	%r4011, %r6049, -31, %r906;
	add.s32 	%r6049, %r4011, 1;
	setp.ne.s32 	%p123, %r6049, 5;
	@%p123 bra 	$L__BB0_194;
	st.local.u32 	[%rd11+4], %r5876;
	st.local.v2.u32 	[%rd11+8], {%r6059, %r6058};
	st.local.v2.u32 	[%rd11+16], {%r6057, %r5872};
$L__BB0_230:
	shr.u64 	%rd238, %rd21, 2;
	add.s32 	%r5859, %r5859, 1;
	setp.gt.u64 	%p124, %rd21, 3;
	@%p124 bra 	$L__BB0_118;
$L__BB0_231:
	shr.u32 	%r4012, %r5876, 2;
	xor.b32  	%r4013, %r4012, %r5876;
	shl.b32 	%r4014, %r5872, 4;
	shl.b32 	%r4015, %r4013, 1;
	xor.b32  	%r4016, %r4015, %r4014;
	xor.b32  	%r4017, %r4016, %r4013;
	xor.b32  	%r4018, %r4017, %r5872;
	add.s32 	%r4019, %r541, %r4018;
	add.s32 	%r4020, %r4019, 362437;
	cvt.rn.f64.u32 	%fd26, %r4020;
	mul.f64 	%fd27, %fd26, 0d3DF0000000000000;
	mul.f64 	%fd5, %fd27, 0d401921FB53C8D4F1;
	setp.eq.f64 	%p125, %fd5, 0d7FF0000000000000;
	setp.ltu.f64 	%p126, %fd5, 0d41E0000000000000;
	or.pred  	%p127, %p125, %p126;
	@%p127 bra 	$L__BB0_233;
	{ // callseq 0, 0
	.param .b64 param0;
	st.param.f64 	[param0], %fd5;
	.param .align 16 .b8 retval0[16];
	call.uni (retval0), 
	__internal_trig_reduction_slowpathd, 
	(
	param0
	);
	ld.param.f64 	%fd28, [retval0];
	ld.param.b32 	%r4021, [retval0+8];
	} // callseq 0
$L__BB0_233:
	mul.f64 	%fd134, %fd4, 0d3DF0000000000000;
	mov.f64 	%fd130, 0d0000000000000000;
	mov.b32 	%r7281, 0;
$L__BB0_234:
	mov.f64 	%fd8, %fd130;
	mov.u32 	%r1080, %r7281;
	cvt.u32.u64 	%r4024, %rd13;
	setp.eq.s32 	%p128, %r4024, 0;
	// begin inline asm
	mov.u64 	%rd96, %clock64;
	// end inline asm
	cvt.u32.u64 	%r4025, %rd96;
	xor.b32  	%r4026, %r4025, -1429050551;
	mul.lo.s32 	%r4027, %r4026, 1099087573;
	{ .reg .b32 tmp; mov.b64 {tmp, %r4028}, %rd96; }
	xor.b32  	%r4029, %r4028, -136515619;
	mul.lo.s32 	%r4030, %r4029, -1703105765;
	add.s32 	%r4031, %r4027, %r4030;
	add.s32 	%r1081, %r4031, 6615241;
	add.s32 	%r6160, %r4027, 123456789;
	st.local.v2.u32 	[%rd10], {%r1081, %r6160};
	xor.b32  	%r4032, %r4027, 362436069;
	add.s32 	%r4033, %r4030, 521288629;
	st.local.v2.u32 	[%rd10+8], {%r4032, %r4033};
	xor.b32  	%r4034, %r4030, 88675123;
	add.s32 	%r6156, %r4027, 5783321;
	st.local.v2.u32 	[%rd10+16], {%r4034, %r6156};
	@%p128 bra 	$L__BB0_349;
	mov.b32 	%r6143, 0;
	mov.u64 	%rd239, %rd13;
$L__BB0_236:
	mov.u64 	%rd28, %rd239;
	and.b64  	%rd29, %rd28, 3;
	setp.eq.s64 	%p129, %rd29, 0;
	@%p129 bra 	$L__BB0_348;
	mul.wide.u32 	%rd97, %r6143, 3200;
	mov.u64 	%rd98, precalc_xorwow_matrix;
	add.s64 	%rd30, %rd98, %rd97;
	mov.b32 	%r6156, 0;
	mov.u32 	%r6157, %r6156;
	mov.u32 	%r6158, %r6156;
	mov.u32 	%r6159, %r6156;
	mov.u32 	%r6160, %r6156;
	mov.u32 	%r6149, %r6156;
$L__BB0_238:
	mul.wide.u32 	%rd99, %r6149, 4;
	add.s64 	%rd100, %rd10, %rd99;
	ld.local.u32 	%r1093, [%rd100+4];
	shl.b32 	%r1094, %r6149, 5;
	mov.b32 	%r6155, 0;
$L__BB0_239:
	.pragma "nounroll";
	shr.u32 	%r4038, %r1093, %r6155;
	and.b32  	%r4039, %r4038, 1;
	setp.eq.b32 	%p130, %r4039, 1;
	not.pred 	%p131, %p130;
	add.s32 	%r4040, %r1094, %r6155;
	mul.lo.s32 	%r4041, %r4040, 5;
	mul.wide.u32 	%rd101, %r4041, 4;
	add.s64 	%rd31, %rd30, %rd101;
	@%p131 bra 	$L__BB0_241;
	ld.global.u32 	%r4042, [%rd31];
	xor.b32  	%r6160, %r6160, %r4042;
	ld.global.u32 	%r4043, [%rd31+4];
	xor.b32  	%r6159, %r6159, %r4043;
	ld.global.u32 	%r4044, [%rd31+8];
	xor.b32  	%r6158, %r6158, %r4044;
	ld.global.u32 	%r4045, [%rd31+12];
	xor.b32  	%r6157, %r6157, %r4045;
	ld.global.u32 	%r4046, [%rd31+16];
	xor.b32  	%r6156, %r6156, %r4046;
$L__BB0_241:
	and.b32  	%r4048, %r4038, 2;
	setp.eq.s32 	%p132, %r4048, 0;
	@%p132 bra 	$L__BB0_243;
	ld.global.u32 	%r4049, [%rd31+20];
	xor.b32  	%r6160, %r6160, %r4049;
	ld.global.u32 	%r4050, [%rd31+24];
	xor.b32  	%r6159, %r6159, %r4050;
	ld.global.u32 	%r4051, [%rd31+28];
	xor.b32  	%r6158, %r6158, %r4051;
	ld.global.u32 	%r4052, [%rd31+32];
	xor.b32  	%r6157, %r6157, %r4052;
	ld.global.u32 	%r4053, [%rd31+36];
	xor.b32  	%r6156, %r6156, %r4053;
$L__BB0_243:
	and.b32  	%r4055, %r4038, 4;
	setp.eq.s32 	%p133, %r4055, 0;
	@%p133 bra 	$L__BB0_245;
	ld.global.u32 	%r4056, [%rd31+40];
	xor.b32  	%r6160, %r6160, %r4056;
	ld.global.u32 	%r4057, [%rd31+44];
	xor.b32  	%r6159, %r6159, %r4057;
	ld.global.u32 	%r4058, [%rd31+48];
	xor.b32  	%r6158, %r6158, %r4058;
	ld.global.u32 	%r4059, [%rd31+52];
	xor.b32  	%r6157, %r6157, %r4059;
	ld.global.u32 	%r4060, [%rd31+56];
	xor.b32  	%r6156, %r6156, %r4060;
$L__BB0_245:
	and.b32  	%r4062, %r4038, 8;
	setp.eq.s32 	%p134, %r4062, 0;
	@%p134 bra 	$L__BB0_247;
	ld.global.u32 	%r4063, [%rd31+60];
	xor.b32  	%r6160, %r6160, %r4063;
	ld.global.u32 	%r4064, [%rd31+64];
	xor.b32  	%r6159, %r6159, %r4064;
	ld.global.u32 	%r4065, [%rd31+68];
	xor.b32  	%r6158, %r6158, %r4065;
	ld.global.u32 	%r4066, [%rd31+72];
	xor.b32  	%r6157, %r6157, %r4066;
	ld.global.u32 	%r4067, [%rd31+76];
	xor.b32  	%r6156, %r6156, %r4067;
$L__BB0_247:
	and.b32  	%r4069, %r4038, 16;
	setp.eq.s32 	%p135, %r4069, 0;
	@%p135 bra 	$L__BB0_249;
	ld.global.u32 	%r4070, [%rd31+80];
	xor.b32  	%r6160, %r6160, %r4070;
	ld.global.u32 	%r4071, [%rd31+84];
	xor.b32  	%r6159, %r6159, %r4071;
	ld.global.u32 	%r4072, [%rd31+88];
	xor.b32  	%r6158, %r6158, %r4072;
	ld.global.u32 	%r4073, [%rd31+92];
	xor.b32  	%r6157, %r6157, %r4073;
	ld.global.u32 	%r4074, [%rd31+96];
	xor.b32  	%r6156, %r6156, %r4074;
$L__BB0_249:
	and.b32  	%r4076, %r4038, 32;
	setp.eq.s32 	%p136, %r4076, 0;
	@%p136 bra 	$L__BB0_251;
	ld.global.u32 	%r4077, [%rd31+100];
	xor.b32  	%r6160, %r6160, %r4077;
	ld.global.u32 	%r4078, [%rd31+104];
	xor.b32  	%r6159, %r6159, %r4078;
	ld.global.u32 	%r4079, [%rd31+108];
	xor.b32  	%r6158, %r6158, %r4079;
	ld.global.u32 	%r4080, [%rd31+112];
	xor.b32  	%r6157, %r6157, %r4080;
	ld.global.u32 	%r4081, [%rd31+116];
	xor.b32  	%r6156, %r6156, %r4081;
$L__BB0_251:
	and.b32  	%r4083, %r4038, 64;
	setp.eq.s32 	%p137, %r4083, 0;
	@%p137 bra 	$L__BB0_253;
	ld.global.u32 	%r4084, [%rd31+120];
	xor.b32  	%r6160, %r6160, %r4084;
	ld.global.u32 	%r4085, [%rd31+124];
	xor.b32  	%r6159, %r6159, %r4085;
	ld.global.u32 	%r4086, [%rd31+128];
	xor.b32  	%r6158, %r6158, %r4086;
	ld.global.u32 	%r4087, [%rd31+132];
	xor.b32  	%r6157, %r6157, %r4087;
	ld.global.u32 	%r4088, [%rd31+136];
	xor.b32  	%r6156, %r6156, %r4088;
$L__BB0_253:
	and.b32  	%r4090, %r4038, 128;
	setp.eq.s32 	%p138, %r4090, 0;
	@%p138 bra 	$L__BB0_255;
	ld.global.u32 	%r4091, [%rd31+140];
	xor.b32  	%r6160, %r6160, %r4091;
	ld.global.u32 	%r4092, [%rd31+144];
	xor.b32  	%r6159, %r6159, %r4092;
	ld.global.u32 	%r4093, [%rd31+148];
	xor.b32  	%r6158, %r6158, %r4093;
	ld.global.u32 	%r4094, [%rd31+152];
	xor.b32  	%r6157, %r6157, %r4094;
	ld.global.u32 	%r4095, [%rd31+156];
	xor.b32  	%r6156, %r6156, %r4095;
$L__BB0_255:
	and.b32  	%r4097, %r4038, 256;
	setp.eq.s32 	%p139, %r4097, 0;
	@%p139 bra 	$L__BB0_257;
	ld.global.u32 	%r4098, [%rd31+160];
	xor.b32  	%r6160, %r6160, %r4098;
	ld.global.u32 	%r4099, [%rd31+164];
	xor.b32  	%r6159, %r6159, %r4099;
	ld.global.u32 	%r4100, [%rd31+168];
	xor.b32  	%r6158, %r6158, %r4100;
	ld.global.u32 	%r4101, [%rd31+172];
	xor.b32  	%r6157, %r6157, %r4101;
	ld.global.u32 	%r4102, [%rd31+176];
	xor.b32  	%r6156, %r6156, %r4102;
$L__BB0_257:
	and.b32  	%r4104, %r4038, 512;
	setp.eq.s32 	%p140, %r4104, 0;
	@%p140 bra 	$L__BB0_259;
	ld.global.u32 	%r4105, [%rd31+180];
	xor.b32  	%r6160, %r6160, %r4105;
	ld.global.u32 	%r4106, [%rd31+184];
	xor.b32  	%r6159, %r6159, %r4106;
	ld.global.u32 	%r4107, [%rd31+188];
	xor.b32  	%r6158, %r6158, %r4107;
	ld.global.u32 	%r4108, [%rd31+192];
	xor.b32  	%r6157, %r6157, %r4108;
	ld.global.u32 	%r4109, [%rd31+196];
	xor.b32  	%r6156, %r6156, %r4109;
$L__BB0_259:
	and.b32  	%r4111, %r4038, 1024;
	setp.eq.s32 	%p141, %r4111, 0;
	@%p141 bra 	$L__BB0_261;
	ld.global.u32 	%r4112, [%rd31+200];
	xor.b32  	%r6160, %r6160, %r4112;
	ld.global.u32 	%r4113, [%rd31+204];
	xor.b32  	%r6159, %r6159, %r4113;
	ld.global.u32 	%r4114, [%rd31+208];
	xor.b32  	%r6158, %r6158, %r4114;
	ld.global.u32 	%r4115, [%rd31+212];
	xor.b32  	%r6157, %r6157, %r4115;
	ld.global.u32 	%r4116, [%rd31+216];
	xor.b32  	%r6156, %r6156, %r4116;
$L__BB0_261:
	and.b32  	%r4118, %r4038, 2048;
	setp.eq.s32 	%p142, %r4118, 0;
	@%p142 bra 	$L__BB0_263;
	ld.global.u32 	%r4119, [%rd31+220];
	xor.b32  	%r6160, %r6160, %r4119;
	ld.global.u32 	%r4120, [%rd31+224];
	xor.b32  	%r6159, %r6159, %r4120;
	ld.global.u32 	%r4121, [%rd31+228];
	xor.b32  	%r6158, %r6158, %r4121;
	ld.global.u32 	%r4122, [%rd31+232];
	xor.b32  	%r6157, %r6157, %r4122;
	ld.global.u32 	%r4123, [%rd31+236];
	xor.b32  	%r6156, %r6156, %r4123;
$L__BB0_263:
	and.b32  	%r4125, %r4038, 4096;
	setp.eq.s32 	%p143, %r4125, 0;
	@%p143 bra 	$L__BB0_265;
	ld.global.u32 	%r4126, [%rd31+240];
	xor.b32  	%r6160, %r6160, %r4126;
	ld.global.u32 	%r4127, [%rd31+244];
	xor.b32  	%r6159, %r6159, %r4127;
	ld.global.u32 	%r4128, [%rd31+248];
	xor.b32  	%r6158, %r6158, %r4128;
	ld.global.u32 	%r4129, [%rd31+252];
	xor.b32  	%r6157, %r6157, %r4129;
	ld.global.u32 	%r4130, [%rd31+256];
	xor.b32  	%r6156, %r6156, %r4130;
$L__BB0_265:
	and.b32  	%r4132, %r4038, 8192;
	setp.eq.s32 	%p144, %r4132, 0;
	@%p144 bra 	$L__BB0_267;
	ld.global.u32 	%r4133, [%rd31+260];
	xor.b32  	%r6160, %r6160, %r4133;
	ld.global.u32 	%r4134, [%rd31+264];
	xor.b32  	%r6159, %r6159, %r4134;
	ld.global.u32 	%r4135, [%rd31+268];
	xor.b32  	%r6158, %r6158, %r4135;
	ld.global.u32 	%r4136, [%rd31+272];
	xor.b32  	%r6157, %r6157, %r4136;
	ld.global.u32 	%r4137, [%rd31+276];
	xor.b32  	%r6156, %r6156, %r4137;
$L__BB0_267:
	and.b32  	%r4139, %r4038, 16384;
	setp.eq.s32 	%p145, %r4139, 0;
	@%p145 bra 	$L__BB0_269;
	ld.global.u32 	%r4140, [%rd31+280];
	xor.b32  	%r6160, %r6160, %r4140;
	ld.global.u32 	%r4141, [%rd31+284];
	xor.b32  	%r6159, %r6159, %r4141;
	ld.global.u32 	%r4142, [%rd31+288];
	xor.b32  	%r6158, %r6158, %r4142;
	ld.global.u32 	%r4143, [%rd31+292];
	xor.b32  	%r6157, %r6157, %r4143;
	ld.global.u32 	%r4144, [%rd31+296];
	xor.b32  	%r6156, %r6156, %r4144;
$L__BB0_269:
	and.b32  	%r4146, %r4038, 32768;
	setp.eq.s32 	%p146, %r4146, 0;
	@%p146 bra 	$L__BB0_271;
	ld.global.u32 	%r4147, [%rd31+300];
	xor.b32  	%r6160, %r6160, %r4147;
	ld.global.u32 	%r4148, [%rd31+304];
	xor.b32  	%r6159, %r6159, %r4148;
	ld.global.u32 	%r4149, [%rd31+308];
	xor.b32  	%r6158, %r6158, %r4149;
	ld.global.u32 	%r4150, [%rd31+312];
	xor.b32  	%r6157, %r6157, %r4150;
	ld.global.u32 	%r4151, [%rd31+316];
	xor.b32  	%r6156, %r6156, %r4151;
$L__BB0_271:
	add.s32 	%r6155, %r6155, 16;
	setp.ne.s32 	%p147, %r6155, 32;
	@%p147 bra 	$L__BB0_239;
	mad.lo.s32 	%r4152, %r6149, -31, %r1094;
	add.s32 	%r6149, %r4152, 1;
	setp.ne.s32 	%p148, %r6149, 5;
	@%p148 bra 	$L__BB0_238;
	st.local.u32 	[%rd10+4], %r6160;
	st.local.v2.u32 	[%rd10+8], {%r6159, %r6158};
	st.local.v2.u32 	[%rd10+16], {%r6157, %r6156};
	setp.eq.s64 	%p149, %rd29, 1;
	@%p149 bra 	$L__BB0_348;
	mov.b32 	%r6156, 0;
	mov.u32 	%r6249, %r6156;
	mov.u32 	%r6250, %r6156;
	mov.u32 	%r6251, %r6156;
	mov.u32 	%r6160, %r6156;
	mov.u32 	%r6241, %r6156;
$L__BB0_275:
	mul.wide.u32 	%rd102, %r6241, 4;
	add.s64 	%rd103, %rd10, %rd102;
	ld.local.u32 	%r1269, [%rd103+4];
	shl.b32 	%r1270, %r6241, 5;
	mov.b32 	%r6247, 0;
$L__BB0_276:
	.pragma "nounroll";
	shr.u32 	%r4155, %r1269, %r6247;
	and.b32  	%r4156, %r4155, 1;
	setp.eq.b32 	%p150, %r4156, 1;
	not.pred 	%p151, %p150;
	add.s32 	%r4157, %r1270, %r6247;
	mul.lo.s32 	%r4158, %r4157, 5;
	mul.wide.u32 	%rd104, %r4158, 4;
	add.s64 	%rd32, %rd30, %rd104;
	@%p151 bra 	$L__BB0_278;
	ld.global.u32 	%r4159, [%rd32];
	xor.b32  	%r6160, %r6160, %r4159;
	ld.global.u32 	%r4160, [%rd32+4];
	xor.b32  	%r6251, %r6251, %r4160;
	ld.global.u32 	%r4161, [%rd32+8];
	xor.b32  	%r6250, %r6250, %r4161;
	ld.global.u32 	%r4162, [%rd32+12];
	xor.b32  	%r6249, %r6249, %r4162;
	ld.global.u32 	%r4163, [%rd32+16];
	xor.b32  	%r6156, %r6156, %r4163;
$L__BB0_278:
	and.b32  	%r4165, %r4155, 2;
	setp.eq.s32 	%p152, %r4165, 0;
	@%p152 bra 	$L__BB0_280;
	ld.global.u32 	%r4166, [%rd32+20];
	xor.b32  	%r6160, %r6160, %r4166;
	ld.global.u32 	%r4167, [%rd32+24];
	xor.b32  	%r6251, %r6251, %r4167;
	ld.global.u32 	%r4168, [%rd32+28];
	xor.b32  	%r6250, %r6250, %r4168;
	ld.global.u32 	%r4169, [%rd32+32];
	xor.b32  	%r6249, %r6249, %r4169;
	ld.global.u32 	%r4170, [%rd32+36];
	xor.b32  	%r6156, %r6156, %r4170;
$L__BB0_280:
	and.b32  	%r4172, %r4155, 4;
	setp.eq.s32 	%p153, %r4172, 0;
	@%p153 bra 	$L__BB0_282;
	ld.global.u32 	%r4173, [%rd32+40];
	xor.b32  	%r6160, %r6160, %r4173;
	ld.global.u32 	%r4174, [%rd32+44];
	xor.b32  	%r6251, %r6251, %r4174;
	ld.global.u32 	%r4175, [%rd32+48];
	xor.b32  	%r6250, %r6250, %r4175;
	ld.global.u32 	%r4176, [%rd32+52];
	xor.b32  	%r6249, %r6249, %r4176;
	ld.global.u32 	%r4177, [%rd32+56];
	xor.b32  	%r6156, %r6156, %r4177;
$L__BB0_282:
	and.b32  	%r4179, %r4155, 8;
	setp.eq.s32 	%p154, %r4179, 0;
	@%p154 bra 	$L__BB0_284;
	ld.global.u32 	%r4180, [%rd32+60];
	xor.b32  	%r6160, %r6160, %r4180;
	ld.global.u32 	%r4181, [%rd32+64];
	xor.b32  	%r6251, %r6251, %r4181;
	ld.global.u32 	%r4182, [%rd32+68];
	xor.b32  	%r6250, %r6250, %r4182;
	ld.global.u32 	%r4183, [%rd32+72];
	xor.b32  	%r6249, %r6249, %r4183;
	ld.global.u32 	%r4184, [%rd32+76];
	xor.b32  	%r6156, %r6156, %r4184;
$L__BB0_284:
	and.b32  	%r4186, %r4155, 16;
	setp.eq.s32 	%p155, %r4186, 0;
	@%p155 bra 	$L__BB0_286;
	ld.global.u32 	%r4187, [%rd32+80];
	xor.b32  	%r6160, %r6160, %r4187;
	ld.global.u32 	%r4188, [%rd32+84];
	xor.b32  	%r6251, %r6251, %r4188;
	ld.global.u32 	%r4189, [%rd32+88];
	xor.b32  	%r6250, %r6250, %r4189;
	ld.global.u32 	%r4190, [%rd32+92];
	xor.b32  	%r6249, %r6249, %r4190;
	ld.global.u32 	%r4191, [%rd32+96];
	xor.b32  	%r6156, %r6156, %r4191;
$L__BB0_286:
	and.b32  	%r4193, %r4155, 32;
	setp.eq.s32 	%p156, %r4193, 0;
	@%p156 bra 	$L__BB0_288;
	ld.global.u32 	%r4194, [%rd32+100];
	xor.b32  	%r6160, %r6160, %r4194;
	ld.global.u32 	%r4195, [%rd32+104];
	xor.b32  	%r6251, %r6251, %r4195;
	ld.global.u32 	%r4196, [%rd32+108];
	xor.b32  	%r6250, %r6250, %r4196;
	ld.global.u32 	%r4197, [%rd32+112];
	xor.b32  	%r6249, %r6249, %r4197;
	ld.global.u32 	%r4198, [%rd32+116];
	xor.b32  	%r6156, %r6156, %r4198;
$L__BB0_288:
	and.b32  	%r4200, %r4155, 64;
	setp.eq.s32 	%p157, %r4200, 0;
	@%p157 bra 	$L__BB0_290;
	ld.global.u32 	%r4201, [%rd32+120];
	xor.b32  	%r6160, %r6160, %r4201;
	ld.global.u32 	%r4202, [%rd32+124];
	xor.b32  	%r6251, %r6251, %r4202;
	ld.global.u32 	%r4203, [%rd32+128];
	xor.b32  	%r6250, %r6250, %r4203;
	ld.global.u32 	%r4204, [%rd32+132];
	xor.b32  	%r6249, %r6249, %r4204;
	ld.global.u32 	%r4205, [%rd32+136];
	xor.b32  	%r6156, %r6156, %r4205;
$L__BB0_290:
	and.b32  	%r4207, %r4155, 128;
	setp.eq.s32 	%p158, %r4207, 0;
	@%p158 bra 	$L__BB0_292;
	ld.global.u32 	%r4208, [%rd32+140];
	xor.b32  	%r6160, %r6160, %r4208;
	ld.global.u32 	%r4209, [%rd32+144];
	xor.b32  	%r6251, %r6251, %r4209;
	ld.global.u32 	%r4210, [%rd32+148];
	xor.b32  	%r6250, %r6250, %r4210;
	ld.global.u32 	%r4211, [%rd32+152];
	xor.b32  	%r6249, %r6249, %r4211;
	ld.global.u32 	%r4212, [%rd32+156];
	xor.b32  	%r6156, %r6156, %r4212;
$L__BB0_292:
	and.b32  	%r4214, %r4155, 256;
	setp.eq.s32 	%p159, %r4214, 0;
	@%p159 bra 	$L__BB0_294;
	ld.global.u32 	%r4215, [%rd32+160];
	xor.b32  	%r6160, %r6160, %r4215;
	ld.global.u32 	%r4216, [%rd32+164];
	xor.b32  	%r6251, %r6251, %r4216;
	ld.global.u32 	%r4217, [%rd32+168];
	xor.b32  	%r6250, %r6250, %r4217;
	ld.global.u32 	%r4218, [%rd32+172];
	xor.b32  	%r6249, %r6249, %r4218;
	ld.global.u32 	%r4219, [%rd32+176];
	xor.b32  	%r6156, %r6156, %r4219;
$L__BB0_294:
	and.b32  	%r4221, %r4155, 512;
	setp.eq.s32 	%p160, %r4221, 0;
	@%p160 bra 	$L__BB0_296;
	ld.global.u32 	%r4222, [%rd32+180];
	xor.b32  	%r6160, %r6160, %r4222;
	ld.global.u32 	%r4223, [%rd32+184];
	xor.b32  	%r6251, %r6251, %r4223;
	ld.global.u32 	%r4224, [%rd32+188];
	xor.b32  	%r6250, %r6250, %r4224;
	ld.global.u32 	%r4225, [%rd32+192];
	xor.b32  	%r6249, %r6249, %r4225;
	ld.global.u32 	%r4226, [%rd32+196];
	xor.b32  	%r6156, %r6156, %r4226;
$L__BB0_296:
	and.b32  	%r4228, %r4155, 1024;
	setp.eq.s32 	%p161, %r4228, 0;
	@%p161 bra 	$L__BB0_298;
	ld.global.u32 	%r4229, [%rd32+200];
	xor.b32  	%r6160, %r6160, %r4229;
	ld.global.u32 	%r4230, [%rd32+204];
	xor.b32  	%r6251, %r6251, %r4230;
	ld.global.u32 	%r4231, [%rd32+208];
	xor.b32  	%r6250, %r6250, %r4231;
	ld.global.u32 	%r4232, [%rd32+212];
	xor.b32  	%r6249, %r6249, %r4232;
	ld.global.u32 	%r4233, [%rd32+216];
	xor.b32  	%r6156, %r6156, %r4233;
$L__BB0_298:
	and.b32  	%r4235, %r4155, 2048;
	setp.eq.s32 	%p162, %r4235, 0;
	@%p162 bra 	$L__BB0_300;
	ld.global.u32 	%r4236, [%rd32+220];
	xor.b32  	%r6160, %r6160, %r4236;
	ld.global.u32 	%r4237, [%rd32+224];
	xor.b32  	%r6251, %r6251, %r4237;
	ld.global.u32 	%r4238, [%rd32+228];
	xor.b32  	%r6250, %r6250, %r4238;
	ld.global.u32 	%r4239, [%rd32+232];
	xor.b32  	%r6249, %r6249, %r4239;
	ld.global.u32 	%r4240, [%rd32+236];
	xor.b32  	%r6156, %r6156, %r4240;
$L__BB0_300:
	and.b32  	%r4242, %r4155, 4096;
	setp.eq.s32 	%p163, %r4242, 0;
	@%p163 bra 	$L__BB0_302;
	ld.global.u32 	%r4243, [%rd32+240];
	xor.b32  	%r6160, %r6160, %r4243;
	ld.global.u32 	%r4244, [%rd32+244];
	xor.b32  	%r6251, %r6251, %r4244;
	ld.global.u32 	%r4245, [%rd32+248];
	xor.b32  	%r6250, %r6250, %r4245;
	ld.global.u32 	%r4246, [%rd32+252];
	xor.b32  	%r6249, %r6249, %r4246;
	ld.global.u32 	%r4247, [%rd32+256];
	xor.b32  	%r6156, %r6156, %r4247;
$L__BB0_302:
	and.b32  	%r4249, %r4155, 8192;
	setp.eq.s32 	%p164, %r4249, 0;
	@%p164 bra 	$L__BB0_304;
	ld.global.u32 	%r4250, [%rd32+260];
	xor.b32  	%r6160, %r6160, %r4250;
	ld.global.u32 	%r4251, [%rd32+264];
	xor.b32  	%r6251, %r6251, %r4251;
	ld.global.u32 	%r4252, [%rd32+268];
	xor.b32  	%r6250, %r6250, %r4252;
	ld.global.u32 	%r4253, [%rd32+272];
	xor.b32  	%r6249, %r6249, %r4253;
	ld.global.u32 	%r4254, [%rd32+276];
	xor.b32  	%r6156, %r6156, %r4254;
$L__BB0_304:
	and.b32  	%r4256, %r4155, 16384;
	setp.eq.s32 	%p165, %r4256, 0;
	@%p165 bra 	$L__BB0_306;
	ld.global.u32 	%r4257, [%rd32+280];
	xor.b32  	%r6160, %r6160, %r4257;
	ld.global.u32 	%r4258, [%rd32+284];
	xor.b32  	%r6251, %r6251, %r4258;
	ld.global.u32 	%r4259, [%rd32+288];
	xor.b32  	%r6250, %r6250, %r4259;
	ld.global.u32 	%r4260, [%rd32+292];
	xor.b32  	%r6249, %r6249, %r4260;
	ld.global.u32 	%r4261, [%rd32+296];
	xor.b32  	%r6156, %r6156, %r4261;
$L__BB0_306:
	and.b32  	%r4263, %r4155, 32768;
	setp.eq.s32 	%p166, %r4263, 0;
	@%p166 bra 	$L__BB0_308;
	ld.global.u32 	%r4264, [%rd32+300];
	xor.b32  	%r6160, %r6160, %r4264;
	ld.global.u32 	%r4265, [%rd32+304];
	xor.b32  	%r6251, %r6251, %r4265;
	ld.global.u32 	%r4266, [%rd32+308];
	xor.b32  	%r6250, %r6250, %r4266;
	ld.global.u32 	%r4267, [%rd32+312];
	xor.b32  	%r6249, %r6249, %r4267;
	ld.global.u32 	%r4268, [%rd32+316];
	xor.b32  	%r6156, %r6156, %r4268;
$L__BB0_308:
	add.s32 	%r6247, %r6247, 16;
	setp.ne.s32 	%p167, %r6247, 32;
	@%p167 bra 	$L__BB0_276;
	mad.lo.s32 	%r4269, %r6241, -31, %r1270;
	add.s32 	%r6241, %r4269, 1;
	setp.ne.s32 	%p168, %r6241, 5;
	@%p168 bra 	$L__BB0_275;
	st.local.u32 	[%rd10+4], %r6160;
	st.local.v2.u32 	[%rd10+8], {%r6251, %r6250};
	st.local.v2.u32 	[%rd10+16], {%r6249, %r6156};
	setp.ne.s64 	%p169, %rd29, 3;
	@%p169 bra 	$L__BB0_348;
	mov.b32 	%r6156, 0;
	mov.u32 	%r6341, %r6156;
	mov.u32 	%r6342, %r6156;
	mov.u32 	%r6343, %r6156;
	mov.u32 	%r6160, %r6156;
	mov.u32 	%r6333, %r6156;
$L__BB0_312:
	mul.wide.u32 	%rd105, %r6333, 4;
	add.s64 	%rd106, %rd10, %rd105;
	ld.local.u32 	%r1445, [%rd106+4];
	shl.b32 	%r1446, %r6333, 5;
	mov.b32 	%r6339, 0;
$L__BB0_313:
	.pragma "nounroll";
	shr.u32 	%r4272, %r1445, %r6339;
	and.b32  	%r4273, %r4272, 1;
	setp.eq.b32 	%p170, %r4273, 1;
	not.pred 	%p171, %p170;
	add.s32 	%r4274, %r1446, %r6339;
	mul.lo.s32 	%r4275, %r4274, 5;
	mul.wide.u32 	%rd107, %r4275, 4;
	add.s64 	%rd33, %rd30, %rd107;
	@%p171 bra 	$L__BB0_315;
	ld.global.u32 	%r4276, [%rd33];
	xor.b32  	%r6160, %r6160, %r4276;
	ld.global.u32 	%r4277, [%rd33+4];
	xor.b32  	%r6343, %r6343, %r4277;
	ld.global.u32 	%r4278, [%rd33+8];
	xor.b32  	%r6342, %r6342, %r4278;
	ld.global.u32 	%r4279, [%rd33+12];
	xor.b32  	%r6341, %r6341, %r4279;
	ld.global.u32 	%r4280, [%rd33+16];
	xor.b32  	%r6156, %r6156, %r4280;
$L__BB0_315:
	and.b32  	%r4282, %r4272, 2;
	setp.eq.s32 	%p172, %r4282, 0;
	@%p172 bra 	$L__BB0_317;
	ld.global.u32 	%r4283, [%rd33+20];
	xor.b32  	%r6160, %r6160, %r4283;
	ld.global.u32 	%r4284, [%rd33+24];
	xor.b32  	%r6343, %r6343, %r4284;
	ld.global.u32 	%r4285, [%rd33+28];
	xor.b32  	%r6342, %r6342, %r4285;
	ld.global.u32 	%r4286, [%rd33+32];
	xor.b32  	%r6341, %r6341, %r4286;
	ld.global.u32 	%r4287, [%rd33+36];
	xor.b32  	%r6156, %r6156, %r4287;
$L__BB0_317:
	and.b32  	%r4289, %r4272, 4;
	setp.eq.s32 	%p173, %r4289, 0;
	@%p173 bra 	$L__BB0_319;
	ld.global.u32 	%r4290, [%rd33+40];
	xor.b32  	%r6160, %r6160, %r4290;
	ld.global.u32 	%r4291, [%rd33+44];
	xor.b32  	%r6343, %r6343, %r4291;
	ld.global.u32 	%r4292, [%rd33+48];
	xor.b32  	%r6342, %r6342, %r4292;
	ld.global.u32 	%r4293, [%rd33+52];
	xor.b32  	%r6341, %r6341, %r4293;
	ld.global.u32 	%r4294, [%rd33+56];
	xor.b32  	%r6156, %r6156, %r4294;
$L__BB0_319:
	and.b32  	%r4296, %r4272, 8;
	setp.eq.s32 	%p174, %r4296, 0;
	@%p174 bra 	$L__BB0_321;
	ld.global.u32 	%r4297, [%rd33+60];
	xor.b32  	%r6160, %r6160, %r4297;
	ld.global.u32 	%r4298, [%rd33+64];
	xor.b32  	%r6343, %r6343, %r4298;
	ld.global.u32 	%r4299, [%rd33+68];
	xor.b32  	%r6342, %r6342, %r4299;
	ld.global.u32 	%r4300, [%rd33+72];
	xor.b32  	%r6341, %r6341, %r4300;
	ld.global.u32 	%r4301, [%rd33+76];
	xor.b32  	%r6156, %r6156, %r4301;
$L__BB0_321:
	and.b32  	%r4303, %r4272, 16;
	setp.eq.s32 	%p175, %r4303, 0;
	@%p175 bra 	$L__BB0_323;
	ld.global.u32 	%r4304, [%rd33+80];
	xor.b32  	%r6160, %r6160, %r4304;
	ld.global.u32 	%r4305, [%rd33+84];
	xor.b32  	%r6343, %r6343, %r4305;
	ld.global.u32 	%r4306, [%rd33+88];
	xor.b32  	%r6342, %r6342, %r4306;
	ld.global.u32 	%r4307, [%rd33+92];
	xor.b32  	%r6341, %r6341, %r4307;
	ld.global.u32 	%r4308, [%rd33+96];
	xor.b32  	%r6156, %r6156, %r4308;
$L__BB0_323:
	and.b32  	%r4310, %r4272, 32;
	setp.eq.s32 	%p176, %r4310, 0;
	@%p176 bra 	$L__BB0_325;
	ld.global.u32 	%r4311, [%rd33+100];
	xor.b32  	%r6160, %r6160, %r4311;
	ld.global.u32 	%r4312, [%rd33+104];
	xor.b32  	%r6343, %r6343, %r4312;
	ld.global.u32 	%r4313, [%rd33+108];
	xor.b32  	%r6342, %r6342, %r4313;
	ld.global.u32 	%r4314, [%rd33+112];
	xor.b32  	%r6341, %r6341, %r4314;
	ld.global.u32 	%r4315, [%rd33+116];
	xor.b32  	%r6156, %r6156, %r4315;
$L__BB0_325:
	and.b32  	%r4317, %r4272, 64;
	setp.eq.s32 	%p177, %r4317, 0;
	@%p177 bra 	$L__BB0_327;
	ld.global.u32 	%r4318, [%rd33+120];
	xor.b32  	%r6160, %r6160, %r4318;
	ld.global.u32 	%r4319, [%rd33+124];
	xor.b32  	%r6343, %r6343, %r4319;
	ld.global.u32 	%r4320, [%rd33+128];
	xor.b32  	%r6342, %r6342, %r4320;
	ld.global.u32 	%r4321, [%rd33+132];
	xor.b32  	%r6341, %r6341, %r4321;
	ld.global.u32 	%r4322, [%rd33+136];
	xor.b32  	%r6156, %r6156, %r4322;
$L__BB0_327:
	and.b32  	%r4324, %r4272, 128;
	setp.eq.s32 	%p178, %r4324, 0;
	@%p178 bra 	$L__BB0_329;
	ld.global.u32 	%r4325, [%rd33+140];
	xor.b32  	%r6160, %r6160, %r4325;
	ld.global.u32 	%r4326, [%rd33+144];
	xor.b32  	%r6343, %r6343, %r4326;
	ld.global.u32 	%r4327, [%rd33+148];
	xor.b32  	%r6342, %r6342, %r4327;
	ld.global.u32 	%r4328, [%rd33+152];
	xor.b32  	%r6341, %r6341, %r4328;
	ld.global.u32 	%r4329, [%rd33+156];
	xor.b32  	%r6156, %r6156, %r4329;
$L__BB0_329:
	and.b32  	%r4331, %r4272, 256;
	setp.eq.s32 	%p179, %r4331, 0;
	@%p179 bra 	$L__BB0_331;
	ld.global.u32 	%r4332, [%rd33+160];
	xor.b32  	%r6160, %r6160, %r4332;
	ld.global.u32 	%r4333, [%rd33+164];
	xor.b32  	%r6343, %r6343, %r4333;
	ld.global.u32 	%r4334, [%rd33+168];
	xor.b32  	%r6342, %r6342, %r4334;
	ld.global.u32 	%r4335, [%rd33+172];
	xor.b32  	%r6341, %r6341, %r4335;
	ld.global.u32 	%r4336, [%rd33+176];
	xor.b32  	%r6156, %r6156, %r4336;
$L__BB0_331:
	and.b32  	%r4338, %r4272, 512;
	setp.eq.s32 	%p180, %r4338, 0;
	@%p180 bra 	$L__BB0_333;
	ld.global.u32 	%r4339, [%rd33+180];
	xor.b32  	%r6160, %r6160, %r4339;
	ld.global.u32 	%r4340, [%rd33+184];
	xor.b32  	%r6343, %r6343, %r4340;
	ld.global.u32 	%r4341, [%rd33+188];
	xor.b32  	%r6342, %r6342, %r4341;
	ld.global.u32 	%r4342, [%rd33+192];
	xor.b32  	%r6341, %r6341, %r4342;
	ld.global.u32 	%r4343, [%rd33+196];
	xor.b32  	%r6156, %r6156, %r4343;
$L__BB0_333:
	and.b32  	%r4345, %r4272, 1024;
	setp.eq.s32 	%p181, %r4345, 0;
	@%p181 bra 	$L__BB0_335;
	ld.global.u32 	%r4346, [%rd33+200];
	xor.b32  	%r6160, %r6160, %r4346;
	ld.global.u32 	%r4347, [%rd33+204];
	xor.b32  	%r6343, %r6343, %r4347;
	ld.global.u32 	%r4348, [%rd33+208];
	xor.b32  	%r6342, %r6342, %r4348;
	ld.global.u32 	%r4349, [%rd33+212];
	xor.b32  	%r6341, %r6341, %r4349;
	ld.global.u32 	%r4350, [%rd33+216];
	xor.b32  	%r6156, %r6156, %r4350;
$L__BB0_335:
	and.b32  	%r4352, %r4272, 2048;
	setp.eq.s32 	%p182, %r4352, 0;
	@%p182 bra 	$L__BB0_337;
	ld.global.u32 	%r4353, [%rd33+220];
	xor.b32  	%r6160, %r6160, %r4353;
	ld.global.u32 	%r4354, [%rd33+224];
	xor.b32  	%r6343, %r6343, %r4354;
	ld.global.u32 	%r4355, [%rd33+228];
	xor.b32  	%r6342, %r6342, %r4355;
	ld.global.u32 	%r4356, [%rd33+232];
	xor.b32  	%r6341, %r6341, %r4356;
	ld.global.u32 	%r4357, [%rd33+236];
	xor.b32  	%r6156, %r6156, %r4357;
$L__BB0_337:
	and.b32  	%r4359, %r4272, 4096;
	setp.eq.s32 	%p183, %r4359, 0;
	@%p183 bra 	$L__BB0_339;
	ld.global.u32 	%r4360, [%rd33+240];
	xor.b32  	%r6160, %r6160, %r4360;
	ld.global.u32 	%r4361, [%rd33+244];
	xor.b32  	%r6343, %r6343, %r4361;
	ld.global.u32 	%r4362, [%rd33+248];
	xor.b32  	%r6342, %r6342, %r4362;
	ld.global.u32 	%r4363, [%rd33+252];
	xor.b32  	%r6341, %r6341, %r4363;
	ld.global.u32 	%r4364, [%rd33+256];
	xor.b32  	%r6156, %r6156, %r4364;
$L__BB0_339:
	and.b32  	%r4366, %r4272, 8192;
	setp.eq.s32 	%p184, %r4366, 0;
	@%p184 bra 	$L__BB0_341;
	ld.global.u32 	%r4367, [%rd33+260];
	xor.b32  	%r6160, %r6160, %r4367;
	ld.global.u32 	%r4368, [%rd33+264];
	xor.b32  	%r6343, %r6343, %r4368;
	ld.global.u32 	%r4369, [%rd33+268];
	xor.b32  	%r6342, %r6342, %r4369;
	ld.global.u32 	%r4370, [%rd33+272];
	xor.b32  	%r6341, %r6341, %r4370;
	ld.global.u32 	%r4371, [%rd33+276];
	xor.b32  	%r6156, %r6156, %r4371;
$L__BB0_341:
	and.b32  	%r4373, %r4272, 16384;
	setp.eq.s32 	%p185, %r4373, 0;
	@%p185 bra 	$L__BB0_343;
	ld.global.u32 	%r4374, [%rd33+280];
	xor.b32  	%r6160, %r6160, %r4374;
	ld.global.u32 	%r4375, [%rd33+284];
	xor.b32  	%r6343, %r6343, %r4375;
	ld.global.u32 	%r4376, [%rd33+288];
	xor.b32  	%r6342, %r6342, %r4376;
	ld.global.u32 	%r4377, [%rd33+292];
	xor.b32  	%r6341, %r6341, %r4377;
	ld.global.u32 	%r4378, [%rd33+296];
	xor.b32  	%r6156, %r6156, %r4378;
$L__BB0_343:
	and.b32  	%r4380, %r4272, 32768;
	setp.eq.s32 	%p186, %r4380, 0;
	@%p186 bra 	$L__BB0_345;
	ld.global.u32 	%r4381, [%rd33+300];
	xor.b32  	%r6160, %r6160, %r4381;
	ld.global.u32 	%r4382, [%rd33+304];
	xor.b32  	%r6343, %r6343, %r4382;
	ld.global.u32 	%r4383, [%rd33+308];
	xor.b32  	%r6342, %r6342, %r4383;
	ld.global.u32 	%r4384, [%rd33+312];
	xor.b32  	%r6341, %r6341, %r4384;
	ld.global.u32 	%r4385, [%rd33+316];
	xor.b32  	%r6156, %r6156, %r4385;
$L__BB0_345:
	add.s32 	%r6339, %r6339, 16;
	setp.ne.s32 	%p187, %r6339, 32;
	@%p187 bra 	$L__BB0_313;
	mad.lo.s32 	%r4386, %r6333, -31, %r1446;
	add.s32 	%r6333, %r4386, 1;
	setp.ne.s32 	%p188, %r6333, 5;
	@%p188 bra 	$L__BB0_312;
	st.local.u32 	[%rd10+4], %r6160;
	st.local.v2.u32 	[%rd10+8], {%r6343, %r6342};
	st.local.v2.u32 	[%rd10+16], {%r6341, %r6156};
$L__BB0_348:
	shr.u64 	%rd239, %rd28, 2;
	add.s32 	%r6143, %r6143, 1;
	setp.gt.u64 	%p189, %rd28, 3;
	@%p189 bra 	$L__BB0_236;
$L__BB0_349:
	shr.u32 	%r4388, %r6160, 2;
	xor.b32  	%r4389, %r4388, %r6160;
	shl.b32 	%r4390, %r6156, 4;
	shl.b32 	%r4391, %r4389, 1;
	xor.b32  	%r4392, %r4391, %r4390;
	xor.b32  	%r4393, %r4392, %r4389;
	xor.b32  	%r4394, %r4393, %r6156;
	add.s32 	%r4395, %r1081, %r4394;
	add.s32 	%r4396, %r4395, 362437;
	cvt.rn.f64.u32 	%fd31, %r4396;
	mul.f64 	%fd131, %fd31, 0d3DF0000000000000;
	{
	.reg .b32 %temp; 
	mov.b64 	{%temp, %r6424}, %fd131;
	}
	{
	.reg .b32 %temp; 
	mov.b64 	{%r6425, %temp}, %fd131;
	}
	setp.gt.s32 	%p190, %r6424, 1048575;
	mov.b32 	%r6426, -1023;
	@%p190 bra 	$L__BB0_351;
	mul.f64 	%fd131, %fd131, 0d4350000000000000;
	{
	.reg .b32 %temp; 
	mov.b64 	{%temp, %r6424}, %fd131;
	}
	{
	.reg .b32 %temp; 
	mov.b64 	{%r6425, %temp}, %fd131;
	}
	mov.b32 	%r6426, -1077;
$L__BB0_351:
	add.s32 	%r4398, %r6424, -1;
	setp.gt.u32 	%p191, %r4398, 2146435070;
	@%p191 bra 	$L__BB0_355;
	shr.u32 	%r4401, %r6424, 20;
	add.s32 	%r6427, %r6426, %r4401;
	and.b32  	%r4402, %r6424, 1048575;
	or.b32  	%r4403, %r4402, 1072693248;
	mov.b64 	%fd132, {%r6425, %r4403};
	setp.lt.u32 	%p193, %r4403, 1073127583;
	@%p193 bra 	$L__BB0_354;
	{
	.reg .b32 %temp; 
	mov.b64 	{%r4404, %temp}, %fd132;
	}
	{
	.reg .b32 %temp; 
	mov.b64 	{%temp, %r4405}, %fd132;
	}
	add.s32 	%r4406, %r4405, -1048576;
	mov.b64 	%fd132, {%r4404, %r4406};
	add.s32 	%r6427, %r6427, 1;
$L__BB0_354:
	add.f64 	%fd33, %fd132, 0dBFF0000000000000;
	add.f64 	%fd34, %fd132, 0d3FF0000000000000;
	rcp.approx.ftz.f64 	%fd35, %fd34;
	neg.f64 	%fd36, %fd34;
	fma.rn.f64 	%fd37, %fd36, %fd35, 0d3FF0000000000000;
	fma.rn.f64 	%fd38, %fd37, %fd37, %fd37;
	fma.rn.f64 	%fd39, %fd38, %fd35, %fd35;
	mul.f64 	%fd40, %fd33, %fd39;
	fma.rn.f64 	%fd41, %fd33, %fd39, %fd40;
	mul.f64 	%fd42, %fd41, %fd41;
	fma.rn.f64 	%fd43, %fd42, 0d3EB1380B3AE80F1E, 0d3ED0EE258B7A8B04;
	fma.rn.f64 	%fd44, %fd43, %fd42, 0d3EF3B2669F02676F;
	fma.rn.f64 	%fd45, %fd44, %fd42, 0d3F1745CBA9AB0956;
	fma.rn.f64 	%fd46, %fd45, %fd42, 0d3F3C71C72D1B5154;
	fma.rn.f64 	%fd47, %fd46, %fd42, 0d3F624924923BE72D;
	fma.rn.f64 	%fd48, %fd47, %fd42, 0d3F8999999999A3C4;
	fma.rn.f64 	%fd49, %fd48, %fd42, 0d3FB5555555555554;
	sub.f64 	%fd50, %fd33, %fd41;
	add.f64 	%fd51, %fd50, %fd50;
	neg.f64 	%fd52, %fd41;
	fma.rn.f64 	%fd53, %fd52, %fd33, %fd51;
	mul.f64 	%fd54, %fd39, %fd53;
	mul.f64 	%fd55, %fd42, %fd49;
	fma.rn.f64 	%fd56, %fd55, %fd41, %fd54;
	xor.b32  	%r4407, %r6427, -2147483648;
	mov.b32 	%r4408, 1127219200;
	mov.b64 	%fd57, {%r4407, %r4408};
	sub.f64 	%fd58, %fd57, %fd1;
	fma.rn.f64 	%fd59, %fd58, 0d3FE62E42FEFA39EF, %fd41;
	fma.rn.f64 	%fd60, %fd58, 0dBFE62E42FEFA39EF, %fd59;
	sub.f64 	%fd61, %fd60, %fd41;
	sub.f64 	%fd62, %fd56, %fd61;
	fma.rn.f64 	%fd63, %fd58, 0d3C7ABC9E3B39803F, %fd62;
	add.f64 	%fd133, %fd59, %fd63;
	bra.uni 	$L__BB0_356;
$L__BB0_355:
	fma.rn.f64 	%fd32, %fd131, 0d7FF0000000000000, 0d7FF0000000000000;
	{
	.reg .b32 %temp; 
	mov.b64 	{%temp, %r4399}, %fd131;
	}
	and.b32  	%r4400, %r4399, 2147483647;
	setp.eq.s32 	%p192, %r4400, 0;
	selp.f64 	%fd133, 0dFFF0000000000000, %fd32, %p192;
$L__BB0_356:
	div.rn.f64 	%fd64, %fd133, %fd25;
	mul.f64 	%fd65, %fd134, %fd64;
	sub.f64 	%fd130, %fd8, %fd65;
	setp.leu.f64 	%p194, %fd8, 0d0000000000000000;
	setp.leu.f64 	%p195, %fd130, 0d0000000000000000;
	or.pred  	%p196, %p194, %p195;
	@%p196 bra 	$L__BB0_358;
	mul.f64 	%fd67, %fd8, %fd2;
	cvt.rmi.f64.f64 	%fd68, %fd67;
	mul.f64 	%fd69, %fd130, %fd2;
	cvt.rmi.f64.f64 	%fd70, %fd69;
	setp.eq.f64 	%p197, %fd68, %fd70;
	@%p197 bra 	$L__BB0_416;
$L__BB0_358:
	setp.leu.f64 	%p198, %fd134, 0d0000000000000000;
	@%p198 bra 	$L__BB0_387;
	setp.gtu.f64 	%p214, %fd8, 0d0000000000000000;
	fma.rn.f64 	%fd94, %fd8, %fd2, 0d4000000000000000;
	cvt.rzi.s32.f64 	%r4430, %fd94;
	add.s32 	%r4431, %r4430, -1;
	selp.b32 	%r1630, %r4431, 0, %p214;
	setp.ltu.f64 	%p215, %fd130, 0d3FF0000000000000;
	fma.rn.f64 	%fd95, %fd130, %fd2, 0d3FF0000000000000;
	cvt.rzi.s32.f64 	%r4432, %fd95;
	selp.b32 	%r1631, %r4432, %r1, %p215;
	setp.ge.s32 	%p216, %r1630, %r1631;
	@%p216 bra 	$L__BB0_416;
	rcp.rn.f64 	%fd19, %fd134;
	sub.s32 	%r4433, %r1631, %r1630;
	and.b32  	%r1632, %r4433, 3;
	setp.eq.s32 	%p217, %r1632, 0;
	mov.u32 	%r6428, %r1630;
	@%p217 bra 	$L__BB0_373;
	setp.gt.s32 	%p218, %r1630, -1;
	@%p218 bra 	$L__BB0_363;
	mov.u64 	%rd150, $str;
	cvta.global.u64 	%rd151, %rd150;
	{ // callseq 8, 0
	.param .b64 param0;
	st.param.b64 	[param0], %rd151;
	.param .b64 param1;
	st.param.b64 	[param1], 0;
	.param .b32 retval0;
	call.uni (retval0), 
	vprintf, 
	(
	param0, 
	param1
	);
	ld.param.b32 	%r4434, [retval0];
	} // callseq 8
	bra.uni 	$L__BB0_364;
$L__BB0_363:
	mul.wide.u32 	%rd152, %r1630, 8;
	add.s64 	%rd153, %rd3, %rd152;
	atom.global.add.f64 	%fd96, [%rd153], %fd19;
	add.s64 	%rd154, %rd2, %rd152;
	atom.global.add.f64 	%fd97, [%rd154], 0d3FF0000000000000;
	add.s64 	%rd155, %rd1, %rd152;
	atom.global.add.f64 	%fd98, [%rd155], %fd134;
$L__BB0_364:
	add.s32 	%r6428, %r1630, 1;
	setp.eq.s32 	%p219, %r1632, 1;
	@%p219 bra 	$L__BB0_373;
	setp.gt.s32 	%p220, %r1630, -2;
	@%p220 bra 	$L__BB0_367;
	mov.u64 	%rd156, $str;
	cvta.global.u64 	%rd157, %rd156;
	{ // callseq 9, 0
	.param .b64 param0;
	st.param.b64 	[param0], %rd157;
	.param .b64 param1;
	st.param.b64 	[param1], 0;
	.param .b32 retval0;
	call.uni (retval0), 
	vprintf, 
	(
	param0, 
	param1
	);
	ld.param.b32 	%r4436, [retval0];
	} // callseq 9
	bra.uni 	$L__BB0_368;
$L__BB0_367:
	mul.wide.u32 	%rd158, %r6428, 8;
	add.s64 	%rd159, %rd3, %rd158;
	atom.global.add.f64 	%fd99, [%rd159], %fd19;
	add.s64 	%rd160, %rd2, %rd158;
	atom.global.add.f64 	%fd100, [%rd160], 0d3FF0000000000000;
	add.s64 	%rd161, %rd1, %rd158;
	atom.global.add.f64 	%fd101, [%rd161], %fd134;
$L__BB0_368:
	add.s32 	%r6428, %r1630, 2;
	setp.eq.s32 	%p221, %r1632, 2;
	@%p221 bra 	$L__BB0_373;
	setp.gt.s32 	%p222, %r1630, -3;
	@%p222 bra 	$L__BB0_371;
	mov.u64 	%rd162, $str;
	cvta.global.u64 	%rd163, %rd162;
	{ // callseq 10, 0
	.param .b64 param0;
	st.param.b64 	[param0], %rd163;
	.param .b64 param1;
	st.param.b64 	[param1], 0;
	.param .b32 retval0;
	call.uni (retval0), 
	vprintf, 
	(
	param0, 
	param1
	);
	ld.param.b32 	%r4438, [retval0];
	} // callseq 10
	bra.uni 	$L__BB0_372;
$L__BB0_371:
	mul.wide.u32 	%rd164, %r6428, 8;
	add.s64 	%rd165, %rd3, %rd164;
	atom.global.add.f64 	%fd102, [%rd165], %fd19;
	add.s64 	%rd166, %rd2, %rd164;
	atom.global.add.f64 	%fd103, [%rd166], 0d3FF0000000000000;
	add.s64 	%rd167, %rd1, %rd164;
	atom.global.add.f64 	%fd104, [%rd167], %fd134;
$L__BB0_372:
	add.s32 	%r6428, %r1630, 3;
$L__BB0_373:
	sub.s32 	%r4440, %r1630, %r1631;
	setp.gt.u32 	%p223, %r4440, -4;
	@%p223 bra 	$L__BB0_416;
$L__BB0_374:
	setp.lt.s32 	%p224, %r6428, 0;
	@%p224 bra 	$L__BB0_376;
	mul.wide.u32 	%rd170, %r6428, 8;
	add.s64 	%rd171, %rd3, %rd170;
	atom.global.add.f64 	%fd105, [%rd171], %fd19;
	add.s64 	%rd172, %rd2, %rd170;
	atom.global.add.f64 	%fd106, [%rd172], 0d3FF0000000000000;
	add.s64 	%rd173, %rd1, %rd170;
	atom.global.add.f64 	%fd107, [%rd173], %fd134;
	bra.uni 	$L__BB0_377;
$L__BB0_376:
	mov.u64 	%rd168, $str;
	cvta.global.u64 	%rd169, %rd168;
	{ // callseq 11, 0
	.param .b64 param0;
	st.param.b64 	[param0], %rd169;
	.param .b64 param1;
	st.param.b64 	[param1], 0;
	.param .b32 retval0;
	call.uni (retval0), 
	vprintf, 
	(
	param0, 
	param1
	);
	ld.param.b32 	%r4441, [retval0];
	} // callseq 11
$L__BB0_377:
	setp.gt.s32 	%p225, %r6428, -2;
	@%p225 bra 	$L__BB0_379;
	mov.u64 	%rd174, $str;
	cvta.global.u64 	%rd175, %rd174;
	{ // callseq 12, 0
	.param .b64 param0;
	st.param.b64 	[param0], %rd175;
	.param .b64 param1;
	st.param.b64 	[param1], 0;
	.param .b32 retval0;
	call.uni (retval0), 
	vprintf, 
	(
	param0, 
	param1
	);
	ld.param.b32 	%r4443, [retval0];
	} // callseq 12
	bra.uni 	$L__BB0_380;
$L__BB0_379:
	add.s32 	%r4445, %r6428, 1;
	mul.wide.u32 	%rd176, %r4445, 8;
	add.s64 	%rd177, %rd3, %rd176;
	atom.global.add.f64 	%fd108, [%rd177], %fd19;
	add.s64 	%rd178, %rd2, %rd176;
	atom.global.add.f64 	%fd109, [%rd178], 0d3FF0000000000000;
	add.s64 	%rd179, %rd1, %rd176;
	atom.global.add.f64 	%fd110, [%rd179], %fd134;
$L__BB0_380:
	setp.gt.s32 	%p226, %r6428, -3;
	@%p226 bra 	$L__BB0_382;
	mov.u64 	%rd180, $str;
	cvta.global.u64 	%rd181, %rd180;
	{ // callseq 13, 0
	.param .b64 param0;
	st.param.b64 	[param0], %rd181;
	.param .b64 param1;
	st.param.b64 	[param1], 0;
	.param .b32 retval0;
	call.uni (retval0), 
	vprintf, 
	(
	param0, 
	param1
	);
	ld.param.b32 	%r4446, [retval0];
	} // callseq 13
	bra.uni 	$L__BB0_383;
$L__BB0_382:
	add.s32 	%r4448, %r6428, 2;
	mul.wide.u32 	%rd182, %r4448, 8;
	add.s64 	%rd183, %rd3, %rd182;
	atom.global.add.f64 	%fd111, [%rd183], %fd19;
	add.s64 	%rd184, %rd2, %rd182;
	atom.global.add.f64 	%fd112, [%rd184], 0d3FF0000000000000;
	add.s64 	%rd185, %rd1, %rd182;
	atom.global.add.f64 	%fd113, [%rd185], %fd134;
$L__BB0_383:
	setp.gt.s32 	%p227, %r6428, -4;
	@%p227 bra 	$L__BB0_385;
	mov.u64 	%rd186, $str;
	cvta.global.u64 	%rd187, %rd186;
	{ // callseq 14, 0
	.param .b64 param0;
	st.param.b64 	[param0], %rd187;
	.param .b64 param1;
	st.param.b64 	[param1], 0;
	.param .b32 retval0;
	call.uni (retval0), 
	vprintf, 
	(
	param0, 
	param1
	);
	ld.param.b32 	%r4449, [retval0];
	} // callseq 14
	bra.uni 	$L__BB0_386;
$L__BB0_385:
	add.s32 	%r4451, %r6428, 3;
	mul.wide.u32 	%rd188, %r4451, 8;
	add.s64 	%rd189, %rd3, %rd188;
	atom.global.add.f64 	%fd114, [%rd189], %fd19;
	add.s64 	%rd190, %rd2, %rd188;
	atom.global.add.f64 	%fd115, [%rd190], 0d3FF0000000000000;
	add.s64 	%rd191, %rd1, %rd188;
	atom.global.add.f64 	%fd116, [%rd191], %fd134;
$L__BB0_386:
	add.s32 	%r6428, %r6428, 4;
	setp.eq.s32 	%p228, %r6428, %r1631;
	@%p228 bra 	$L__BB0_416;
	bra.uni 	$L__BB0_374;
$L__BB0_387:
	setp.geu.f64 	%p199, %fd134, 0d0000000000000000;
	@%p199 bra 	$L__BB0_416;
	fma.rn.f64 	%fd71, %fd8, %fd2, 0d3FF0000000000000;
	cvt.rzi.s32.f64 	%r1639, %fd71;
	setp.lt.f64 	%p200, %fd130, 0d0000000000000000;
	fma.rn.f64 	%fd72, %fd130, %fd2, 0d4000000000000000;
	cvt.rzi.s32.f64 	%r4409, %fd72;
	add.s32 	%r4410, %r4409, -1;
	selp.b32 	%r1640, 0, %r4410, %p200;
	setp.ge.s32 	%p201, %r1640, %r1639;
	@%p201 bra 	$L__BB0_416;
	abs.f64 	%fd20, %fd134;
	rcp.rn.f64 	%fd21, %fd20;
	sub.s32 	%r4411, %r1639, %r1640;
	and.b32  	%r1641, %r4411, 3;
	setp.eq.s32 	%p202, %r1641, 0;
	mov.u32 	%r6430, %r1640;
	@%p202 bra 	$L__BB0_402;
	setp.gt.s32 	%p203, %r1640, -1;
	@%p203 bra 	$L__BB0_392;
	mov.u64 	%rd108, $str$1;
	cvta.global.u64 	%rd109, %rd108;
	{ // callseq 1, 0
	.param .b64 param0;
	st.param.b64 	[param0], %rd109;
	.param .b64 param1;
	st.param.b64 	[param1], 0;
	.param .b32 retval0;
	call.uni (retval0), 
	vprintf, 
	(
	param0, 
	param1
	);
	ld.param.b32 	%r4412, [retval0];
	} // callseq 1
	bra.uni 	$L__BB0_393;
$L__BB0_392:
	mul.wide.u32 	%rd110, %r1640, 8;
	add.s64 	%rd111, %rd6, %rd110;
	atom.global.add.f64 	%fd73, [%rd111], %fd21;
	add.s64 	%rd112, %rd5, %rd110;
	atom.global.add.f64 	%fd74, [%rd112], 0dBFF0000000000000;
	add.s64 	%rd113, %rd4, %rd110;
	atom.global.add.f64 	%fd75, [%rd113], %fd20;
$L__BB0_393:
	add.s32 	%r6430, %r1640, 1;
	setp.eq.s32 	%p204, %r1641, 1;
	@%p204 bra 	$L__BB0_402;
	setp.gt.s32 	%p205, %r1640, -2;
	@%p205 bra 	$L__BB0_396;
	mov.u64 	%rd114, $str$1;
	cvta.global.u64 	%rd115, %rd114;
	{ // callseq 2, 0
	.param .b64 param0;
	st.param.b64 	[param0], %rd115;
	.param .b64 param1;
	st.param.b64 	[param1], 0;
	.param .b32 retval0;
	call.uni (retval0), 
	vprintf, 
	(
	param0, 
	param1
	);
	ld.param.b32 	%r4414, [retval0];
	} // callseq 2
	bra.uni 	$L__BB0_397;
$L__BB0_396:
	mul.wide.u32 	%rd116, %r6430, 8;
	add.s64 	%rd117, %rd6, %rd116;
	atom.global.add.f64 	%fd76, [%rd117], %fd21;
	add.s64 	%rd118, %rd5, %rd116;
	atom.global.add.f64 	%fd77, [%rd118], 0dBFF0000000000000;
	add.s64 	%rd119, %rd4, %rd116;
	atom.global.add.f64 	%fd78, [%rd119], %fd20;
$L__BB0_397:
	add.s32 	%r6430, %r1640, 2;
	setp.eq.s32 	%p206, %r1641, 2;
	@%p206 bra 	$L__BB0_402;
	setp.gt.s32 	%p207, %r1640, -3;
	@%p207 bra 	$L__BB0_400;
	mov.u64 	%rd120, $str$1;
	cvta.global.u64 	%rd121, %rd120;
	{ // callseq 3, 0
	.param .b64 param0;
	st.param.b64 	[param0], %rd121;
	.param .b64 param1;
	st.param.b64 	[param1], 0;
	.param .b32 retval0;
	call.uni (retval0), 
	vprintf, 
	(
	param0, 
	param1
	);
	ld.param.b32 	%r4416, [retval0];
	} // callseq 3
	bra.uni 	$L__BB0_401;
$L__BB0_400:
	mul.wide.u32 	%rd122, %r6430, 8;
	add.s64 	%rd123, %rd6, %rd122;
	atom.global.add.f64 	%fd79, [%rd123], %fd21;
	add.s64 	%rd124, %rd5, %rd122;
	atom.global.add.f64 	%fd80, [%rd124], 0dBFF0000000000000;
	add.s64 	%rd125, %rd4, %rd122;
	atom.global.add.f64 	%fd81, [%rd125], %fd20;
$L__BB0_401:
	add.s32 	%r6430, %r1640, 3;
$L__BB0_402:
	sub.s32 	%r4418, %r1640, %r1639;
	setp.gt.u32 	%p208, %r4418, -4;
	@%p208 bra 	$L__BB0_416;
$L__BB0_403:
	setp.lt.s32 	%p209, %r6430, 0;
	@%p209 bra 	$L__BB0_405;
	mul.wide.u32 	%rd128, %r6430, 8;
	add.s64 	%rd129, %rd6, %rd128;
	atom.global.add.f64 	%fd82, [%rd129], %fd21;
	add.s64 	%rd130, %rd5, %rd128;
	atom.global.add.f64 	%fd83, [%rd130], 0dBFF0000000000000;
	add.s64 	%rd131, %rd4, %rd128;
	atom.global.add.f64 	%fd84, [%rd131], %fd20;
	bra.uni 	$L__BB0_406;
$L__BB0_405:
	mov.u64 	%rd126, $str$1;
	cvta.global.u64 	%rd127, %rd126;
	{ // callseq 4, 0
	.param .b64 param0;
	st.param.b64 	[param0], %rd127;
	.param .b64 param1;
	st.param.b64 	[param1], 0;
	.param .b32 retval0;
	call.uni (retval0), 
	vprintf, 
	(
	param0, 
	param1
	);
	ld.param.b32 	%r4419, [retval0];
	} // callseq 4
$L__BB0_406:
	setp.gt.s32 	%p210, %r6430, -2;
	@%p210 bra 	$L__BB0_408;
	mov.u64 	%rd132, $str$1;
	cvta.global.u64 	%rd133, %rd132;
	{ // callseq 5, 0
	.param .b64 param0;
	st.param.b64 	[param0], %rd133;
	.param .b64 param1;
	st.param.b64 	[param1], 0;
	.param .b32 retval0;
	call.uni (retval0), 
	vprintf, 
	(
	param0, 
	param1
	);
	ld.param.b32 	%r4421, [retval0];
	} // callseq 5
	bra.uni 	$L__BB0_409;
$L__BB0_408:
	add.s32 	%r4423, %r6430, 1;
	mul.wide.u32 	%rd134, %r4423, 8;
	add.s64 	%rd135, %rd6, %rd134;
	atom.global.add.f64 	%fd85, [%rd135], %fd21;
	add.s64 	%rd136, %rd5, %rd134;
	atom.global.add.f64 	%fd86, [%rd136], 0dBFF0000000000000;
	add.s64 	%rd137, %rd4, %rd134;
	atom.global.add.f64 	%fd87, [%rd137], %fd20;
$L__BB0_409:
	setp.gt.s32 	%p211, %r6430, -3;
	@%p211 bra 	$L__BB0_411;
	mov.u64 	%rd138, $str$1;
	cvta.global.u64 	%rd139, %rd138;
	{ // callseq 6, 0
	.param .b64 param0;
	st.param.b64 	[param0], %rd139;
	.param .b64 param1;
	st.param.b64 	[param1], 0;
	.param .b32 retval0;
	call.uni (retval0), 
	vprintf, 
	(
	param0, 
	param1
	);
	ld.param.b32 	%r4424, [retval0];
	} // callseq 6
	bra.uni 	$L__BB0_412;
$L__BB0_411:
	add.s32 	%r4426, %r6430, 2;
	mul.wide.u32 	%rd140, %r4426, 8;
	add.s64 	%rd141, %rd6, %rd140;
	atom.global.add.f64 	%fd88, [%rd141], %fd21;
	add.s64 	%rd142, %rd5, %rd140;
	atom.global.add.f64 	%fd89, [%rd142], 0dBFF0000000000000;
	add.s64 	%rd143, %rd4, %rd140;
	atom.global.add.f64 	%fd90, [%rd143], %fd20;
$L__BB0_412:
	setp.gt.s32 	%p212, %r6430, -4;
	@%p212 bra 	$L__BB0_414;
	mov.u64 	%rd144, $str$1;
	cvta.global.u64 	%rd145, %rd144;
	{ // callseq 7, 0
	.param .b64 param0;
	st.param.b64 	[param0], %rd145;
	.param .b64 param1;
	st.param.b64 	[param1], 0;
	.param .b32 retval0;
	call.uni (retval0), 
	vprintf, 
	(
	param0, 
	param1
	);
	ld.param.b32 	%r4427, [retval0];
	} // callseq 7
	bra.uni 	$L__BB0_415;
$L__BB0_414:
	add.s32 	%r4429, %r6430, 3;
	mul.wide.u32 	%rd146, %r4429, 8;
	add.s64 	%rd147, %rd6, %rd146;
	atom.global.add.f64 	%fd91, [%rd147], %fd21;
	add.s64 	%rd148, %rd5, %rd146;
	atom.global.add.f64 	%fd92, [%rd148], 0dBFF0000000000000;
	add.s64 	%rd149, %rd4, %rd146;
	atom.global.add.f64 	%fd93, [%rd149], %fd20;
$L__BB0_415:
	add.s32 	%r6430, %r6430, 4;
	setp.ne.s32 	%p213, %r6430, %r1639;
	@%p213 bra 	$L__BB0_403;
$L__BB0_416:
	setp.lt.f64 	%p229, %fd130, 0d0000000000000000;
	setp.gt.f64 	%p230, %fd130, 0d3FF0000000000000;
	or.pred  	%p231, %p229, %p230;
	mov.u32 	%r7281, %r1080;
	@%p231 bra 	$L__BB0_765;
	cvt.u32.u64 	%r4452, %rd13;
	setp.eq.s32 	%p232, %r4452, 0;
	// begin inline asm
	mov.u64 	%rd192, %clock64;
	// end inline asm
	cvt.u32.u64 	%r4453, %rd192;
	xor.b32  	%r4454, %r4453, -1429050551;
	mul.lo.s32 	%r4455, %r4454, 1099087573;
	{ .reg .b32 tmp; mov.b64 {tmp, %r4456}, %rd192; }
	xor.b32  	%r4457, %r4456, -136515619;
	mul.lo.s32 	%r4458, %r4457, -1703105765;
	add.s32 	%r4459, %r4455, %r4458;
	add.s32 	%r1648, %r4459, 6615241;
	add.s32 	%r6451, %r4455, 123456789;
	st.local.v2.u32 	[%rd9], {%r1648, %r6451};
	xor.b32  	%r4460, %r4455, 362436069;
	add.s32 	%r4461, %r4458, 521288629;
	st.local.v2.u32 	[%rd9+8], {%r4460, %r4461};
	xor.b32  	%r4462, %r4458, 88675123;
	add.s32 	%r6447, %r4455, 5783321;
	st.local.v2.u32 	[%rd9+16], {%r4462, %r6447};
	@%p232 bra 	$L__BB0_532;
	mov.b32 	%r6434, 0;
	mov.u64 	%rd240, %rd13;
$L__BB0_419:
	mov.u64 	%rd35, %rd240;
	and.b64  	%rd36, %rd35, 3;
	setp.eq.s64 	%p233, %rd36, 0;
	@%p233 bra 	$L__BB0_531;
	mul.wide.u32 	%rd193, %r6434, 3200;
	mov.u64 	%rd194, precalc_xorwow_matrix;
	add.s64 	%rd37, %rd194, %rd193;
	mov.b32 	%r6447, 0;
	mov.u32 	%r6448, %r6447;
	mov.u32 	%r6449, %r6447;
	mov.u32 	%r6450, %r6447;
	mov.u32 	%r6451, %r6447;
	mov.u32 	%r6440, %r6447;
$L__BB0_421:
	mul.wide.u32 	%rd195, %r6440, 4;
	add.s64 	%rd196, %rd9, %rd195;
	ld.local.u32 	%r1660, [%rd196+4];
	shl.b32 	%r1661, %r6440, 5;
	mov.b32 	%r6446, 0;
$L__BB0_422:
	.pragma "nounroll";
	shr.u32 	%r4466, %r1660, %r6446;
	and.b32  	%r4467, %r4466, 1;
	setp.eq.b32 	%p234, %r4467, 1;
	not.pred 	%p235, %p234;
	add.s32 	%r4468, %r1661, %r6446;
	mul.lo.s32 	%r4469, %r4468, 5;
	mul.wide.u32 	%rd197, %r4469, 4;
	add.s64 	%rd38, %rd37, %rd197;
	@%p235 bra 	$L__BB0_424;
	ld.global.u32 	%r4470, [%rd38];
	xor.b32  	%r6451, %r6451, %r4470;
	ld.global.u32 	%r4471, [%rd38+4];
	xor.b32  	%r6450, %r6450, %r4471;
	ld.global.u32 	%r4472, [%rd38+8];
	xor.b32  	%r6449, %r6449, %r4472;
	ld.global.u32 	%r4473, [%rd38+12];
	xor.b32  	%r6448, %r6448, %r4473;
	ld.global.u32 	%r4474, [%rd38+16];
	xor.b32  	%r6447, %r6447, %r4474;
$L__BB0_424:
	and.b32  	%r4476, %r4466, 2;
	setp.eq.s32 	%p236, %r4476, 0;
	@%p236 bra 	$L__BB0_426;
	ld.global.u32 	%r4477, [%rd38+20];
	xor.b32  	%r6451, %r6451, %r4477;
	ld.global.u32 	%r4478, [%rd38+24];
	xor.b32  	%r6450, %r6450, %r4478;
	ld.global.u32 	%r4479, [%rd38+28];
	xor.b32  	%r6449, %r6449, %r4479;
	ld.global.u32 	%r4480, [%rd38+32];
	xor.b32  	%r6448, %r6448, %r4480;
	ld.global.u32 	%r4481, [%rd38+36];
	xor.b32  	%r6447, %r6447, %r4481;
$L__BB0_426:
	and.b32  	%r4483, %r4466, 4;
	setp.eq.s32 	%p237, %r4483, 0;
	@%p237 bra 	$L__BB0_428;
	ld.global.u32 	%r4484, [%rd38+40];
	xor.b32  	%r6451, %r6451, %r4484;
	ld.global.u32 	%r4485, [%rd38+44];
	xor.b32  	%r6450, %r6450, %r4485;
	ld.global.u32 	%r4486, [%rd38+48];
	xor.b32  	%r6449, %r6449, %r4486;
	ld.global.u32 	%r4487, [%rd38+52];
	xor.b32  	%r6448, %r6448, %r4487;
	ld.global.u32 	%r4488, [%rd38+56];
	xor.b32  	%r6447, %r6447, %r4488;
$L__BB0_428:
	and.b32  	%r4490, %r4466, 8;
	setp.eq.s32 	%p238, %r4490, 0;
	@%p238 bra 	$L__BB0_430;
	ld.global.u32 	%r4491, [%rd38+60];
	xor.b32  	%r6451, %r6451, %r4491;
	ld.global.u32 	%r4492, [%rd38+64];
	xor.b32  	%r6450, %r6450, %r4492;
	ld.global.u32 	%r4493, [%rd38+68];
	xor.b32  	%r6449, %r6449, %r4493;
	ld.global.u32 	%r4494, [%rd38+72];
	xor.b32  	%r6448, %r6448, %r4494;
	ld.global.u32 	%r4495, [%rd38+76];
	xor.b32  	%r6447, %r6447, %r4495;
$L__BB0_430:
	and.b32  	%r4497, %r4466, 16;
	setp.eq.s32 	%p239, %r4497, 0;
	@%p239 bra 	$L__BB0_432;
	ld.global.u32 	%r4498, [%rd38+80];
	xor.b32  	%r6451, %r6451, %r4498;
	ld.global.u32 	%r4499, [%rd38+84];
	xor.b32  	%r6450, %r6450, %r4499;
	ld.global.u32 	%r4500, [%rd38+88];
	xor.b32  	%r6449, %r6449, %r4500;
	ld.global.u32 	%r4501, [%rd38+92];
	xor.b32  	%r6448, %r6448, %r4501;
	ld.global.u32 	%r4502, [%rd38+96];
	xor.b32  	%r6447, %r6447, %r4502;
$L__BB0_432:
	and.b32  	%r4504, %r4466, 32;
	setp.eq.s32 	%p240, %r4504, 0;
	@%p240 bra 	$L__BB0_434;
	ld.global.u32 	%r4505, [%rd38+100];
	xor.b32  	%r6451, %r6451, %r4505;
	ld.global.u32 	%r4506, [%rd38+104];
	xor.b32  	%r6450, %r6450, %r4506;
	ld.global.u32 	%r4507, [%rd38+108];
	xor.b32  	%r6449, %r6449, %r4507;
	ld.global.u32 	%r4508, [%rd38+112];
	xor.b32  	%r6448, %r6448, %r4508;
	ld.global.u32 	%r4509, [%rd38+116];
	xor.b32  	%r6447, %r6447, %r4509;
$L__BB0_434:
	and.b32  	%r4511, %r4466, 64;
	setp.eq.s32 	%p241, %r4511, 0;
	@%p241 bra 	$L__BB0_436;
	ld.global.u32 	%r4512, [%rd38+120];
	xor.b32  	%r6451, %r6451, %r4512;
	ld.global.u32 	%r4513, [%rd38+124];
	xor.b32  	%r6450, %r6450, %r4513;
	ld.global.u32 	%r4514, [%rd38+128];
	xor.b32  	%r6449, %r6449, %r4514;
	ld.global.u32 	%r4515, [%rd38+132];
	xor.b32  	%r6448, %r6448, %r4515;
	ld.global.u32 	%r4516, [%rd38+136];
	xor.b32  	%r6447, %r6447, %r4516;
$L__BB0_436:
	and.b32  	%r4518, %r4466, 128;
	setp.eq.s32 	%p242, %r4518, 0;
	@%p242 bra 	$L__BB0_438;
	ld.global.u32 	%r4519, [%rd38+140];
	xor.b32  	%r6451, %r6451, %r4519;
	ld.global.u32 	%r4520, [%rd38+144];
	xor.b32  	%r6450, %r6450, %r4520;
	ld.global.u32 	%r4521, [%rd38+148];
	xor.b32  	%r6449, %r6449, %r4521;
	ld.global.u32 	%r4522, [%rd38+152];
	xor.b32  	%r6448, %r6448, %r4522;
	ld.global.u32 	%r4523, [%rd38+156];
	xor.b32  	%r6447, %r6447, %r4523;
$L__BB0_438:
	and.b32  	%r4525, %r4466, 256;
	setp.eq.s32 	%p243, %r4525, 0;
	@%p243 bra 	$L__BB0_440;
	ld.global.u32 	%r4526, [%rd38+160];
	xor.b32  	%r6451, %r6451, %r4526;
	ld.global.u32 	%r4527, [%rd38+164];
	xor.b32  	%r6450, %r6450, %r4527;
	ld.global.u32 	%r4528, [%rd38+168];
	xor.b32  	%r6449, %r6449, %r4528;
	ld.global.u32 	%r4529, [%rd38+172];
	xor.b32  	%r6448, %r6448, %r4529;
	ld.global.u32 	%r4530, [%rd38+176];
	xor.b32  	%r6447, %r6447, %r4530;
$L__BB0_440:
	and.b32  	%r4532, %r4466, 512;
	setp.eq.s32 	%p244, %r4532, 0;
	@%p244 bra 	$L__BB0_442;
	ld.global.u32 	%r4533, [%rd38+180];
	xor.b32  	%r6451, %r6451, %r4533;
	ld.global.u32 	%r4534, [%rd38+184];
	xor.b32  	%r6450, %r6450, %r4534;
	ld.global.u32 	%r4535, [%rd38+188];
	xor.b32  	%r6449, %r6449, %r4535;
	ld.global.u32 	%r4536, [%rd38+192];
	xor.b32  	%r6448, %r6448, %r4536;
	ld.global.u32 	%r4537, [%rd38+196];
	xor.b32  	%r6447, %r6447, %r4537;
$L__BB0_442:
	and.b32  	%r4539, %r4466, 1024;
	setp.eq.s32 	%p245, %r4539, 0;
	@%p245 bra 	$L__BB0_444;
	ld.global.u32 	%r4540, [%rd38+200];
	xor.b32  	%r6451, %r6451, %r4540;
	ld.global.u32 	%r4541, [%rd38+204];
	xor.b32  	%r6450, %r6450, %r4541;
	ld.global.u32 	%r4542, [%rd38+208];
	xor.b32  	%r6449, %r6449, %r4542;
	ld.global.u32 	%r4543, [%rd38+212];
	xor.b32  	%r6448, %r6448, %r4543;
	ld.global.u32 	%r4544, [%rd38+216];
	xor.b32  	%r6447, %r6447, %r4544;
$L__BB0_444:
	and.b32  	%r4546, %r4466, 2048;
	setp.eq.s32 	%p246, %r4546, 0;
	@%p246 bra 	$L__BB0_446;
	ld.global.u32 	%r4547, [%rd38+220];
	xor.b32  	%r6451, %r6451, %r4547;
	ld.global.u32 	%r4548, [%rd38+224];
	xor.b32  	%r6450, %r6450, %r4548;
	ld.global.u32 	%r4549, [%rd38+228];
	xor.b32  	%r6449, %r6449, %r4549;
	ld.global.u32 	%r4550, [%rd38+232];
	xor.b32  	%r6448, %r6448, %r4550;
	ld.global.u32 	%r4551, [%rd38+236];
	xor.b32  	%r6447, %r6447, %r4551;
$L__BB0_446:
	and.b32  	%r4553, %r4466, 4096;
	setp.eq.s32 	%p247, %r4553, 0;
	@%p247 bra 	$L__BB0_448;
	ld.global.u32 	%r4554, [%rd38+240];
	xor.b32  	%r6451, %r6451, %r4554;
	ld.global.u32 	%r4555, [%rd38+244];
	xor.b32  	%r6450, %r6450, %r4555;
	ld.global.u32 	%r4556, [%rd38+248];
	xor.b32  	%r6449, %r6449, %r4556;
	ld.global.u32 	%r4557, [%rd38+252];
	xor.b32  	%r6448, %r6448, %r4557;
	ld.global.u32 	%r4558, [%rd38+256];
	xor.b32  	%r6447, %r6447, %r4558;
$L__BB0_448:
	and.b32  	%r4560, %r4466, 8192;
	setp.eq.s32 	%p248, %r4560, 0;
	@%p248 bra 	$L__BB0_450;
	ld.global.u32 	%r4561, [%rd38+260];
	xor.b32  	%r6451, %r6451, %r4561;
	ld.global.u32 	%r4562, [%rd38+264];
	xor.b32  	%r6450, %r6450, %r4562;
	ld.global.u32 	%r4563, [%rd38+268];
	xor.b32  	%r6449, %r6449, %r4563;
	ld.global.u32 	%r4564, [%rd38+272];
	xor.b32  	%r6448, %r6448, %r4564;
	ld.global.u32 	%r4565, [%rd38+276];
	xor.b32  	%r6447, %r6447, %r4565;
$L__BB0_450:
	and.b32  	%r4567, %r4466, 16384;
	setp.eq.s32 	%p249, %r4567, 0;
	@%p249 bra 	$L__BB0_452;
	ld.global.u32 	%r4568, [%rd38+280];
	xor.b32  	%r6451, %r6451, %r4568;
	ld.global.u32 	%r4569, [%rd38+284];
	xor.b32  	%r6450, %r6450, %r4569;
	ld.global.u32 	%r4570, [%rd38+288];
	xor.b32  	%r6449, %r6449, %r4570;
	ld.global.u32 	%r4571, [%rd38+292];
	xor.b32  	%r6448, %r6448, %r4571;
	ld.global.u32 	%r4572, [%rd38+296];
	xor.b32  	%r6447, %r6447, %r4572;
$L__BB0_452:
	and.b32  	%r4574, %r4466, 32768;
	setp.eq.s32 	%p250, %r4574, 0;
	@%p250 bra 	$L__BB0_454;
	ld.global.u32 	%r4575, [%rd38+300];
	xor.b32  	%r6451, %r6451, %r4575;
	ld.global.u32 	%r4576, [%rd38+304];
	xor.b32  	%r6450, %r6450, %r4576;
	ld.global.u32 	%r4577, [%rd38+308];
	xor.b32  	%r6449, %r6449, %r4577;
	ld.global.u32 	%r4578, [%rd38+312];
	xor.b32  	%r6448, %r6448, %r4578;
	ld.global.u32 	%r4579, [%rd38+316];
	xor.b32  	%r6447, %r6447, %r4579;
$L__BB0_454:
	add.s32 	%r6446, %r6446, 16;
	setp.ne.s32 	%p251, %r6446, 32;
	@%p251 bra 	$L__BB0_422;
	mad.lo.s32 	%r4580, %r6440, -31, %r1661;
	add.s32 	%r6440, %r4580, 1;
	setp.ne.s32 	%p252, %r6440, 5;
	@%p252 bra 	$L__BB0_421;
	st.local.u32 	[%rd9+4], %r6451;
	st.local.v2.u32 	[%rd9+8], {%r6450, %r6449};
	st.local.v2.u32 	[%rd9+16], {%r6448, %r6447};
	setp.eq.s64 	%p253, %rd36, 1;
	@%p253 bra 	$L__BB0_531;
	mov.b32 	%r6447, 0;
	mov.u32 	%r6540, %r6447;
	mov.u32 	%r6541, %r6447;
	mov.u32 	%r6542, %r6447;
	mov.u32 	%r6451, %r6447;
	mov.u32 	%r6532, %r6447;
$L__BB0_458:
	mul.wide.u32 	%rd198, %r6532, 4;
	add.s64 	%rd199, %rd9, %rd198;
	ld.local.u32 	%r1836, [%rd199+4];
	shl.b32 	%r1837, %r6532, 5;
	mov.b32 	%r6538, 0;
$L__BB0_459:
	.pragma "nounroll";
	shr.u32 	%r4583, %r1836, %r6538;
	and.b32  	%r4584, %r4583, 1;
	setp.eq.b32 	%p254, %r4584, 1;
	not.pred 	%p255, %p254;
	add.s32 	%r4585, %r1837, %r6538;
	mul.lo.s32 	%r4586, %r4585, 5;
	mul.wide.u32 	%rd200, %r4586, 4;
	add.s64 	%rd39, %rd37, %rd200;
	@%p255 bra 	$L__BB0_461;
	ld.global.u32 	%r4587, [%rd39];
	xor.b32  	%r6451, %r6451, %r4587;
	ld.global.u32 	%r4588, [%rd39+4];
	xor.b32  	%r6542, %r6542, %r4588;
	ld.global.u32 	%r4589, [%rd39+8];
	xor.b32  	%r6541, %r6541, %r4589;
	ld.global.u32 	%r4590, [%rd39+12];
	xor.b32  	%r6540, %r6540, %r4590;
	ld.global.u32 	%r4591, [%rd39+16];
	xor.b32  	%r6447, %r6447, %r4591;
$L__BB0_461:
	and.b32  	%r4593, %r4583, 2;
	setp.eq.s32 	%p256, %r4593, 0;
	@%p256 bra 	$L__BB0_463;
	ld.global.u32 	%r4594, [%rd39+20];
	xor.b32  	%r6451, %r6451, %r4594;
	ld.global.u32 	%r4595, [%rd39+24];
	xor.b32  	%r6542, %r6542, %r4595;
	ld.global.u32 	%r4596, [%rd39+28];
	xor.b32  	%r6541, %r6541, %r4596;
	ld.global.u32 	%r4597, [%rd39+32];
	xor.b32  	%r6540, %r6540, %r4597;
	ld.global.u32 	%r4598, [%rd39+36];
	xor.b32  	%r6447, %r6447, %r4598;
$L__BB0_463:
	and.b32  	%r4600, %r4583, 4;
	setp.eq.s32 	%p257, %r4600, 0;
	@%p257 bra 	$L__BB0_465;
	ld.global.u32 	%r4601, [%rd39+40];
	xor.b32  	%r6451, %r6451, %r4601;
	ld.global.u32 	%r4602, [%rd39+44];
	xor.b32  	%r6542, %r6542, %r4602;
	ld.global.u32 	%r4603, [%rd39+48];
	xor.b32  	%r6541, %r6541, %r4603;
	ld.global.u32 	%r4604, [%rd39+52];
	xor.b32  	%r6540, %r6540, %r4604;
	ld.global.u32 	%r4605, [%rd39+56];
	xor.b32  	%r6447, %r6447, %r4605;
$L__BB0_465:
	and.b32  	%r4607, %r4583, 8;
	setp.eq.s32 	%p258, %r4607, 0;
	@%p258 bra 	$L__BB0_467;
	ld.global.u32 	%r4608, [%rd39+60];
	xor.b32  	%r6451, %r6451, %r4608;
	ld.global.u32 	%r4609, [%rd39+64];
	xor.b32  	%r6542, %r6542, %r4609;
	ld.global.u32 	%r4610, [%rd39+68];
	xor.b32  	%r6541, %r6541, %r4610;
	ld.global.u32 	%r4611, [%rd39+72];
	xor.b32  	%r6540, %r6540, %r4611;
	ld.global.u32 	%r4612, [%rd39+76];
	xor.b32  	%r6447, %r6447, %r4612;
$L__BB0_467:
	and.b32  	%r4614, %r4583, 16;
	setp.eq.s32 	%p259, %r4614, 0;
	@%p259 bra 	$L__BB0_469;
	ld.global.u32 	%r4615, [%rd39+80];
	xor.b32  	%r6451, %r6451, %r4615;
	ld.global.u32 	%r4616, [%rd39+84];
	xor.b32  	%r6542, %r6542, %r4616;
	ld.global.u32 	%r4617, [%rd39+88];
	xor.b32  	%r6541, %r6541, %r4617;
	ld.global.u32 	%r4618, [%rd39+92];
	xor.b32  	%r6540, %r6540, %r4618;
	ld.global.u32 	%r4619, [%rd39+96];
	xor.b32  	%r6447, %r6447, %r4619;
$L__BB0_469:
	and.b32  	%r4621, %r4583, 32;
	setp.eq.s32 	%p260, %r4621, 0;
	@%p260 bra 	$L__BB0_471;
	ld.global.u32 	%r4622, [%rd39+100];
	xor.b32  	%r6451, %r6451, %r4622;
	ld.global.u32 	%r4623, [%rd39+104];
	xor.b32  	%r6542, %r6542, %r4623;
	ld.global.u32 	%r4624, [%rd39+108];
	xor.b32  	%r6541, %r6541, %r4624;
	ld.global.u32 	%r4625, [%rd39+112];
	xor.b32  	%r6540, %r6540, %r4625;
	ld.global.u32 	%r4626, [%rd39+116];
	xor.b32  	%r6447, %r6447, %r4626;
$L__BB0_471:
	and.b32  	%r4628, %r4583, 64;
	setp.eq.s32 	%p261, %r4628, 0;
	@%p261 bra 	$L__BB0_473;
	ld.global.u32 	%r4629, [%rd39+120];
	xor.b32  	%r6451, %r6451, %r4629;
	ld.global.u32 	%r4630, [%rd39+124];
	xor.b32  	%r6542, %r6542, %r4630;
	ld.global.u32 	%r4631, [%rd39+128];
	xor.b32  	%r6541, %r6541, %r4631;
	ld.global.u32 	%r4632, [%rd39+132];
	xor.b32  	%r6540, %r6540, %r4632;
	ld.global.u32 	%r4633, [%rd39+136];
	xor.b32  	%r6447, %r6447, %r4633;
$L__BB0_473:
	and.b32  	%r4635, %r4583, 128;
	setp.eq.s32 	%p262, %r4635, 0;
	@%p262 bra 	$L__BB0_475;
	ld.global.u32 	%r4636, [%rd39+140];
	xor.b32  	%r6451, %r6451, %r4636;
	ld.global.u32 	%r4637, [%rd39+144];
	xor.b32  	%r6542, %r6542, %r4637;
	ld.global.u32 	%r4638, [%rd39+148];
	xor.b32  	%r6541, %r6541, %r4638;
	ld.global.u32 	%r4639, [%rd39+152];
	xor.b32  	%r6540, %r6540, %r4639;
	ld.global.u32 	%r4640, [%rd39+156];
	xor.b32  	%r6447, %r6447, %r4640;
$L__BB0_475:
	and.b32  	%r4642, %r4583, 256;
	setp.eq.s32 	%p263, %r4642, 0;
	@%p263 bra 	$L__BB0_477;
	ld.global.u32 	%r4643, [%rd39+160];
	xor.b32  	%r6451, %r6451, %r4643;
	ld.global.u32 	%r4644, [%rd39+164];
	xor.b32  	%r6542, %r6542, %r4644;
	ld.global.u32 	%r4645, [%rd39+168];
	xor.b32  	%r6541, %r6541, %r4645;
	ld.global.u32 	%r4646, [%rd39+172];
	xor.b32  	%r6540, %r6540, %r4646;
	ld.global.u32 	%r4647, [%rd39+176];
	xor.b32  	%r6447, %r6447, %r4647;
$L__BB0_477:
	and.b32  	%r4649, %r4583, 512;
	setp.eq.s32 	%p264, %r4649, 0;
	@%p264 bra 	$L__BB0_479;
	ld.global.u32 	%r4650, [%rd39+180];
	xor.b32  	%r6451, %r6451, %r4650;
	ld.global.u32 	%r4651, [%rd39+184];
	xor.b32  	%r6542, %r6542, %r4651;
	ld.global.u32 	%r4652, [%rd39+188];
	xor.b32  	%r6541, %r6541, %r4652;
	ld.global.u32 	%r4653, [%rd39+192];
	xor.b32  	%r6540, %r6540, %r4653;
	ld.global.u32 	%r4654, [%rd39+196];
	xor.b32  	%r6447, %r6447, %r4654;
$L__BB0_479:
	and.b32  	%r4656, %r4583, 1024;
	setp.eq.s32 	%p265, %r4656, 0;
	@%p265 bra 	$L__BB0_481;
	ld.global.u32 	%r4657, [%rd39+200];
	xor.b32  	%r6451, %r6451, %r4657;
	ld.global.u32 	%r4658, [%rd39+204];
	xor.b32  	%r6542, %r6542, %r4658;
	ld.global.u32 	%r4659, [%rd39+208];
	xor.b32  	%r6541, %r6541, %r4659;
	ld.global.u32 	%r4660, [%rd39+212];
	xor.b32  	%r6540, %r6540, %r4660;
	ld.global.u32 	%r4661, [%rd39+216];
	xor.b32  	%r6447, %r6447, %r4661;
$L__BB0_481:
	and.b32  	%r4663, %r4583, 2048;
	setp.eq.s32 	%p266, %r4663, 0;
	@%p266 bra 	$L__BB0_483;
	ld.global.u32 	%r4664, [%rd39+220];
	xor.b32  	%r6451, %r6451, %r4664;
	ld.global.u32 	%r4665, [%rd39+224];
	xor.b32  	%r6542, %r6542, %r4665;
	ld.global.u32 	%r4666, [%rd39+228];
	xor.b32  	%r6541, %r6541, %r4666;
	ld.global.u32 	%r4667, [%rd39+232];
	xor.b32  	%r6540, %r6540, %r4667;
	ld.global.u32 	%r4668, [%rd39+236];
	xor.b32  	%r6447, %r6447, %r4668;
$L__BB0_483:
	and.b32  	%r4670, %r4583, 4096;
	setp.eq.s32 	%p267, %r4670, 0;
	@%p267 bra 	$L__BB0_485;
	ld.global.u32 	%r4671, [%rd39+240];
	xor.b32  	%r6451, %r6451, %r4671;
	ld.global.u32 	%r4672, [%rd39+244];
	xor.b32  	%r6542, %r6542, %r4672;
	ld.global.u32 	%r4673, [%rd39+248];
	xor.b32  	%r6541, %r6541, %r4673;
	ld.global.u32 	%r4674, [%rd39+252];
	xor.b32  	%r6540, %r6540, %r4674;
	ld.global.u32 	%r4675, [%rd39+256];
	xor.b32  	%r6447, %r6447, %r4675;
$L__BB0_485:
	and.b32  	%r4677, %r4583, 8192;
	setp.eq.s32 	%p268, %r4677, 0;
	@%p268 bra 	$L__BB0_487;
	ld.global.u32 	%r4678, [%rd39+260];
	xor.b32  	%r6451, %r6451, %r4678;
	ld.global.u32 	%r4679, [%rd39+264];
	xor.b32  	%r6542, %r6542, %r4679;
	ld.global.u32 	%r4680, [%rd39+268];
	xor.b32  	%r6541, %r6541, %r4680;
	ld.global.u32 	%r4681, [%rd39+272];
	xor.b32  	%r6540, %r6540, %r4681;
	ld.global.u32 	%r4682, [%rd39+276];
	xor.b32  	%r6447, %r6447, %r4682;
$L__BB0_487:
	and.b32  	%r4684, %r4583, 16384;
	setp.eq.s32 	%p269, %r4684, 0;
	@%p269 bra 	$L__BB0_489;
	ld.global.u32 	%r4685, [%rd39+280];
	xor.b32  	%r6451, %r6451, %r4685;
	ld.global.u32 	%r4686, [%rd39+284];
	xor.b32  	%r6542, %r6542, %r4686;
	ld.global.u32 	%r4687, [%rd39+288];
	xor.b32  	%r6541, %r6541, %r4687;
	ld.global.u32 	%r4688, [%rd39+292];
	xor.b32  	%r6540, %r6540, %r4688;
	ld.global.u32 	%r4689, [%rd39+296];
	xor.b32  	%r6447, %r6447, %r4689;
$L__BB0_489:
	and.b32  	%r4691, %r4583, 32768;
	setp.eq.s32 	%p270, %r4691, 0;
	@%p270 bra 	$L__BB0_491;
	ld.global.u32 	%r4692, [%rd39+300];
	xor.b32  	%r6451, %r6451, %r4692;
	ld.global.u32 	%r4693, [%rd39+304];
	xor.b32  	%r6542, %r6542, %r4693;
	ld.global.u32 	%r4694, [%rd39+308];
	xor.b32  	%r6541, %r6541, %r4694;
	ld.global.u32 	%r4695, [%rd39+312];
	xor.b32  	%r6540, %r6540, %r4695;
	ld.global.u32 	%r4696, [%rd39+316];
	xor.b32  	%r6447, %r6447, %r4696;
$L__BB0_491:
	add.s32 	%r6538, %r6538, 16;
	setp.ne.s32 	%p271, %r6538, 32;
	@%p271 bra 	$L__BB0_459;
	mad.lo.s32 	%r4697, %r6532, -31, %r1837;
	add.s32 	%r6532, %r4697, 1;
	setp.ne.s32 	%p272, %r6532, 5;
	@%p272 bra 	$L__BB0_458;
	st.local.u32 	[%rd9+4], %r6451;
	st.local.v2.u32 	[%rd9+8], {%r6542, %r6541};
	st.local.v2.u32 	[%rd9+16], {%r6540, %r6447};
	setp.ne.s64 	%p273, %rd36, 3;
	@%p273 bra 	$L__BB0_531;
	mov.b32 	%r6447, 0;
	mov.u32 	%r6632, %r6447;
	mov.u32 	%r6633, %r6447;
	mov.u32 	%r6634, %r6447;
	mov.u32 	%r6451, %r6447;
	mov.u32 	%r6624, %r6447;
$L__BB0_495:
	mul.wide.u32 	%rd201, %r6624, 4;
	add.s64 	%rd202, %rd9, %rd201;
	ld.local.u32 	%r2012, [%rd202+4];
	shl.b32 	%r2013, %r6624, 5;
	mov.b32 	%r6630, 0;
$L__BB0_496:
	.pragma "nounroll";
	shr.u32 	%r4700, %r2012, %r6630;
	and.b32  	%r4701, %r4700, 1;
	setp.eq.b32 	%p274, %r4701, 1;
	not.pred 	%p275, %p274;
	add.s32 	%r4702, %r2013, %r6630;
	mul.lo.s32 	%r4703, %r4702, 5;
	mul.wide.u32 	%rd203, %r4703, 4;
	add.s64 	%rd40, %rd37, %rd203;
	@%p275 bra 	$L__BB0_498;
	ld.global.u32 	%r4704, [%rd40];
	xor.b32  	%r6451, %r6451, %r4704;
	ld.global.u32 	%r4705, [%rd40+4];
	xor.b32  	%r6634, %r6634, %r4705;
	ld.global.u32 	%r4706, [%rd40+8];
	xor.b32  	%r6633, %r6633, %r4706;
	ld.global.u32 	%r4707, [%rd40+12];
	xor.b32  	%r6632, %r6632, %r4707;
	ld.global.u32 	%r4708, [%rd40+16];
	xor.b32  	%r6447, %r6447, %r4708;
$L__BB0_498:
	and.b32  	%r4710, %r4700, 2;
	setp.eq.s32 	%p276, %r4710, 0;
	@%p276 bra 	$L__BB0_500;
	ld.global.u32 	%r4711, [%rd40+20];
	xor.b32  	%r6451, %r6451, %r4711;
	ld.global.u32 	%r4712, [%rd40+24];
	xor.b32  	%r6634, %r6634, %r4712;
	ld.global.u32 	%r4713, [%rd40+28];
	xor.b32  	%r6633, %r6633, %r4713;
	ld.global.u32 	%r4714, [%rd40+32];
	xor.b32  	%r6632, %r6632, %r4714;
	ld.global.u32 	%r4715, [%rd40+36];
	xor.b32  	%r6447, %r6447, %r4715;
$L__BB0_500:
	and.b32  	%r4717, %r4700, 4;
	setp.eq.s32 	%p277, %r4717, 0;
	@%p277 bra 	$L__BB0_502;
	ld.global.u32 	%r4718, [%rd40+40];
	xor.b32  	%r6451, %r6451, %r4718;
	ld.global.u32 	%r4719, [%rd40+44];
	xor.b32  	%r6634, %r6634, %r4719;
	ld.global.u32 	%r4720, [%rd40+48];
	xor.b32  	%r6633, %r6633, %r4720;
	ld.global.u32 	%r4721, [%rd40+52];
	xor.b32  	%r6632, %r6632, %r4721;
	ld.global.u32 	%r4722, [%rd40+56];
	xor.b32  	%r6447, %r6447, %r4722;
$L__BB0_502:
	and.b32  	%r4724, %r4700, 8;
	setp.eq.s32 	%p278, %r4724, 0;
	@%p278 bra 	$L__BB0_504;
	ld.global.u32 	%r4725, [%rd40+60];
	xor.b32  	%r6451, %r6451, %r4725;
	ld.global.u32 	%r4726, [%rd40+64];
	xor.b32  	%r6634, %r6634, %r4726;
	ld.global.u32 	%r4727, [%rd40+68];
	xor.b32  	%r6633, %r6633, %r4727;
	ld.global.u32 	%r4728, [%rd40+72];
	xor.b32  	%r6632, %r6632, %r4728;
	ld.global.u32 	%r4729, [%rd40+76];
	xor.b32  	%r6447, %r6447, %r4729;
$L__BB0_504:
	and.b32  	%r4731, %r4700, 16;
	setp.eq.s32 	%p279, %r4731, 0;
	@%p279 bra 	$L__BB0_506;
	ld.global.u32 	%r4732, [%rd40+80];
	xor.b32  	%r6451, %r6451, %r4732;
	ld.global.u32 	%r4733, [%rd40+84];
	xor.b32  	%r6634, %r6634, %r4733;
	ld.global.u32 	%r4734, [%rd40+88];
	xor.b32  	%r6633, %r6633, %r4734;
	ld.global.u32 	%r4735, [%rd40+92];
	xor.b32  	%r6632, %r6632, %r4735;
	ld.global.u32 	%r4736, [%rd40+96];
	xor.b32  	%r6447, %r6447, %r4736;
$L__BB0_506:
	and.b32  	%r4738, %r4700, 32;
	setp.eq.s32 	%p280, %r4738, 0;
	@%p280 bra 	$L__BB0_508;
	ld.global.u32 	%r4739, [%rd40+100];
	xor.b32  	%r6451, %r6451, %r4739;
	ld.global.u32 	%r4740, [%rd40+104];
	xor.b32  	%r6634, %r6634, %r4740;
	ld.global.u32 	%r4741, [%rd40+108];
	xor.b32  	%r6633, %r6633, %r4741;
	ld.global.u32 	%r4742, [%rd40+112];
	xor.b32  	%r6632, %r6632, %r4742;
	ld.global.u32 	%r4743, [%rd40+116];
	xor.b32  	%r6447, %r6447, %r4743;
$L__BB0_508:
	and.b32  	%r4745, %r4700, 64;
	setp.eq.s32 	%p281, %r4745, 0;
	@%p281 bra 	$L__BB0_510;
	ld.global.u32 	%r4746, [%rd40+120];
	xor.b32  	%r6451, %r6451, %r4746;
	ld.global.u32 	%r4747, [%rd40+124];
	xor.b32  	%r6634, %r6634, %r4747;
	ld.global.u32 	%r4748, [%rd40+128];
	xor.b32  	%r6633, %r6633, %r4748;
	ld.global.u32 	%r4749, [%rd40+132];
	xor.b32  	%r6632, %r6632, %r4749;
	ld.global.u32 	%r4750, [%rd40+136];
	xor.b32  	%r6447, %r6447, %r4750;
$L__BB0_510:
	and.b32  	%r4752, %r4700, 128;
	setp.eq.s32 	%p282, %r4752, 0;
	@%p282 bra 	$L__BB0_512;
	ld.global.u32 	%r4753, [%rd40+140];
	xor.b32  	%r6451, %r6451, %r4753;
	ld.global.u32 	%r4754, [%rd40+144];
	xor.b32  	%r6634, %r6634, %r4754;
	ld.global.u32 	%r4755, [%rd40+148];
	xor.b32  	%r6633, %r6633, %r4755;
	ld.global.u32 	%r4756, [%rd40+152];
	xor.b32  	%r6632, %r6632, %r4756;
	ld.global.u32 	%r4757, [%rd40+156];
	xor.b32  	%r6447, %r6447, %r4757;
$L__BB0_512:
	and.b32  	%r4759, %r4700, 256;
	setp.eq.s32 	%p283, %r4759, 0;
	@%p283 bra 	$L__BB0_514;
	ld.global.u32 	%r4760, [%rd40+160];
	xor.b32  	%r6451, %r6451, %r4760;
	ld.global.u32 	%r4761, [%rd40+164];
	xor.b32  	%r6634, %r6634, %r4761;
	ld.global.u32 	%r4762, [%rd40+168];
	xor.b32  	%r6633, %r6633, %r4762;
	ld.global.u32 	%r4763, [%rd40+172];
	xor.b32  	%r6632, %r6632, %r4763;
	ld.global.u32 	%r4764, [%rd40+176];
	xor.b32  	%r6447, %r6447, %r4764;
$L__BB0_514:
	and.b32  	%r4766, %r4700, 512;
	setp.eq.s32 	%p284, %r4766, 0;
	@%p284 bra 	$L__BB0_516;
	ld.global.u32 	%r4767, [%rd40+180];
	xor.b32  	%r6451, %r6451, %r4767;
	ld.global.u32 	%r4768, [%rd40+184];
	xor.b32  	%r6634, %r6634, %r4768;
	ld.global.u32 	%r4769, [%rd40+188];
	xor.b32  	%r6633, %r6633, %r4769;
	ld.global.u32 	%r4770, [%rd40+192];
	xor.b32  	%r6632, %r6632, %r4770;
	ld.global.u32 	%r4771, [%rd40+196];
	xor.b32  	%r6447, %r6447, %r4771;
$L__BB0_516:
	and.b32  	%r4773, %r4700, 1024;
	setp.eq.s32 	%p285, %r4773, 0;
	@%p285 bra 	$L__BB0_518;
	ld.global.u32 	%r4774, [%rd40+200];
	xor.b32  	%r6451, %r6451, %r4774;
	ld.global.u32 	%r4775, [%rd40+204];
	xor.b32  	%r6634, %r6634, %r4775;
	ld.global.u32 	%r4776, [%rd40+208];
	xor.b32  	%r6633, %r6633, %r4776;
	ld.global.u32 	%r4777, [%rd40+212];
	xor.b32  	%r6632, %r6632, %r4777;
	ld.global.u32 	%r4778, [%rd40+216];
	xor.b32  	%r6447, %r6447, %r4778;
$L__BB0_518:
	and.b32  	%r4780, %r4700, 2048;
	setp.eq.s32 	%p286, %r4780, 0;
	@%p286 bra 	$L__BB0_520;
	ld.global.u32 	%r4781, [%rd40+220];
	xor.b32  	%r6451, %r6451, %r4781;
	ld.global.u32 	%r4782, [%rd40+224];
	xor.b32  	%r6634, %r6634, %r4782;
	ld.global.u32 	%r4783, [%rd40+228];
	xor.b32  	%r6633, %r6633, %r4783;
	ld.global.u32 	%r4784, [%rd40+232];
	xor.b32  	%r6632, %r6632, %r4784;
	ld.global.u32 	%r4785, [%rd40+236];
	xor.b32  	%r6447, %r6447, %r4785;
$L__BB0_520:
	and.b32  	%r4787, %r4700, 4096;
	setp.eq.s32 	%p287, %r4787, 0;
	@%p287 bra 	$L__BB0_522;
	ld.global.u32 	%r4788, [%rd40+240];
	xor.b32  	%r6451, %r6451, %r4788;
	ld.global.u32 	%r4789, [%rd40+244];
	xor.b32  	%r6634, %r6634, %r4789;
	ld.global.u32 	%r4790, [%rd40+248];
	xor.b32  	%r6633, %r6633, %r4790;
	ld.global.u32 	%r4791, [%rd40+252];
	xor.b32  	%r6632, %r6632, %r4791;
	ld.global.u32 	%r4792, [%rd40+256];
	xor.b32  	%r6447, %r6447, %r4792;
$L__BB0_522:
	and.b32  	%r4794, %r4700, 8192;
	setp.eq.s32 	%p288, %r4794, 0;
	@%p288 bra 	$L__BB0_524;
	ld.global.u32 	%r4795, [%rd40+260];
	xor.b32  	%r6451, %r6451, %r4795;
	ld.global.u32 	%r4796, [%rd40+264];
	xor.b32  	%r6634, %r6634, %r4796;
	ld.global.u32 	%r4797, [%rd40+268];
	xor.b32  	%r6633, %r6633, %r4797;
	ld.global.u32 	%r4798, [%rd40+272];
	xor.b32  	%r6632, %r6632, %r4798;
	ld.global.u32 	%r4799, [%rd40+276];
	xor.b32  	%r6447, %r6447, %r4799;
$L__BB0_524:
	and.b32  	%r4801, %r4700, 16384;
	setp.eq.s32 	%p289, %r4801, 0;
	@%p289 bra 	$L__BB0_526;
	ld.global.u32 	%r4802, [%rd40+280];
	xor.b32  	%r6451, %r6451, %r4802;
	ld.global.u32 	%r4803, [%rd40+284];
	xor.b32  	%r6634, %r6634, %r4803;
	ld.global.u32 	%r4804, [%rd40+288];
	xor.b32  	%r6633, %r6633, %r4804;
	ld.global.u32 	%r4805, [%rd40+292];
	xor.b32  	%r6632, %r6632, %r4805;
	ld.global.u32 	%r4806, [%rd40+296];
	xor.b32  	%r6447, %r6447, %r4806;
$L__BB0_526:
	and.b32  	%r4808, %r4700, 32768;
	setp.eq.s32 	%p290, %r4808, 0;
	@%p290 bra 	$L__BB0_528;
	ld.global.u32 	%r4809, [%rd40+300];
	xor.b32  	%r6451, %r6451, %r4809;
	ld.global.u32 	%r4810, [%rd40+304];
	xor.b32  	%r6634, %r6634, %r4810;
	ld.global.u32 	%r4811, [%rd40+308];
	xor.b32  	%r6633, %r6633, %r4811;
	ld.global.u32 	%r4812, [%rd40+312];
	xor.b32  	%r6632, %r6632, %r4812;
	ld.global.u32 	%r4813, [%rd40+316];
	xor.b32  	%r6447, %r6447, %r4813;
$L__BB0_528:
	add.s32 	%r6630, %r6630, 16;
	setp.ne.s32 	%p291, %r6630, 32;
	@%p291 bra 	$L__BB0_496;
	mad.lo.s32 	%r4814, %r6624, -31, %r2013;
	add.s32 	%r6624, %r4814, 1;
	setp.ne.s32 	%p292, %r6624, 5;
	@%p292 bra 	$L__BB0_495;
	st.local.u32 	[%rd9+4], %r6451;
	st.local.v2.u32 	[%rd9+8], {%r6634, %r6633};
	st.local.v2.u32 	[%rd9+16], {%r6632, %r6447};
$L__BB0_531:
	shr.u64 	%rd240, %rd35, 2;
	add.s32 	%r6434, %r6434, 1;
	setp.gt.u64 	%p293, %rd35, 3;
	@%p293 bra 	$L__BB0_419;
$L__BB0_532:
	shr.u32 	%r4816, %r6451, 2;
	xor.b32  	%r4817, %r4816, %r6451;
	shl.b32 	%r4818, %r6447, 4;
	shl.b32 	%r4819, %r4817, 1;
	xor.b32  	%r4820, %r4819, %r4818;
	xor.b32  	%r4821, %r4820, %r4817;
	xor.b32  	%r4822, %r4821, %r6447;
	add.s32 	%r4823, %r1648, %r4822;
	add.s32 	%r4824, %r4823, 362437;
	cvt.rn.f64.u32 	%fd117, %r4824;
	mul.f64 	%fd118, %fd117, 0d3DF0000000000000;
	setp.geu.f64 	%p294, %fd118, %fd3;
	mov.b32 	%r7281, 1;
	@%p294 bra 	$L__BB0_765;
	cvt.u32.u64 	%r4825, %rd13;
	setp.eq.s32 	%p295, %r4825, 0;
	// begin inline asm
	mov.u64 	%rd204, %clock64;
	// end inline asm
	cvt.u32.u64 	%r4826, %rd204;
	xor.b32  	%r4827, %r4826, -1429050551;
	mul.lo.s32 	%r4828, %r4827, 1099087573;
	{ .reg .b32 tmp; mov.b64 {tmp, %r4829}, %rd204; }
	xor.b32  	%r4830, %r4829, -136515619;
	mul.lo.s32 	%r4831, %r4830, -1703105765;
	add.s32 	%r4832, %r4828, %r4831;
	add.s32 	%r2187, %r4832, 6615241;
	add.s32 	%r6734, %r4828, 123456789;
	st.local.v2.u32 	[%rd8], {%r2187, %r6734};
	xor.b32  	%r4833, %r4828, 362436069;
	add.s32 	%r4834, %r4831, 521288629;
	st.local.v2.u32 	[%rd8+8], {%r4833, %r4834};
	xor.b32  	%r4835, %r4831, 88675123;
	add.s32 	%r6730, %r4828, 5783321;
	st.local.v2.u32 	[%rd8+16], {%r4835, %r6730};
	@%p295 bra 	$L__BB0_648;
	mov.b32 	%r6717, 0;
	mov.u64 	%rd241, %rd13;
$L__BB0_535:
	mov.u64 	%rd42, %rd241;
	and.b64  	%rd43, %rd42, 3;
	setp.eq.s64 	%p296, %rd43, 0;
	@%p296 bra 	$L__BB0_647;
	mul.wide.u32 	%rd205, %r6717, 3200;
	mov.u64 	%rd206, precalc_xorwow_matrix;
	add.s64 	%rd44, %rd206, %rd205;
	mov.b32 	%r6730, 0;
	mov.u32 	%r6731, %r6730;
	mov.u32 	%r6732, %r6730;
	mov.u32 	%r6733, %r6730;
	mov.u32 	%r6734, %r6730;
	mov.u32 	%r6723, %r6730;
$L__BB0_537:
	mul.wide.u32 	%rd207, %r6723, 4;
	add.s64 	%rd208, %rd8, %rd207;
	ld.local.u32 	%r2199, [%rd208+4];
	shl.b32 	%r2200, %r6723, 5;
	mov.b32 	%r6729, 0;
$L__BB0_538:
	.pragma "nounroll";
	shr.u32 	%r4839, %r2199, %r6729;
	and.b32  	%r4840, %r4839, 1;
	setp.eq.b32 	%p297, %r4840, 1;
	not.pred 	%p298, %p297;
	add.s32 	%r4841, %r2200, %r6729;
	mul.lo.s32 	%r4842, %r4841, 5;
	mul.wide.u32 	%rd209, %r4842, 4;
	add.s64 	%rd45, %rd44, %rd209;
	@%p298 bra 	$L__BB0_540;
	ld.global.u32 	%r4843, [%rd45];
	xor.b32  	%r6734, %r6734, %r4843;
	ld.global.u32 	%r4844, [%rd45+4];
	xor.b32  	%r6733, %r6733, %r4844;
	ld.global.u32 	%r4845, [%rd45+8];
	xor.b32  	%r6732, %r6732, %r4845;
	ld.global.u32 	%r4846, [%rd45+12];
	xor.b32  	%r6731, %r6731, %r4846;
	ld.global.u32 	%r4847, [%rd45+16];
	xor.b32  	%r6730, %r6730, %r4847;
$L__BB0_540:
	and.b32  	%r4849, %r4839, 2;
	setp.eq.s32 	%p299, %r4849, 0;
	@%p299 bra 	$L__BB0_542;
	ld.global.u32 	%r4850, [%rd45+20];
	xor.b32  	%r6734, %r6734, %r4850;
	ld.global.u32 	%r4851, [%rd45+24];
	xor.b32  	%r6733, %r6733, %r4851;
	ld.global.u32 	%r4852, [%rd45+28];
	xor.b32  	%r6732, %r6732, %r4852;
	ld.global.u32 	%r4853, [%rd45+32];
	xor.b32  	%r6731, %r6731, %r4853;
	ld.global.u32 	%r4854, [%rd45+36];
	xor.b32  	%r6730, %r6730, %r4854;
$L__BB0_542:
	and.b32  	%r4856, %r4839, 4;
	setp.eq.s32 	%p300, %r4856, 0;
	@%p300 bra 	$L__BB0_544;
	ld.global.u32 	%r4857, [%rd45+40];
	xor.b32  	%r6734, %r6734, %r4857;
	ld.global.u32 	%r4858, [%rd45+44];
	xor.b32  	%r6733, %r6733, %r4858;
	ld.global.u32 	%r4859, [%rd45+48];
	xor.b32  	%r6732, %r6732, %r4859;
	ld.global.u32 	%r4860, [%rd45+52];
	xor.b32  	%r6731, %r6731, %r4860;
	ld.global.u32 	%r4861, [%rd45+56];
	xor.b32  	%r6730, %r6730, %r4861;
$L__BB0_544:
	and.b32  	%r4863, %r4839, 8;
	setp.eq.s32 	%p301, %r4863, 0;
	@%p301 bra 	$L__BB0_546;
	ld.global.u32 	%r4864, [%rd45+60];
	xor.b32  	%r6734, %r6734, %r4864;
	ld.global.u32 	%r4865, [%rd45+64];
	xor.b32  	%r6733, %r6733, %r4865;
	ld.global.u32 	%r4866, [%rd45+68];
	xor.b32  	%r6732, %r6732, %r4866;
	ld.global.u32 	%r4867, [%rd45+72];
	xor.b32  	%r6731, %r6731, %r4867;
	ld.global.u32 	%r4868, [%rd45+76];
	xor.b32  	%r6730, %r6730, %r4868;
$L__BB0_546:
	and.b32  	%r4870, %r4839, 16;
	setp.eq.s32 	%p302, %r4870, 0;
	@%p302 bra 	$L__BB0_548;
	ld.global.u32 	%r4871, [%rd45+80];
	xor.b32  	%r6734, %r6734, %r4871;
	ld.global.u32 	%r4872, [%rd45+84];
	xor.b32  	%r6733, %r6733, %r4872;
	ld.global.u32 	%r4873, [%rd45+88];
	xor.b32  	%r6732, %r6732, %r4873;
	ld.global.u32 	%r4874, [%rd45+92];
	xor.b32  	%r6731, %r6731, %r4874;
	ld.global.u32 	%r4875, [%rd45+96];
	xor.b32  	%r6730, %r6730, %r4875;
$L__BB0_548:
	and.b32  	%r4877, %r4839, 32;
	setp.eq.s32 	%p303, %r4877, 0;
	@%p303 bra 	$L__BB0_550;
	ld.global.u32 	%r4878, [%rd45+100];
	xor.b32  	%r6734, %r6734, %r4878;
	ld.global.u32 	%r4879, [%rd45+104];
	xor.b32  	%r6733, %r6733, %r4879;
	ld.global.u32 	%r4880, [%rd45+108];
	xor.b32  	%r6732, %r6732, %r4880;
	ld.global.u32 	%r4881, [%rd45+112];
	xor.b32  	%r6731, %r6731, %r4881;
	ld.global.u32 	%r4882, [%rd45+116];
	xor.b32  	%r6730, %r6730, %r4882;
$L__BB0_550:
	and.b32  	%r4884, %r4839, 64;
	setp.eq.s32 	%p304, %r4884, 0;
	@%p304 bra 	$L__BB0_552;
	ld.global.u32 	%r4885, [%rd45+120];
	xor.b32  	%r6734, %r6734, %r4885;
	ld.global.u32 	%r4886, [%rd45+124];
	xor.b32  	%r6733, %r6733, %r4886;
	ld.global.u32 	%r4887, [%rd45+128];
	xor.b32  	%r6732, %r6732, %r4887;
	ld.global.u32 	%r4888, [%rd45+132];
	xor.b32  	%r6731, %r6731, %r4888;
	ld.global.u32 	%r4889, [%rd45+136];
	xor.b32  	%r6730, %r6730, %r4889;
$L__BB0_552:
	and.b32  	%r4891, %r4839, 128;
	setp.eq.s32 	%p305, %r4891, 0;
	@%p305 bra 	$L__BB0_554;
	ld.global.u32 	%r4892, [%rd45+140];
	xor.b32  	%r6734, %r6734, %r4892;
	ld.global.u32 	%r4893, [%rd45+144];
	xor.b32  	%r6733, %r6733, %r4893;
	ld.global.u32 	%r4894, [%rd45+148];
	xor.b32  	%r6732, %r6732, %r4894;
	ld.global.u32 	%r4895, [%rd45+152];
	xor.b32  	%r6731, %r6731, %r4895;
	ld.global.u32 	%r4896, [%rd45+156];
	xor.b32  	%r6730, %r6730, %r4896;
$L__BB0_554:
	and.b32  	%r4898, %r4839, 256;
	setp.eq.s32 	%p306, %r4898, 0;
	@%p306 bra 	$L__BB0_556;
	ld.global.u32 	%r4899, [%rd45+160];
	xor.b32  	%r6734, %r6734, %r4899;
	ld.global.u32 	%r4900, [%rd45+164];
	xor.b32  	%r6733, %r6733, %r4900;
	ld.global.u32 	%r4901, [%rd45+168];
	xor.b32  	%r6732, %r6732, %r4901;
	ld.global.u32 	%r4902, [%rd45+172];
	xor.b32  	%r6731, %r6731, %r4902;
	ld.global.u32 	%r4903, [%rd45+176];
	xor.b32  	%r6730, %r6730, %r4903;
$L__BB0_556:
	and.b32  	%r4905, %r4839, 512;
	setp.eq.s32 	%p307, %r4905, 0;
	@%p307 bra 	$L__BB0_558;
	ld.global.u32 	%r4906, [%rd45+180];
	xor.b32  	%r6734, %r6734, %r4906;
	ld.global.u32 	%r4907, [%rd45+184];
	xor.b32  	%r6733, %r6733, %r4907;
	ld.global.u32 	%r4908, [%rd45+188];
	xor.b32  	%r6732, %r6732, %r4908;
	ld.global.u32 	%r4909, [%rd45+192];
	xor.b32  	%r6731, %r6731, %r4909;
	ld.global.u32 	%r4910, [%rd45+196];
	xor.b32  	%r6730, %r6730, %r4910;
$L__BB0_558:
	and.b32  	%r4912, %r4839, 1024;
	setp.eq.s32 	%p308, %r4912, 0;
	@%p308 bra 	$L__BB0_560;
	ld.global.u32 	%r4913, [%rd45+200];
	xor.b32  	%r6734, %r6734, %r4913;
	ld.global.u32 	%r4914, [%rd45+204];
	xor.b32  	%r6733, %r6733, %r4914;
	ld.global.u32 	%r4915, [%rd45+208];
	xor.b32  	%r6732, %r6732, %r4915;
	ld.global.u32 	%r4916, [%rd45+212];
	xor.b32  	%r6731, %r6731, %r4916;
	ld.global.u32 	%r4917, [%rd45+216];
	xor.b32  	%r6730, %r6730, %r4917;
$L__BB0_560:
	and.b32  	%r4919, %r4839, 2048;
	setp.eq.s32 	%p309, %r4919, 0;
	@%p309 bra 	$L__BB0_562;
	ld.global.u32 	%r4920, [%rd45+220];
	xor.b32  	%r6734, %r6734, %r4920;
	ld.global.u32 	%r4921, [%rd45+224];
	xor.b32  	%r6733, %r6733, %r4921;
	ld.global.u32 	%r4922, [%rd45+228];
	xor.b32  	%r6732, %r6732, %r4922;
	ld.global.u32 	%r4923, [%rd45+232];
	xor.b32  	%r6731, %r6731, %r4923;
	ld.global.u32 	%r4924, [%rd45+236];
	xor.b32  	%r6730, %r6730, %r4924;
$L__BB0_562:
	and.b32  	%r4926, %r4839, 4096;
	setp.eq.s32 	%p310, %r4926, 0;
	@%p310 bra 	$L__BB0_564;
	ld.global.u32 	%r4927, [%rd45+240];
	xor.b32  	%r6734, %r6734, %r4927;
	ld.global.u32 	%r4928, [%rd45+244];
	xor.b32  	%r6733, %r6733, %r4928;
	ld.global.u32 	%r4929, [%rd45+248];
	xor.b32  	%r6732, %r6732, %r4929;
	ld.global.u32 	%r4930, [%rd45+252];
	xor.b32  	%r6731, %r6731, %r4930;
	ld.global.u32 	%r4931, [%rd45+256];
	xor.b32  	%r6730, %r6730, %r4931;
$L__BB0_564:
	and.b32  	%r4933, %r4839, 8192;
	setp.eq.s32 	%p311, %r4933, 0;
	@%p311 bra 	$L__BB0_566;
	ld.global.u32 	%r4934, [%rd45+260];
	xor.b32  	%r6734, %r6734, %r4934;
	ld.global.u32 	%r4935, [%rd45+264];
	xor.b32  	%r6733, %r6733, %r4935;
	ld.global.u32 	%r4936, [%rd45+268];
	xor.b32  	%r6732, %r6732, %r4936;
	ld.global.u32 	%r4937, [%rd45+272];
	xor.b32  	%r6731, %r6731, %r4937;
	ld.global.u32 	%r4938, [%rd45+276];
	xor.b32  	%r6730, %r6730, %r4938;
$L__BB0_566:
	and.b32  	%r4940, %r4839, 16384;
	setp.eq.s32 	%p312, %r4940, 0;
	@%p312 bra 	$L__BB0_568;
	ld.global.u32 	%r4941, [%rd45+280];
	xor.b32  	%r6734, %r6734, %r4941;
	ld.global.u32 	%r4942, [%rd45+284];
	xor.b32  	%r6733, %r6733, %r4942;
	ld.global.u32 	%r4943, [%rd45+288];
	xor.b32  	%r6732, %r6732, %r4943;
	ld.global.u32 	%r4944, [%rd45+292];
	xor.b32  	%r6731, %r6731, %r4944;
	ld.global.u32 	%r4945, [%rd45+296];
	xor.b32  	%r6730, %r6730, %r4945;
$L__BB0_568:
	and.b32  	%r4947, %r4839, 32768;
	setp.eq.s32 	%p313, %r4947, 0;
	@%p313 bra 	$L__BB0_570;
	ld.global.u32 	%r4948, [%rd45+300];
	xor.b32  	%r6734, %r6734, %r4948;
	ld.global.u32 	%r4949, [%rd45+304];
	xor.b32  	%r6733, %r6733, %r4949;
	ld.global.u32 	%r4950, [%rd45+308];
	xor.b32  	%r6732, %r6732, %r4950;
	ld.global.u32 	%r4951, [%rd45+312];
	xor.b32  	%r6731, %r6731, %r4951;
	ld.global.u32 	%r4952, [%rd45+316];
	xor.b32  	%r6730, %r6730, %r4952;
$L__BB0_570:
	add.s32 	%r6729, %r6729, 16;
	setp.ne.s32 	%p314, %r6729, 32;
	@%p314 bra 	$L__BB0_538;
	mad.lo.s32 	%r4953, %r6723, -31, %r2200;
	add.s32 	%r6723, %r4953, 1;
	setp.ne.s32 	%p315, %r6723, 5;
	@%p315 bra 	$L__BB0_537;
	st.local.u32 	[%rd8+4], %r6734;
	st.local.v2.u32 	[%rd8+8], {%r6733, %r6732};
	st.local.v2.u32 	[%rd8+16], {%r6731, %r6730};
	setp.eq.s64 	%p316, %rd43, 1;
	@%p316 bra 	$L__BB0_647;
	mov.b32 	%r6730, 0;
	mov.u32 	%r6823, %r6730;
	mov.u32 	%r6824, %r6730;
	mov.u32 	%r6825, %r6730;
	mov.u32 	%r6734, %r6730;
	mov.u32 	%r6815, %r6730;
$L__BB0_574:
	mul.wide.u32 	%rd210, %r6815, 4;
	add.s64 	%rd211, %rd8, %rd210;
	ld.local.u32 	%r2375, [%rd211+4];
	shl.b32 	%r2376, %r6815, 5;
	mov.b32 	%r6821, 0;
$L__BB0_575:
	.pragma "nounroll";
	shr.u32 	%r4956, %r2375, %r6821;
	and.b32  	%r4957, %r4956, 1;
	setp.eq.b32 	%p317, %r4957, 1;
	not.pred 	%p318, %p317;
	add.s32 	%r4958, %r2376, %r6821;
	mul.lo.s32 	%r4959, %r4958, 5;
	mul.wide.u32 	%rd212, %r4959, 4;
	add.s64 	%rd46, %rd44, %rd212;
	@%p318 bra 	$L__BB0_577;
	ld.global.u32 	%r4960, [%rd46];
	xor.b32  	%r6734, %r6734, %r4960;
	ld.global.u32 	%r4961, [%rd46+4];
	xor.b32  	%r6825, %r6825, %r4961;
	ld.global.u32 	%r4962, [%rd46+8];
	xor.b32  	%r6824, %r6824, %r4962;
	ld.global.u32 	%r4963, [%rd46+12];
	xor.b32  	%r6823, %r6823, %r4963;
	ld.global.u32 	%r4964, [%rd46+16];
	xor.b32  	%r6730, %r6730, %r4964;
$L__BB0_577:
	and.b32  	%r4966, %r4956, 2;
	setp.eq.s32 	%p319, %r4966, 0;
	@%p319 bra 	$L__BB0_579;
	ld.global.u32 	%r4967, [%rd46+20];
	xor.b32  	%r6734, %r6734, %r4967;
	ld.global.u32 	%r4968, [%rd46+24];
	xor.b32  	%r6825, %r6825, %r4968;
	ld.global.u32 	%r4969, [%rd46+28];
	xor.b32  	%r6824, %r6824, %r4969;
	ld.global.u32 	%r4970, [%rd46+32];
	xor.b32  	%r6823, %r6823, %r4970;
	ld.global.u32 	%r4971, [%rd46+36];
	xor.b32  	%r6730, %r6730, %r4971;
$L__BB0_579:
	and.b32  	%r4973, %r4956, 4;
	setp.eq.s32 	%p320, %r4973, 0;
	@%p320 bra 	$L__BB0_581;
	ld.global.u32 	%r4974, [%rd46+40];
	xor.b32  	%r6734, %r6734, %r4974;
	ld.global.u32 	%r4975, [%rd46+44];
	xor.b32  	%r6825, %r6825, %r4975;
	ld.global.u32 	%r4976, [%rd46+48];
	xor.b32  	%r6824, %r6824, %r4976;
	ld.global.u32 	%r4977, [%rd46+52];
	xor.b32  	%r6823, %r6823, %r4977;
	ld.global.u32 	%r4978, [%rd46+56];
	xor.b32  	%r6730, %r6730, %r4978;
$L__BB0_581:
	and.b32  	%r4980, %r4956, 8;
	setp.eq.s32 	%p321, %r4980, 0;
	@%p321 bra 	$L__BB0_583;
	ld.global.u32 	%r4981, [%rd46+60];
	xor.b32  	%r6734, %r6734, %r4981;
	ld.global.u32 	%r4982, [%rd46+64];
	xor.b32  	%r6825, %r6825, %r4982;
	ld.global.u32 	%r4983, [%rd46+68];
	xor.b32  	%r6824, %r6824, %r4983;
	ld.global.u32 	%r4984, [%rd46+72];
	xor.b32  	%r6823, %r6823, %r4984;
	ld.global.u32 	%r4985, [%rd46+76];
	xor.b32  	%r6730, %r6730, %r4985;
$L__BB0_583:
	and.b32  	%r4987, %r4956, 16;
	setp.eq.s32 	%p322, %r4987, 0;
	@%p322 bra 	$L__BB0_585;
	ld.global.u32 	%r4988, [%rd46+80];
	xor.b32  	%r6734, %r6734, %r4988;
	ld.global.u32 	%r4989, [%rd46+84];
	xor.b32  	%r6825, %r6825, %r4989;
	ld.global.u32 	%r4990, [%rd46+88];
	xor.b32  	%r6824, %r6824, %r4990;
	ld.global.u32 	%r4991, [%rd46+92];
	xor.b32  	%r6823, %r6823, %r4991;
	ld.global.u32 	%r4992, [%rd46+96];
	xor.b32  	%r6730, %r6730, %r4992;
$L__BB0_585:
	and.b32  	%r4994, %r4956, 32;
	setp.eq.s32 	%p323, %r4994, 0;
	@%p323 bra 	$L__BB0_587;
	ld.global.u32 	%r4995, [%rd46+100];
	xor.b32  	%r6734, %r6734, %r4995;
	ld.global.u32 	%r4996, [%rd46+104];
	xor.b32  	%r6825, %r6825, %r4996;
	ld.global.u32 	%r4997, [%rd46+108];
	xor.b32  	%r6824, %r6824, %r4997;
	ld.global.u32 	%r4998, [%rd46+112];
	xor.b32  	%r6823, %r6823, %r4998;
	ld.global.u32 	%r4999, [%rd46+116];
	xor.b32  	%r6730, %r6730, %r4999;
$L__BB0_587:
	and.b32  	%r5001, %r4956, 64;
	setp.eq.s32 	%p324, %r5001, 0;
	@%p324 bra 	$L__BB0_589;
	ld.global.u32 	%r5002, [%rd46+120];
	xor.b32  	%r6734, %r6734, %r5002;
	ld.global.u32 	%r5003, [%rd46+124];
	xor.b32  	%r6825, %r6825, %r5003;
	ld.global.u32 	%r5004, [%rd46+128];
	xor.b32  	%r6824, %r6824, %r5004;
	ld.global.u32 	%r5005, [%rd46+132];
	xor.b32  	%r6823, %r6823, %r5005;
	ld.global.u32 	%r5006, [%rd46+136];
	xor.b32  	%r6730, %r6730, %r5006;
$L__BB0_589:
	and.b32  	%r5008, %r4956, 128;
	setp.eq.s32 	%p325, %r5008, 0;
	@%p325 bra 	$L__BB0_591;
	ld.global.u32 	%r5009, [%rd46+140];
	xor.b32  	%r6734, %r6734, %r5009;
	ld.global.u32 	%r5010, [%rd46+144];
	xor.b32  	%r6825, %r6825, %r5010;
	ld.global.u32 	%r5011, [%rd46+148];
	xor.b32  	%r6824, %r6824, %r5011;
	ld.global.u32 	%r5012, [%rd46+152];
	xor.b32  	%r6823, %r6823, %r5012;
	ld.global.u32 	%r5013, [%rd46+156];
	xor.b32  	%r6730, %r6730, %r5013;
$L__BB0_591:
	and.b32  	%r5015, %r4956, 256;
	setp.eq.s32 	%p326, %r5015, 0;
	@%p326 bra 	$L__BB0_593;
	ld.global.u32 	%r5016, [%rd46+160];
	xor.b32  	%r6734, %r6734, %r5016;
	ld.global.u32 	%r5017, [%rd46+164];
	xor.b32  	%r6825, %r6825, %r5017;
	ld.global.u32 	%r5018, [%rd46+168];
	xor.b32  	%r6824, %r6824, %r5018;
	ld.global.u32 	%r5019, [%rd46+172];
	xor.b32  	%r6823, %r6823, %r5019;
	ld.global.u32 	%r5020, [%rd46+176];
	xor.b32  	%r6730, %r6730, %r5020;
$L__BB0_593:
	and.b32  	%r5022, %r4956, 512;
	setp.eq.s32 	%p327, %r5022, 0;
	@%p327 bra 	$L__BB0_595;
	ld.global.u32 	%r5023, [%rd46+180];
	xor.b32  	%r6734, %r6734, %r5023;
	ld.global.u32 	%r5024, [%rd46+184];
	xor.b32  	%r6825, %r6825, %r5024;
	ld.global.u32 	%r5025, [%rd46+188];
	xor.b32  	%r6824, %r6824, %r5025;
	ld.global.u32 	%r5026, [%rd46+192];
	xor.b32  	%r6823, %r6823, %r5026;
	ld.global.u32 	%r5027, [%rd46+196];
	xor.b32  	%r6730, %r6730, %r5027;
$L__BB0_595:
	and.b32  	%r5029, %r4956, 1024;
	setp.eq.s32 	%p328, %r5029, 0;
	@%p328 bra 	$L__BB0_597;
	ld.global.u32 	%r5030, [%rd46+200];
	xor.b32  	%r6734, %r6734, %r5030;
	ld.global.u32 	%r5031, [%rd46+204];
	xor.b32  	%r6825, %r6825, %r5031;
	ld.global.u32 	%r5032, [%rd46+208];
	xor.b32  	%r6824, %r6824, %r5032;
	ld.global.u32 	%r5033, [%rd46+212];
	xor.b32  	%r6823, %r6823, %r5033;
	ld.global.u32 	%r5034, [%rd46+216];
	xor.b32  	%r6730, %r6730, %r5034;
$L__BB0_597:
	and.b32  	%r5036, %r4956, 2048;
	setp.eq.s32 	%p329, %r5036, 0;
	@%p329 bra 	$L__BB0_599;
	ld.global.u32 	%r5037, [%rd46+220];
	xor.b32  	%r6734, %r6734, %r5037;
	ld.global.u32 	%r5038, [%rd46+224];
	xor.b32  	%r6825, %r6825, %r5038;
	ld.global.u32 	%r5039, [%rd46+228];
	xor.b32  	%r6824, %r6824, %r5039;
	ld.global.u32 	%r5040, [%rd46+232];
	xor.b32  	%r6823, %r6823, %r5040;
	ld.global.u32 	%r5041, [%rd46+236];
	xor.b32  	%r6730, %r6730, %r5041;
$L__BB0_599:
	and.b32  	%r5043, %r4956, 4096;
	setp.eq.s32 	%p330, %r5043, 0;
	@%p330 bra 	$L__BB0_601;
	ld.global.u32 	%r5044, [%rd46+240];
	xor.b32  	%r6734, %r6734, %r5044;
	ld.global.u32 	%r5045, [%rd46+244];
	xor.b32  	%r6825, %r6825, %r5045;
	ld.global.u32 	%r5046, [%rd46+248];
	xor.b32  	%r6824, %r6824, %r5046;
	ld.global.u32 	%r5047, [%rd46+252];
	xor.b32  	%r6823, %r6823, %r5047;
	ld.global.u32 	%r5048, [%rd46+256];
	xor.b32  	%r6730, %r6730, %r5048;
$L__BB0_601:
	and.b32  	%r5050, %r4956, 8192;
	setp.eq.s32 	%p331, %r5050, 0;
	@%p331 bra 	$L__BB0_603;
	ld.global.u32 	%r5051, [%rd46+260];
	xor.b32  	%r6734, %r6734, %r5051;
	ld.global.u32 	%r5052, [%rd46+264];
	xor.b32  	%r6825, %r6825, %r5052;
	ld.global.u32 	%r5053, [%rd46+268];
	xor.b32  	%r6824, %r6824, %r5053;
	ld.global.u32 	%r5054, [%rd46+272];
	xor.b32  	%r6823, %r6823, %r5054;
	ld.global.u32 	%r5055, [%rd46+276];
	xor.b32  	%r6730, %r6730, %r5055;
$L__BB0_603:
	and.b32  	%r5057, %r4956, 16384;
	setp.eq.s32 	%p332, %r5057, 0;
	@%p332 bra 	$L__BB0_605;
	ld.global.u32 	%r5058, [%rd46+280];
	xor.b32  	%r6734, %r6734, %r5058;
	ld.global.u32 	%r5059, [%rd46+284];
	xor.b32  	%r6825, %r6825, %r5059;
	ld.global.u32 	%r5060, [%rd46+288];
	xor.b32  	%r6824, %r6824, %r5060;
	ld.global.u32 	%r5061, [%rd46+292];
	xor.b32  	%r6823, %r6823, %r5061;
	ld.global.u32 	%r5062, [%rd46+296];
	xor.b32  	%r6730, %r6730, %r5062;
$L__BB0_605:
	and.b32  	%r5064, %r4956, 32768;
	setp.eq.s32 	%p333, %r5064, 0;
	@%p333 bra 	$L__BB0_607;
	ld.global.u32 	%r5065, [%rd46+300];
	xor.b32  	%r6734, %r6734, %r5065;
	ld.global.u32 	%r5066, [%rd46+304];
	xor.b32  	%r6825, %r6825, %r5066;
	ld.global.u32 	%r5067, [%rd46+308];
	xor.b32  	%r6824, %r6824, %r5067;
	ld.global.u32 	%r5068, [%rd46+312];
	xor.b32  	%r6823, %r6823, %r5068;
	ld.global.u32 	%r5069, [%rd46+316];
	xor.b32  	%r6730, %r6730, %r5069;
$L__BB0_607:
	add.s32 	%r6821, %r6821, 16;
	setp.ne.s32 	%p334, %r6821, 32;
	@%p334 bra 	$L__BB0_575;
	mad.lo.s32 	%r5070, %r6815, -31, %r2376;
	add.s32 	%r6815, %r5070, 1;
	setp.ne.s32 	%p335, %r6815, 5;
	@%p335 bra 	$L__BB0_574;
	st.local.u32 	[%rd8+4], %r6734;
	st.local.v2.u32 	[%rd8+8], {%r6825, %r6824};
	st.local.v2.u32 	[%rd8+16], {%r6823, %r6730};
	setp.ne.s64 	%p336, %rd43, 3;
	@%p336 bra 	$L__BB0_647;
	mov.b32 	%r6730, 0;
	mov.u32 	%r6915, %r6730;
	mov.u32 	%r6916, %r6730;
	mov.u32 	%r6917, %r6730;
	mov.u32 	%r6734, %r6730;
	mov.u32 	%r6907, %r6730;
$L__BB0_611:
	mul.wide.u32 	%rd213, %r6907, 4;
	add.s64 	%rd214, %rd8, %rd213;
	ld.local.u32 	%r2551, [%rd214+4];
	shl.b32 	%r2552, %r6907, 5;
	mov.b32 	%r6913, 0;
$L__BB0_612:
	.pragma "nounroll";
	shr.u32 	%r5073, %r2551, %r6913;
	and.b32  	%r5074, %r5073, 1;
	setp.eq.b32 	%p337, %r5074, 1;
	not.pred 	%p338, %p337;
	add.s32 	%r5075, %r2552, %r6913;
	mul.lo.s32 	%r5076, %r5075, 5;
	mul.wide.u32 	%rd215, %r5076, 4;
	add.s64 	%rd47, %rd44, %rd215;
	@%p338 bra 	$L__BB0_614;
	ld.global.u32 	%r5077, [%rd47];
	xor.b32  	%r6734, %r6734, %r5077;
	ld.global.u32 	%r5078, [%rd47+4];
	xor.b32  	%r6917, %r6917, %r5078;
	ld.global.u32 	%r5079, [%rd47+8];
	xor.b32  	%r6916, %r6916, %r5079;
	ld.global.u32 	%r5080, [%rd47+12];
	xor.b32  	%r6915, %r6915, %r5080;
	ld.global.u32 	%r5081, [%rd47+16];
	xor.b32  	%r6730, %r6730, %r5081;
$L__BB0_614:
	and.b32  	%r5083, %r5073, 2;
	setp.eq.s32 	%p339, %r5083, 0;
	@%p339 bra 	$L__BB0_616;
	ld.global.u32 	%r5084, [%rd47+20];
	xor.b32  	%r6734, %r6734, %r5084;
	ld.global.u32 	%r5085, [%rd47+24];
	xor.b32  	%r6917, %r6917, %r5085;
	ld.global.u32 	%r5086, [%rd47+28];
	xor.b32  	%r6916, %r6916, %r5086;
	ld.global.u32 	%r5087, [%rd47+32];
	xor.b32  	%r6915, %r6915, %r5087;
	ld.global.u32 	%r5088, [%rd47+36];
	xor.b32  	%r6730, %r6730, %r5088;
$L__BB0_616:
	and.b32  	%r5090, %r5073, 4;
	setp.eq.s32 	%p340, %r5090, 0;
	@%p340 bra 	$L__BB0_618;
	ld.global.u32 	%r5091, [%rd47+40];
	xor.b32  	%r6734, %r6734, %r5091;
	ld.global.u32 	%r5092, [%rd47+44];
	xor.b32  	%r6917, %r6917, %r5092;
	ld.global.u32 	%r5093, [%rd47+48];
	xor.b32  	%r6916, %r6916, %r5093;
	ld.global.u32 	%r5094, [%rd47+52];
	xor.b32  	%r6915, %r6915, %r5094;
	ld.global.u32 	%r5095, [%rd47+56];
	xor.b32  	%r6730, %r6730, %r5095;
$L__BB0_618:
	and.b32  	%r5097, %r5073, 8;
	setp.eq.s32 	%p341, %r5097, 0;
	@%p341 bra 	$L__BB0_620;
	ld.global.u32 	%r5098, [%rd47+60];
	xor.b32  	%r6734, %r6734, %r5098;
	ld.global.u32 	%r5099, [%rd47+64];
	xor.b32  	%r6917, %r6917, %r5099;
	ld.global.u32 	%r5100, [%rd47+68];
	xor.b32  	%r6916, %r6916, %r5100;
	ld.global.u32 	%r5101, [%rd47+72];
	xor.b32  	%r6915, %r6915, %r5101;
	ld.global.u32 	%r5102, [%rd47+76];
	xor.b32  	%r6730, %r6730, %r5102;
$L__BB0_620:
	and.b32  	%r5104, %r5073, 16;
	setp.eq.s32 	%p342, %r5104, 0;
	@%p342 bra 	$L__BB0_622;
	ld.global.u32 	%r5105, [%rd47+80];
	xor.b32  	%r6734, %r6734, %r5105;
	ld.global.u32 	%r5106, [%rd47+84];
	xor.b32  	%r6917, %r6917, %r5106;
	ld.global.u32 	%r5107, [%rd47+88];
	xor.b32  	%r6916, %r6916, %r5107;
	ld.global.u32 	%r5108, [%rd47+92];
	xor.b32  	%r6915, %r6915, %r5108;
	ld.global.u32 	%r5109, [%rd47+96];
	xor.b32  	%r6730, %r6730, %r5109;
$L__BB0_622:
	and.b32  	%r5111, %r5073, 32;
	setp.eq.s32 	%p343, %r5111, 0;
	@%p343 bra 	$L__BB0_624;
	ld.global.u32 	%r5112, [%rd47+100];
	xor.b32  	%r6734, %r6734, %r5112;
	ld.global.u32 	%r5113, [%rd47+104];
	xor.b32  	%r6917, %r6917, %r5113;
	ld.global.u32 	%r5114, [%rd47+108];
	xor.b32  	%r6916, %r6916, %r5114;
	ld.global.u32 	%r5115, [%rd47+112];
	xor.b32  	%r6915, %r6915, %r5115;
	ld.global.u32 	%r5116, [%rd47+116];
	xor.b32  	%r6730, %r6730, %r5116;
$L__BB0_624:
	and.b32  	%r5118, %r5073, 64;
	setp.eq.s32 	%p344, %r5118, 0;
	@%p344 bra 	$L__BB0_626;
	ld.global.u32 	%r5119, [%rd47+120];
	xor.b32  	%r6734, %r6734, %r5119;
	ld.global.u32 	%r5120, [%rd47+124];
	xor.b32  	%r6917, %r6917, %r5120;
	ld.global.u32 	%r5121, [%rd47+128];
	xor.b32  	%r6916, %r6916, %r5121;
	ld.global.u32 	%r5122, [%rd47+132];
	xor.b32  	%r6915, %r6915, %r5122;
	ld.global.u32 	%r5123, [%rd47+136];
	xor.b32  	%r6730, %r6730, %r5123;
$L__BB0_626:
	and.b32  	%r5125, %r5073, 128;
	setp.eq.s32 	%p345, %r5125, 0;
	@%p345 bra 	$L__BB0_628;
	ld.global.u32 	%r5126, [%rd47+140];
	xor.b32  	%r6734, %r6734, %r5126;
	ld.global.u32 	%r5127, [%rd47+144];
	xor.b32  	%r6917, %r6917, %r5127;
	ld.global.u32 	%r5128, [%rd47+148];
	xor.b32  	%r6916, %r6916, %r5128;
	ld.global.u32 	%r5129, [%rd47+152];
	xor.b32  	%r6915, %r6915, %r5129;
	ld.global.u32 	%r5130, [%rd47+156];
	xor.b32  	%r6730, %r6730, %r5130;
$L__BB0_628:
	and.b32  	%r5132, %r5073, 256;
	setp.eq.s32 	%p346, %r5132, 0;
	@%p346 bra 	$L__BB0_630;
	ld.global.u32 	%r5133, [%rd47+160];
	xor.b32  	%r6734, %r6734, %r5133;
	ld.global.u32 	%r5134, [%rd47+164];
	xor.b32  	%r6917, %r6917, %r5134;
	ld.global.u32 	%r5135, [%rd47+168];
	xor.b32  	%r6916, %r6916, %r5135;
	ld.global.u32 	%r5136, [%rd47+172];
	xor.b32  	%r6915, %r6915, %r5136;
	ld.global.u32 	%r5137, [%rd47+176];
	xor.b32  	%r6730, %r6730, %r5137;
$L__BB0_630:
	and.b32  	%r5139, %r5073, 512;
	setp.eq.s32 	%p347, %r5139, 0;
	@%p347 bra 	$L__BB0_632;
	ld.global.u32 	%r5140, [%rd47+180];
	xor.b32  	%r6734, %r6734, %r5140;
	ld.global.u32 	%r5141, [%rd47+184];
	xor.b32  	%r6917, %r6917, %r5141;
	ld.global.u32 	%r5142, [%rd47+188];
	xor.b32  	%r6916, %r6916, %r5142;
	ld.global.u32 	%r5143, [%rd47+192];
	xor.b32  	%r6915, %r6915, %r5143;
	ld.global.u32 	%r5144, [%rd47+196];
	xor.b32  	%r6730, %r6730, %r5144;
$L__BB0_632:
	and.b32  	%r5146, %r5073, 1024;
	setp.eq.s32 	%p348, %r5146, 0;
	@%p348 bra 	$L__BB0_634;
	ld.global.u32 	%r5147, [%rd47+200];
	xor.b32  	%r6734, %r6734, %r5147;
	ld.global.u32 	%r5148, [%rd47+204];
	xor.b32  	%r6917, %r6917, %r5148;
	ld.global.u32 	%r5149, [%rd47+208];
	xor.b32  	%r6916, %r6916, %r5149;
	ld.global.u32 	%r5150, [%rd47+212];
	xor.b32  	%r6915, %r6915, %r5150;
	ld.global.u32 	%r5151, [%rd47+216];
	xor.b32  	%r6730, %r6730, %r5151;
$L__BB0_634:
	and.b32  	%r5153, %r5073, 2048;
	setp.eq.s32 	%p349, %r5153, 0;
	@%p349 bra 	$L__BB0_636;
	ld.global.u32 	%r5154, [%rd47+220];
	xor.b32  	%r6734, %r6734, %r5154;
	ld.global.u32 	%r5155, [%rd47+224];
	xor.b32  	%r6917, %r6917, %r5155;
	ld.global.u32 	%r5156, [%rd47+228];
	xor.b32  	%r6916, %r6916, %r5156;
	ld.global.u32 	%r5157, [%rd47+232];
	xor.b32  	%r6915, %r6915, %r5157;
	ld.global.u32 	%r5158, [%rd47+236];
	xor.b32  	%r6730, %r6730, %r5158;
$L__BB0_636:
	and.b32  	%r5160, %r5073, 4096;
	setp.eq.s32 	%p350, %r5160, 0;
	@%p350 bra 	$L__BB0_638;
	ld.global.u32 	%r5161, [%rd47+240];
	xor.b32  	%r6734, %r6734, %r5161;
	ld.global.u32 	%r5162, [%rd47+244];
	xor.b32  	%r6917, %r6917, %r5162;
	ld.global.u32 	%r5163, [%rd47+248];
	xor.b32  	%r6916, %r6916, %r5163;
	ld.global.u32 	%r5164, [%rd47+252];
	xor.b32  	%r6915, %r6915, %r5164;
	ld.global.u32 	%r5165, [%rd47+256];
	xor.b32  	%r6730, %r6730, %r5165;
$L__BB0_638:
	and.b32  	%r5167, %r5073, 8192;
	setp.eq.s32 	%p351, %r5167, 0;
	@%p351 bra 	$L__BB0_640;
	ld.global.u32 	%r5168, [%rd47+260];
	xor.b32  	%r6734, %r6734, %r5168;
	ld.global.u32 	%r5169, [%rd47+264];
	xor.b32  	%r6917, %r6917, %r5169;
	ld.global.u32 	%r5170, [%rd47+268];
	xor.b32  	%r6916, %r6916, %r5170;
	ld.global.u32 	%r5171, [%rd47+272];
	xor.b32  	%r6915, %r6915, %r5171;
	ld.global.u32 	%r5172, [%rd47+276];
	xor.b32  	%r6730, %r6730, %r5172;
$L__BB0_640:
	and.b32  	%r5174, %r5073, 16384;
	setp.eq.s32 	%p352, %r5174, 0;
	@%p352 bra 	$L__BB0_642;
	ld.global.u32 	%r5175, [%rd47+280];
	xor.b32  	%r6734, %r6734, %r5175;
	ld.global.u32 	%r5176, [%rd47+284];
	xor.b32  	%r6917, %r6917, %r5176;
	ld.global.u32 	%r5177, [%rd47+288];
	xor.b32  	%r6916, %r6916, %r5177;
	ld.global.u32 	%r5178, [%rd47+292];
	xor.b32  	%r6915, %r6915, %r5178;
	ld.global.u32 	%r5179, [%rd47+296];
	xor.b32  	%r6730, %r6730, %r5179;
$L__BB0_642:
	and.b32  	%r5181, %r5073, 32768;
	setp.eq.s32 	%p353, %r5181, 0;
	@%p353 bra 	$L__BB0_644;
	ld.global.u32 	%r5182, [%rd47+300];
	xor.b32  	%r6734, %r6734, %r5182;
	ld.global.u32 	%r5183, [%rd47+304];
	xor.b32  	%r6917, %r6917, %r5183;
	ld.global.u32 	%r5184, [%rd47+308];
	xor.b32  	%r6916, %r6916, %r5184;
	ld.global.u32 	%r5185, [%rd47+312];
	xor.b32  	%r6915, %r6915, %r5185;
	ld.global.u32 	%r5186, [%rd47+316];
	xor.b32  	%r6730, %r6730, %r5186;
$L__BB0_644:
	add.s32 	%r6913, %r6913, 16;
	setp.ne.s32 	%p354, %r6913, 32;
	@%p354 bra 	$L__BB0_612;
	mad.lo.s32 	%r5187, %r6907, -31, %r2552;
	add.s32 	%r6907, %r5187, 1;
	setp.ne.s32 	%p355, %r6907, 5;
	@%p355 bra 	$L__BB0_611;
	st.local.u32 	[%rd8+4], %r6734;
	st.local.v2.u32 	[%rd8+8], {%r6917, %r6916};
	st.local.v2.u32 	[%rd8+16], {%r6915, %r6730};
$L__BB0_647:
	shr.u64 	%rd241, %rd42, 2;
	add.s32 	%r6717, %r6717, 1;
	setp.gt.u64 	%p356, %rd42, 3;
	@%p356 bra 	$L__BB0_535;
$L__BB0_648:
	cvt.u32.u64 	%r5188, %rd13;
	setp.eq.s32 	%p357, %r5188, 0;
	shr.u32 	%r5189, %r6734, 2;
	xor.b32  	%r5190, %r5189, %r6734;
	shl.b32 	%r5191, %r6730, 4;
	shl.b32 	%r5192, %r5190, 1;
	xor.b32  	%r5193, %r5192, %r5191;
	xor.b32  	%r5194, %r5193, %r5190;
	xor.b32  	%r5195, %r5194, %r6730;
	add.s32 	%r5196, %r2187, %r5195;
	add.s32 	%r5197, %r5196, 362437;
	cvt.rn.f64.u32 	%fd119, %r5197;
	mul.f64 	%fd120, %fd119, 0d3DF0000000000000;
	fma.rn.f64 	%fd134, %fd120, 0d4000000000000000, 0dBFF0000000000000;
	// begin inline asm
	mov.u64 	%rd216, %clock64;
	// end inline asm
	cvt.u32.u64 	%r5198, %rd216;
	xor.b32  	%r5199, %r5198, -1429050551;
	mul.lo.s32 	%r5200, %r5199, 1099087573;
	{ .reg .b32 tmp; mov.b64 {tmp, %r5201}, %rd216; }
	xor.b32  	%r5202, %r5201, -136515619;
	mul.lo.s32 	%r5203, %r5202, -1703105765;
	add.s32 	%r5204, %r5200, %r5203;
	add.s32 	%r2726, %r5204, 6615241;
	add.s32 	%r7017, %r5200, 123456789;
	st.local.v2.u32 	[%rd7], {%r2726, %r7017};
	xor.b32  	%r5205, %r5200, 362436069;
	add.s32 	%r5206, %r5203, 521288629;
	st.local.v2.u32 	[%rd7+8], {%r5205, %r5206};
	xor.b32  	%r5207, %r5203, 88675123;
	add.s32 	%r7013, %r5200, 5783321;
	st.local.v2.u32 	[%rd7+16], {%r5207, %r7013};
	@%p357 bra 	$L__BB0_763;
	mov.b32 	%r7000, 0;
	mov.u64 	%rd242, %rd13;
$L__BB0_650:
	mov.u64 	%rd49, %rd242;
	and.b64  	%rd50, %rd49, 3;
	setp.eq.s64 	%p358, %rd50, 0;
	@%p358 bra 	$L__BB0_762;
	mul.wide.u32 	%rd217, %r7000, 3200;
	mov.u64 	%rd218, precalc_xorwow_matrix;
	add.s64 	%rd51, %rd218, %rd217;
	mov.b32 	%r7013, 0;
	mov.u32 	%r7014, %r7013;
	mov.u32 	%r7015, %r7013;
	mov.u32 	%r7016, %r7013;
	mov.u32 	%r7017, %r7013;
	mov.u32 	%r7006, %r7013;
$L__BB0_652:
	mul.wide.u32 	%rd219, %r7006, 4;
	add.s64 	%rd220, %rd7, %rd219;
	ld.local.u32 	%r2738, [%rd220+4];
	shl.b32 	%r2739, %r7006, 5;
	mov.b32 	%r7012, 0;
$L__BB0_653:
	.pragma "nounroll";
	shr.u32 	%r5211, %r2738, %r7012;
	and.b32  	%r5212, %r5211, 1;
	setp.eq.b32 	%p359, %r5212, 1;
	not.pred 	%p360, %p359;
	add.s32 	%r5213, %r2739, %r7012;
	mul.lo.s32 	%r5214, %r5213, 5;
	mul.wide.u32 	%rd221, %r5214, 4;
	add.s64 	%rd52, %rd51, %rd221;
	@%p360 bra 	$L__BB0_655;
	ld.global.u32 	%r5215, [%rd52];
	xor.b32  	%r7017, %r7017, %r5215;
	ld.global.u32 	%r5216, [%rd52+4];
	xor.b32  	%r7016, %r7016, %r5216;
	ld.global.u32 	%r5217, [%rd52+8];
	xor.b32  	%r7015, %r7015, %r5217;
	ld.global.u32 	%r5218, [%rd52+12];
	xor.b32  	%r7014, %r7014, %r5218;
	ld.global.u32 	%r5219, [%rd52+16];
	xor.b32  	%r7013, %r7013, %r5219;
$L__BB0_655:
	and.b32  	%r5221, %r5211, 2;
	setp.eq.s32 	%p361, %r5221, 0;
	@%p361 bra 	$L__BB0_657;
	ld.global.u32 	%r5222, [%rd52+20];
	xor.b32  	%r7017, %r7017, %r5222;
	ld.global.u32 	%r5223, [%rd52+24];
	xor.b32  	%r7016, %r7016, %r5223;
	ld.global.u32 	%r5224, [%rd52+28];
	xor.b32  	%r7015, %r7015, %r5224;
	ld.global.u32 	%r5225, [%rd52+32];
	xor.b32  	%r7014, %r7014, %r5225;
	ld.global.u32 	%r5226, [%rd52+36];
	xor.b32  	%r7013, %r7013, %r5226;
$L__BB0_657:
	and.b32  	%r5228, %r5211, 4;
	setp.eq.s32 	%p362, %r5228, 0;
	@%p362 bra 	$L__BB0_659;
	ld.global.u32 	%r5229, [%rd52+40];
	xor.b32  	%r7017, %r7017, %r5229;
	ld.global.u32 	%r5230, [%rd52+44];
	xor.b32  	%r7016, %r7016, %r5230;
	ld.global.u32 	%r5231, [%rd52+48];
	xor.b32  	%r7015, %r7015, %r5231;
	ld.global.u32 	%r5232, [%rd52+52];
	xor.b32  	%r7014, %r7014, %r5232;
	ld.global.u32 	%r5233, [%rd52+56];
	xor.b32  	%r7013, %r7013, %r5233;
$L__BB0_659:
	and.b32  	%r5235, %r5211, 8;
	setp.eq.s32 	%p363, %r5235, 0;
	@%p363 bra 	$L__BB0_661;
	ld.global.u32 	%r5236, [%rd52+60];
	xor.b32  	%r7017, %r7017, %r5236;
	ld.global.u32 	%r5237, [%rd52+64];
	xor.b32  	%r7016, %r7016, %r5237;
	ld.global.u32 	%r5238, [%rd52+68];
	xor.b32  	%r7015, %r7015, %r5238;
	ld.global.u32 	%r5239, [%rd52+72];
	xor.b32  	%r7014, %r7014, %r5239;
	ld.global.u32 	%r5240, [%rd52+76];
	xor.b32  	%r7013, %r7013, %r5240;
$L__BB0_661:
	and.b32  	%r5242, %r5211, 16;
	setp.eq.s32 	%p364, %r5242, 0;
	@%p364 bra 	$L__BB0_663;
	ld.global.u32 	%r5243, [%rd52+80];
	xor.b32  	%r7017, %r7017, %r5243;
	ld.global.u32 	%r5244, [%rd52+84];
	xor.b32  	%r7016, %r7016, %r5244;
	ld.global.u32 	%r5245, [%rd52+88];
	xor.b32  	%r7015, %r7015, %r5245;
	ld.global.u32 	%r5246, [%rd52+92];
	xor.b32  	%r7014, %r7014, %r5246;
	ld.global.u32 	%r5247, [%rd52+96];
	xor.b32  	%r7013, %r7013, %r5247;
$L__BB0_663:
	and.b32  	%r5249, %r5211, 32;
	setp.eq.s32 	%p365, %r5249, 0;
	@%p365 bra 	$L__BB0_665;
	ld.global.u32 	%r5250, [%rd52+100];
	xor.b32  	%r7017, %r7017, %r5250;
	ld.global.u32 	%r5251, [%rd52+104];
	xor.b32  	%r7016, %r7016, %r5251;
	ld.global.u32 	%r5252, [%rd52+108];
	xor.b32  	%r7015, %r7015, %r5252;
	ld.global.u32 	%r5253, [%rd52+112];
	xor.b32  	%r7014, %r7014, %r5253;
	ld.global.u32 	%r5254, [%rd52+116];
	xor.b32  	%r7013, %r7013, %r5254;
$L__BB0_665:
	and.b32  	%r5256, %r5211, 64;
	setp.eq.s32 	%p366, %r5256, 0;
	@%p366 bra 	$L__BB0_667;
	ld.global.u32 	%r5257, [%rd52+120];
	xor.b32  	%r7017, %r7017, %r5257;
	ld.global.u32 	%r5258, [%rd52+124];
	xor.b32  	%r7016, %r7016, %r5258;
	ld.global.u32 	%r5259, [%rd52+128];
	xor.b32  	%r7015, %r7015, %r5259;
	ld.global.u32 	%r5260, [%rd52+132];
	xor.b32  	%r7014, %r7014, %r5260;
	ld.global.u32 	%r5261, [%rd52+136];
	xor.b32  	%r7013, %r7013, %r5261;
$L__BB0_667:
	and.b32  	%r5263, %r5211, 128;
	setp.eq.s32 	%p367, %r5263, 0;
	@%p367 bra 	$L__BB0_669;
	ld.global.u32 	%r5264, [%rd52+140];
	xor.b32  	%r7017, %r7017, %r5264;
	ld.global.u32 	%r5265, [%rd52+144];
	xor.b32  	%r7016, %r7016, %r5265;
	ld.global.u32 	%r5266, [%rd52+148];
	xor.b32  	%r7015, %r7015, %r5266;
	ld.global.u32 	%r5267, [%rd52+152];
	xor.b32  	%r7014, %r7014, %r5267;
	ld.global.u32 	%r5268, [%rd52+156];
	xor.b32  	%r7013, %r7013, %r5268;
$L__BB0_669:
	and.b32  	%r5270, %r5211, 256;
	setp.eq.s32 	%p368, %r5270, 0;
	@%p368 bra 	$L__BB0_671;
	ld.global.u32 	%r5271, [%rd52+160];
	xor.b32  	%r7017, %r7017, %r5271;
	ld.global.u32 	%r5272, [%rd52+164];
	xor.b32  	%r7016, %r7016, %r5272;
	ld.global.u32 	%r5273, [%rd52+168];
	xor.b32  	%r7015, %r7015, %r5273;
	ld.global.u32 	%r5274, [%rd52+172];
	xor.b32  	%r7014, %r7014, %r5274;
	ld.global.u32 	%r5275, [%rd52+176];
	xor.b32  	%r7013, %r7013, %r5275;
$L__BB0_671:
	and.b32  	%r5277, %r5211, 512;
	setp.eq.s32 	%p369, %r5277, 0;
	@%p369 bra 	$L__BB0_673;
	ld.global.u32 	%r5278, [%rd52+180];
	xor.b32  	%r7017, %r7017, %r5278;
	ld.global.u32 	%r5279, [%rd52+184];
	xor.b32  	%r7016, %r7016, %r5279;
	ld.global.u32 	%r5280, [%rd52+188];
	xor.b32  	%r7015, %r7015, %r5280;
	ld.global.u32 	%r5281, [%rd52+192];
	xor.b32  	%r7014, %r7014, %r5281;
	ld.global.u32 	%r5282, [%rd52+196];
	xor.b32  	%r7013, %r7013, %r5282;
$L__BB0_673:
	and.b32  	%r5284, %r5211, 1024;
	setp.eq.s32 	%p370, %r5284, 0;
	@%p370 bra 	$L__BB0_675;
	ld.global.u32 	%r5285, [%rd52+200];
	xor.b32  	%r7017, %r7017, %r5285;
	ld.global.u32 	%r5286, [%rd52+204];
	xor.b32  	%r7016, %r7016, %r5286;
	ld.global.u32 	%r5287, [%rd52+208];
	xor.b32  	%r7015, %r7015, %r5287;
	ld.global.u32 	%r5288, [%rd52+212];
	xor.b32  	%r7014, %r7014, %r5288;
	ld.global.u32 	%r5289, [%rd52+216];
	xor.b32  	%r7013, %r7013, %r5289;
$L__BB0_675:
	and.b32  	%r5291, %r5211, 2048;
	setp.eq.s32 	%p371, %r5291, 0;
	@%p371 bra 	$L__BB0_677;
	ld.global.u32 	%r5292, [%rd52+220];
	xor.b32  	%r7017, %r7017, %r5292;
	ld.global.u32 	%r5293, [%rd52+224];
	xor.b32  	%r7016, %r7016, %r5293;
	ld.global.u32 	%r5294, [%rd52+228];
	xor.b32  	%r7015, %r7015, %r5294;
	ld.global.u32 	%r5295, [%rd52+232];
	xor.b32  	%r7014, %r7014, %r5295;
	ld.global.u32 	%r5296, [%rd52+236];
	xor.b32  	%r7013, %r7013, %r5296;
$L__BB0_677:
	and.b32  	%r5298, %r5211, 4096;
	setp.eq.s32 	%p372, %r5298, 0;
	@%p372 bra 	$L__BB0_679;
	ld.global.u32 	%r5299, [%rd52+240];
	xor.b32  	%r7017, %r7017, %r5299;
	ld.global.u32 	%r5300, [%rd52+244];
	xor.b32  	%r7016, %r7016, %r5300;
	ld.global.u32 	%r5301, [%rd52+248];
	xor.b32  	%r7015, %r7015, %r5301;
	ld.global.u32 	%r5302, [%rd52+252];
	xor.b32  	%r7014, %r7014, %r5302;
	ld.global.u32 	%r5303, [%rd52+256];
	xor.b32  	%r7013, %r7013, %r5303;
$L__BB0_679:
	and.b32  	%r5305, %r5211, 8192;
	setp.eq.s32 	%p373, %r5305, 0;
	@%p373 bra 	$L__BB0_681;
	ld.global.u32 	%r5306, [%rd52+260];
	xor.b32  	%r7017, %r7017, %r5306;
	ld.global.u32 	%r5307, [%rd52+264];
	xor.b32  	%r7016, %r7016, %r5307;
	ld.global.u32 	%r5308, [%rd52+268];
	xor.b32  	%r7015, %r7015, %r5308;
	ld.global.u32 	%r5309, [%rd52+272];
	xor.b32  	%r7014, %r7014, %r5309;
	ld.global.u32 	%r5310, [%rd52+276];
	xor.b32  	%r7013, %r7013, %r5310;
$L__BB0_681:
	and.b32  	%r5312, %r5211, 16384;
	setp.eq.s32 	%p374, %r5312, 0;
	@%p374 bra 	$L__BB0_683;
	ld.global.u32 	%r5313, [%rd52+280];
	xor.b32  	%r7017, %r7017, %r5313;
	ld.global.u32 	%r5314, [%rd52+284];
	xor.b32  	%r7016, %r7016, %r5314;
	ld.global.u32 	%r5315, [%rd52+288];
	xor.b32  	%r7015, %r7015, %r5315;
	ld.global.u32 	%r5316, [%rd52+292];
	xor.b32  	%r7014, %r7014, %r5316;
	ld.global.u32 	%r5317, [%rd52+296];
	xor.b32  	%r7013, %r7013, %r5317;
$L__BB0_683:
	and.b32  	%r5319, %r5211, 32768;
	setp.eq.s32 	%p375, %r5319, 0;
	@%p375 bra 	$L__BB0_685;
	ld.global.u32 	%r5320, [%rd52+300];
	xor.b32  	%r7017, %r7017, %r5320;
	ld.global.u32 	%r5321, [%rd52+304];
	xor.b32  	%r7016, %r7016, %r5321;
	ld.global.u32 	%r5322, [%rd52+308];
	xor.b32  	%r7015, %r7015, %r5322;
	ld.global.u32 	%r5323, [%rd52+312];
	xor.b32  	%r7014, %r7014, %r5323;
	ld.global.u32 	%r5324, [%rd52+316];
	xor.b32  	%r7013, %r7013, %r5324;
$L__BB0_685:
	add.s32 	%r7012, %r7012, 16;
	setp.ne.s32 	%p376, %r7012, 32;
	@%p376 bra 	$L__BB0_653;
	mad.lo.s32 	%r5325, %r7006, -31, %r2739;
	add.s32 	%r7006, %r5325, 1;
	setp.ne.s32 	%p377, %r7006, 5;
	@%p377 bra 	$L__BB0_652;
	st.local.u32 	[%rd7+4], %r7017;
	st.local.v2.u32 	[%rd7+8], {%r7016, %r7015};
	st.local.v2.u32 	[%rd7+16], {%r7014, %r7013};
	setp.eq.s64 	%p378, %rd50, 1;
	@%p378 bra 	$L__BB0_762;
	mov.b32 	%r7013, 0;
	mov.u32 	%r7106, %r7013;
	mov.u32 	%r7107, %r7013;
	mov.u32 	%r7108, %r7013;
	mov.u32 	%r7017, %r7013;
	mov.u32 	%r7098, %r7013;
$L__BB0_689:
	mul.wide.u32 	%rd222, %r7098, 4;
	add.s64 	%rd223, %rd7, %rd222;
	ld.local.u32 	%r2914, [%rd223+4];
	shl.b32 	%r2915, %r7098, 5;
	mov.b32 	%r7104, 0;
$L__BB0_690:
	.pragma "nounroll";
	shr.u32 	%r5328, %r2914, %r7104;
	and.b32  	%r5329, %r5328, 1;
	setp.eq.b32 	%p379, %r5329, 1;
	not.pred 	%p380, %p379;
	add.s32 	%r5330, %r2915, %r7104;
	mul.lo.s32 	%r5331, %r5330, 5;
	mul.wide.u32 	%rd224, %r5331, 4;
	add.s64 	%rd53, %rd51, %rd224;
	@%p380 bra 	$L__BB0_692;
	ld.global.u32 	%r5332, [%rd53];
	xor.b32  	%r7017, %r7017, %r5332;
	ld.global.u32 	%r5333, [%rd53+4];
	xor.b32  	%r7108, %r7108, %r5333;
	ld.global.u32 	%r5334, [%rd53+8];
	xor.b32  	%r7107, %r7107, %r5334;
	ld.global.u32 	%r5335, [%rd53+12];
	xor.b32  	%r7106, %r7106, %r5335;
	ld.global.u32 	%r5336, [%rd53+16];
	xor.b32  	%r7013, %r7013, %r5336;
$L__BB0_692:
	and.b32  	%r5338, %r5328, 2;
	setp.eq.s32 	%p381, %r5338, 0;
	@%p381 bra 	$L__BB0_694;
	ld.global.u32 	%r5339, [%rd53+20];
	xor.b32  	%r7017, %r7017, %r5339;
	ld.global.u32 	%r5340, [%rd53+24];
	xor.b32  	%r7108, %r7108, %r5340;
	ld.global.u32 	%r5341, [%rd53+28];
	xor.b32  	%r7107, %r7107, %r5341;
	ld.global.u32 	%r5342, [%rd53+32];
	xor.b32  	%r7106, %r7106, %r5342;
	ld.global.u32 	%r5343, [%rd53+36];
	xor.b32  	%r7013, %r7013, %r5343;
$L__BB0_694:
	and.b32  	%r5345, %r5328, 4;
	setp.eq.s32 	%p382, %r5345, 0;
	@%p382 bra 	$L__BB0_696;
	ld.global.u32 	%r5346, [%rd53+40];
	xor.b32  	%r7017, %r7017, %r5346;
	ld.global.u32 	%r5347, [%rd53+44];
	xor.b32  	%r7108, %r7108, %r5347;
	ld.global.u32 	%r5348, [%rd53+48];
	xor.b32  	%r7107, %r7107, %r5348;
	ld.global.u32 	%r5349, [%rd53+52];
	xor.b32  	%r7106, %r7106, %r5349;
	ld.global.u32 	%r5350, [%rd53+56];
	xor.b32  	%r7013, %r7013, %r5350;
$L__BB0_696:
	and.b32  	%r5352, %r5328, 8;
	setp.eq.s32 	%p383, %r5352, 0;
	@%p383 bra 	$L__BB0_698;
	ld.global.u32 	%r5353, [%rd53+60];
	xor.b32  	%r7017, %r7017, %r5353;
	ld.global.u32 	%r5354, [%rd53+64];
	xor.b32  	%r7108, %r7108, %r5354;
	ld.global.u32 	%r5355, [%rd53+68];
	xor.b32  	%r7107, %r7107, %r5355;
	ld.global.u32 	%r5356, [%rd53+72];
	xor.b32  	%r7106, %r7106, %r5356;
	ld.global.u32 	%r5357, [%rd53+76];
	xor.b32  	%r7013, %r7013, %r5357;
$L__BB0_698:
	and.b32  	%r5359, %r5328, 16;
	setp.eq.s32 	%p384, %r5359, 0;
	@%p384 bra 	$L__BB0_700;
	ld.global.u32 	%r5360, [%rd53+80];
	xor.b32  	%r7017, %r7017, %r5360;
	ld.global.u32 	%r5361, [%rd53+84];
	xor.b32  	%r7108, %r7108, %r5361;
	ld.global.u32 	%r5362, [%rd53+88];
	xor.b32  	%r7107, %r7107, %r5362;
	ld.global.u32 	%r5363, [%rd53+92];
	xor.b32  	%r7106, %r7106, %r5363;
	ld.global.u32 	%r5364, [%rd53+96];
	xor.b32  	%r7013, %r7013, %r5364;
$L__BB0_700:
	and.b32  	%r5366, %r5328, 32;
	setp.eq.s32 	%p385, %r5366, 0;
	@%p385 bra 	$L__BB0_702;
	ld.global.u32 	%r5367, [%rd53+100];
	xor.b32  	%r7017, %r7017, %r5367;
	ld.global.u32 	%r5368, [%rd53+104];
	xor.b32  	%r7108, %r7108, %r5368;
	ld.global.u32 	%r5369, [%rd53+108];
	xor.b32  	%r7107, %r7107, %r5369;
	ld.global.u32 	%r5370, [%rd53+112];
	xor.b32  	%r7106, %r7106, %r5370;
	ld.global.u32 	%r5371, [%rd53+116];
	xor.b32  	%r7013, %r7013, %r5371;
$L__BB0_702:
	and.b32  	%r5373, %r5328, 64;
	setp.eq.s32 	%p386, %r5373, 0;
	@%p386 bra 	$L__BB0_704;
	ld.global.u32 	%r5374, [%rd53+120];
	xor.b32  	%r7017, %r7017, %r5374;
	ld.global.u32 	%r5375, [%rd53+124];
	xor.b32  	%r7108, %r7108, %r5375;
	ld.global.u32 	%r5376, [%rd53+128];
	xor.b32  	%r7107, %r7107, %r5376;
	ld.global.u32 	%r5377, [%rd53+132];
	xor.b32  	%r7106, %r7106, %r5377;
	ld.global.u32 	%r5378, [%rd53+136];
	xor.b32  	%r7013, %r7013, %r5378;
$L__BB0_704:
	and.b32  	%r5380, %r5328, 128;
	setp.eq.s32 	%p387, %r5380, 0;
	@%p387 bra 	$L__BB0_706;
	ld.global.u32 	%r5381, [%rd53+140];
	xor.b32  	%r7017, %r7017, %r5381;
	ld.global.u32 	%r5382, [%rd53+144];
	xor.b32  	%r7108, %r7108, %r5382;
	ld.global.u32 	%r5383, [%rd53+148];
	xor.b32  	%r7107, %r7107, %r5383;
	ld.global.u32 	%r5384, [%rd53+152];
	xor.b32  	%r7106, %r7106, %r5384;
	ld.global.u32 	%r5385, [%rd53+156];
	xor.b32  	%r7013, %r7013, %r5385;
$L__BB0_706:
	and.b32  	%r5387, %r5328, 256;
	setp.eq.s32 	%p388, %r5387, 0;
	@%p388 bra 	$L__BB0_708;
	ld.global.u32 	%r5388, [%rd53+160];
	xor.b32  	%r7017, %r7017, %r5388;
	ld.global.u32 	%r5389, [%rd53+164];
	xor.b32  	%r7108, %r7108, %r5389;
	ld.global.u32 	%r5390, [%rd53+168];
	xor.b32  	%r7107, %r7107, %r5390;
	ld.global.u32 	%r5391, [%rd53+172];
	xor.b32  	%r7106, %r7106, %r5391;
	ld.global.u32 	%r5392, [%rd53+176];
	xor.b32  	%r7013, %r7013, %r5392;
$L__BB0_708:
	and.b32  	%r5394, %r5328, 512;
	setp.eq.s32 	%p389, %r5394, 0;
	@%p389 bra 	$L__BB0_710;
	ld.global.u32 	%r5395, [%rd53+180];
	xor.b32  	%r7017, %r7017, %r5395;
	ld.global.u32 	%r5396, [%rd53+184];
	xor.b32  	%r7108, %r7108, %r5396;
	ld.global.u32 	%r5397, [%rd53+188];
	xor.b32  	%r7107, %r7107, %r5397;
	ld.global.u32 	%r5398, [%rd53+192];
	xor.b32  	%r7106, %r7106, %r5398;
	ld.global.u32 	%r5399, [%rd53+196];
	xor.b32  	%r7013, %r7013, %r5399;
$L__BB0_710:
	and.b32  	%r5401, %r5328, 1024;
	setp.eq.s32 	%p390, %r5401, 0;
	@%p390 bra 	$L__BB0_712;
	ld.global.u32 	%r5402, [%rd53+200];
	xor.b32  	%r7017, %r7017, %r5402;
	ld.global.u32 	%r5403, [%rd53+204];
	xor.b32  	%r7108, %r7108, %r5403;
	ld.global.u32 	%r5404, [%rd53+208];
	xor.b32  	%r7107, %r7107, %r5404;
	ld.global.u32 	%r5405, [%rd53+212];
	xor.b32  	%r7106, %r7106, %r5405;
	ld.global.u32 	%r5406, [%rd53+216];
	xor.b32  	%r7013, %r7013, %r5406;
$L__BB0_712:
	and.b32  	%r5408, %r5328, 2048;
	setp.eq.s32 	%p391, %r5408, 0;
	@%p391 bra 	$L__BB0_714;
	ld.global.u32 	%r5409, [%rd53+220];
	xor.b32  	%r7017, %r7017, %r5409;
	ld.global.u32 	%r5410, [%rd53+224];
	xor.b32  	%r7108, %r7108, %r5410;
	ld.global.u32 	%r5411, [%rd53+228];
	xor.b32  	%r7107, %r7107, %r5411;
	ld.global.u32 	%r5412, [%rd53+232];
	xor.b32  	%r7106, %r7106, %r5412;
	ld.global.u32 	%r5413, [%rd53+236];
	xor.b32  	%r7013, %r7013, %r5413;
$L__BB0_714:
	and.b32  	%r5415, %r5328, 4096;
	setp.eq.s32 	%p392, %r5415, 0;
	@%p392 bra 	$L__BB0_716;
	ld.global.u32 	%r5416, [%rd53+240];
	xor.b32  	%r7017, %r7017, %r5416;
	ld.global.u32 	%r5417, [%rd53+244];
	xor.b32  	%r7108, %r7108, %r5417;
	ld.global.u32 	%r5418, [%rd53+248];
	xor.b32  	%r7107, %r7107, %r5418;
	ld.global.u32 	%r5419, [%rd53+252];
	xor.b32  	%r7106, %r7106, %r5419;
	ld.global.u32 	%r5420, [%rd53+256];
	xor.b32  	%r7013, %r7013, %r5420;
$L__BB0_716:
	and.b32  	%r5422, %r5328, 8192;
	setp.eq.s32 	%p393, %r5422, 0;
	@%p393 bra 	$L__BB0_718;
	ld.global.u32 	%r5423, [%rd53+260];
	xor.b32  	%r7017, %r7017, %r5423;
	ld.global.u32 	%r5424, [%rd53+264];
	xor.b32  	%r7108, %r7108, %r5424;
	ld.global.u32 	%r5425, [%rd53+268];
	xor.b32  	%r7107, %r7107, %r5425;
	ld.global.u32 	%r5426, [%rd53+272];
	xor.b32  	%r7106, %r7106, %r5426;
	ld.global.u32 	%r5427, [%rd53+276];
	xor.b32  	%r7013, %r7013, %r5427;
$L__BB0_718:
	and.b32  	%r5429, %r5328, 16384;
	setp.eq.s32 	%p394, %r5429, 0;
	@%p394 bra 	$L__BB0_720;
	ld.global.u32 	%r5430, [%rd53+280];
	xor.b32  	%r7017, %r7017, %r5430;
	ld.global.u32 	%r5431, [%rd53+284];
	xor.b32  	%r7108, %r7108, %r5431;
	ld.global.u32 	%r5432, [%rd53+288];
	xor.b32  	%r7107, %r7107, %r5432;
	ld.global.u32 	%r5433, [%rd53+292];
	xor.b32  	%r7106, %r7106, %r5433;
	ld.global.u32 	%r5434, [%rd53+296];
	xor.b32  	%r7013, %r7013, %r5434;
$L__BB0_720:
	and.b32  	%r5436, %r5328, 32768;
	setp.eq.s32 	%p395, %r5436, 0;
	@%p395 bra 	$L__BB0_722;
	ld.global.u32 	%r5437, [%rd53+300];
	xor.b32  	%r7017, %r7017, %r5437;
	ld.global.u32 	%r5438, [%rd53+304];
	xor.b32  	%r7108, %r7108, %r5438;
	ld.global.u32 	%r5439, [%rd53+308];
	xor.b32  	%r7107, %r7107, %r5439;
	ld.global.u32 	%r5440, [%rd53+312];
	xor.b32  	%r7106, %r7106, %r5440;
	ld.global.u32 	%r5441, [%rd53+316];
	xor.b32  	%r7013, %r7013, %r5441;
$L__BB0_722:
	add.s32 	%r7104, %r7104, 16;
	setp.ne.s32 	%p396, %r7104, 32;
	@%p396 bra 	$L__BB0_690;
	mad.lo.s32 	%r5442, %r7098, -31, %r2915;
	add.s32 	%r7098, %r5442, 1;
	setp.ne.s32 	%p397, %r7098, 5;
	@%p397 bra 	$L__BB0_689;
	st.local.u32 	[%rd7+4], %r7017;
	st.local.v2.u32 	[%rd7+8], {%r7108, %r7107};
	st.local.v2.u32 	[%rd7+16], {%r7106, %r7013};
	setp.ne.s64 	%p398, %rd50, 3;
	@%p398 bra 	$L__BB0_762;
	mov.b32 	%r7013, 0;
	mov.u32 	%r7198, %r7013;
	mov.u32 	%r7199, %r7013;
	mov.u32 	%r7200, %r7013;
	mov.u32 	%r7017, %r7013;
	mov.u32 	%r7190, %r7013;
$L__BB0_726:
	mul.wide.u32 	%rd225, %r7190, 4;
	add.s64 	%rd226, %rd7, %rd225;
	ld.local.u32 	%r3090, [%rd226+4];
	shl.b32 	%r3091, %r7190, 5;
	mov.b32 	%r7196, 0;
$L__BB0_727:
	.pragma "nounroll";
	shr.u32 	%r5445, %r3090, %r7196;
	and.b32  	%r5446, %r5445, 1;
	setp.eq.b32 	%p399, %r5446, 1;
	not.pred 	%p400, %p399;
	add.s32 	%r5447, %r3091, %r7196;
	mul.lo.s32 	%r5448, %r5447, 5;
	mul.wide.u32 	%rd227, %r5448, 4;
	add.s64 	%rd54, %rd51, %rd227;
	@%p400 bra 	$L__BB0_729;
	ld.global.u32 	%r5449, [%rd54];
	xor.b32  	%r7017, %r7017, %r5449;
	ld.global.u32 	%r5450, [%rd54+4];
	xor.b32  	%r7200, %r7200, %r5450;
	ld.global.u32 	%r5451, [%rd54+8];
	xor.b32  	%r7199, %r7199, %r5451;
	ld.global.u32 	%r5452, [%rd54+12];
	xor.b32  	%r7198, %r7198, %r5452;
	ld.global.u32 	%r5453, [%rd54+16];
	xor.b32  	%r7013, %r7013, %r5453;
$L__BB0_729:
	and.b32  	%r5455, %r5445, 2;
	setp.eq.s32 	%p401, %r5455, 0;
	@%p401 bra 	$L__BB0_731;
	ld.global.u32 	%r5456, [%rd54+20];
	xor.b32  	%r7017, %r7017, %r5456;
	ld.global.u32 	%r5457, [%rd54+24];
	xor.b32  	%r7200, %r7200, %r5457;
	ld.global.u32 	%r5458, [%rd54+28];
	xor.b32  	%r7199, %r7199, %r5458;
	ld.global.u32 	%r5459, [%rd54+32];
	xor.b32  	%r7198, %r7198, %r5459;
	ld.global.u32 	%r5460, [%rd54+36];
	xor.b32  	%r7013, %r7013, %r5460;
$L__BB0_731:
	and.b32  	%r5462, %r5445, 4;
	setp.eq.s32 	%p402, %r5462, 0;
	@%p402 bra 	$L__BB0_733;
	ld.global.u32 	%r5463, [%rd54+40];
	xor.b32  	%r7017, %r7017, %r5463;
	ld.global.u32 	%r5464, [%rd54+44];
	xor.b32  	%r7200, %r7200, %r5464;
	ld.global.u32 	%r5465, [%rd54+48];
	xor.b32  	%r7199, %r7199, %r5465;
	ld.global.u32 	%r5466, [%rd54+52];
	xor.b32  	%r7198, %r7198, %r5466;
	ld.global.u32 	%r5467, [%rd54+56];
	xor.b32  	%r7013, %r7013, %r5467;
$L__BB0_733:
	and.b32  	%r5469, %r5445, 8;
	setp.eq.s32 	%p403, %r5469, 0;
	@%p403 bra 	$L__BB0_735;
	ld.global.u32 	%r5470, [%rd54+60];
	xor.b32  	%r7017, %r7017, %r5470;
	ld.global.u32 	%r5471, [%rd54+64];
	xor.b32  	%r7200, %r7200, %r5471;
	ld.global.u32 	%r5472, [%rd54+68];
	xor.b32  	%r7199, %r7199, %r5472;
	ld.global.u32 	%r5473, [%rd54+72];
	xor.b32  	%r7198, %r7198, %r5473;
	ld.global.u32 	%r5474, [%rd54+76];
	xor.b32  	%r7013, %r7013, %r5474;
$L__BB0_735:
	and.b32  	%r5476, %r5445, 16;
	setp.eq.s32 	%p404, %r5476, 0;
	@%p404 bra 	$L__BB0_737;
	ld.global.u32 	%r5477, [%rd54+80];
	xor.b32  	%r7017, %r7017, %r5477;
	ld.global.u32 	%r5478, [%rd54+84];
	xor.b32  	%r7200, %r7200, %r5478;
	ld.global.u32 	%r5479, [%rd54+88];
	xor.b32  	%r7199, %r7199, %r5479;
	ld.global.u32 	%r5480, [%rd54+92];
	xor.b32  	%r7198, %r7198, %r5480;
	ld.global.u32 	%r5481, [%rd54+96];
	xor.b32  	%r7013, %r7013, %r5481;
$L__BB0_737:
	and.b32  	%r5483, %r5445, 32;
	setp.eq.s32 	%p405, %r5483, 0;
	@%p405 bra 	$L__BB0_739;
	ld.global.u32 	%r5484, [%rd54+100];
	xor.b32  	%r7017, %r7017, %r5484;
	ld.global.u32 	%r5485, [%rd54+104];
	xor.b32  	%r7200, %r7200, %r5485;
	ld.global.u32 	%r5486, [%rd54+108];
	xor.b32  	%r7199, %r7199, %r5486;
	ld.global.u32 	%r5487, [%rd54+112];
	xor.b32  	%r7198, %r7198, %r5487;
	ld.global.u32 	%r5488, [%rd54+116];
	xor.b32  	%r7013, %r7013, %r5488;
$L__BB0_739:
	and.b32  	%r5490, %r5445, 64;
	setp.eq.s32 	%p406, %r5490, 0;
	@%p406 bra 	$L__BB0_741;
	ld.global.u32 	%r5491, [%rd54+120];
	xor.b32  	%r7017, %r7017, %r5491;
	ld.global.u32 	%r5492, [%rd54+124];
	xor.b32  	%r7200, %r7200, %r5492;
	ld.global.u32 	%r5493, [%rd54+128];
	xor.b32  	%r7199, %r7199, %r5493;
	ld.global.u32 	%r5494, [%rd54+132];
	xor.b32  	%r7198, %r7198, %r5494;
	ld.global.u32 	%r5495, [%rd54+136];
	xor.b32  	%r7013, %r7013, %r5495;
$L__BB0_741:
	and.b32  	%r5497, %r5445, 128;
	setp.eq.s32 	%p407, %r5497, 0;
	@%p407 bra 	$L__BB0_743;
	ld.global.u32 	%r5498, [%rd54+140];
	xor.b32  	%r7017, %r7017, %r5498;
	ld.global.u32 	%r5499, [%rd54+144];
	xor.b32  	%r7200, %r7200, %r5499;
	ld.global.u32 	%r5500, [%rd54+148];
	xor.b32  	%r7199, %r7199, %r5500;
	ld.global.u32 	%r5501, [%rd54+152];
	xor.b32  	%r7198, %r7198, %r5501;
	ld.global.u32 	%r5502, [%rd54+156];
	xor.b32  	%r7013, %r7013, %r5502;
$L__BB0_743:
	and.b32  	%r5504, %r5445, 256;
	setp.eq.s32 	%p408, %r5504, 0;
	@%p408 bra 	$L__BB0_745;
	ld.global.u32 	%r5505, [%rd54+160];
	xor.b32  	%r7017, %r7017, %r5505;
	ld.global.u32 	%r5506, [%rd54+164];
	xor.b32  	%r7200, %r7200, %r5506;
	ld.global.u32 	%r5507, [%rd54+168];
	xor.b32  	%r7199, %r7199, %r5507;
	ld.global.u32 	%r5508, [%rd54+172];
	xor.b32  	%r7198, %r7198, %r5508;
	ld.global.u32 	%r5509, [%rd54+176];
	xor.b32  	%r7013, %r7013, %r5509;
$L__BB0_745:
	and.b32  	%r5511, %r5445, 512;
	setp.eq.s32 	%p409, %r5511, 0;
	@%p409 bra 	$L__BB0_747;
	ld.global.u32 	%r5512, [%rd54+180];
	xor.b32  	%r7017, %r7017, %r5512;
	ld.global.u32 	%r5513, [%rd54+184];
	xor.b32  	%r7200, %r7200, %r5513;
	ld.global.u32 	%r5514, [%rd54+188];
	xor.b32  	%r7199, %r7199, %r5514;
	ld.global.u32 	%r5515, [%rd54+192];
	xor.b32  	%r7198, %r7198, %r5515;
	ld.global.u32 	%r5516, [%rd54+196];
	xor.b32  	%r7013, %r7013, %r5516;
$L__BB0_747:
	and.b32  	%r5518, %r5445, 1024;
	setp.eq.s32 	%p410, %r5518, 0;
	@%p410 bra 	$L__BB0_749;
	ld.global.u32 	%r5519, [%rd54+200];
	xor.b32  	%r7017, %r7017, %r5519;
	ld.global.u32 	%r5520, [%rd54+204];
	xor.b32  	%r7200, %r7200, %r5520;
	ld.global.u32 	%r5521, [%rd54+208];
	xor.b32  	%r7199, %r7199, %r5521;
	ld.global.u32 	%r5522, [%rd54+212];
	xor.b32  	%r7198, %r7198, %r5522;
	ld.global.u32 	%r5523, [%rd54+216];
	xor.b32  	%r7013, %r7013, %r5523;
$L__BB0_749:
	and.b32  	%r5525, %r5445, 2048;
	setp.eq.s32 	%p411, %r5525, 0;
	@%p411 bra 	$L__BB0_751;
	ld.global.u32 	%r5526, [%rd54+220];
	xor.b32  	%r7017, %r7017, %r5526;
	ld.global.u32 	%r5527, [%rd54+224];
	xor.b32  	%r7200, %r7200, %r5527;
	ld.global.u32 	%r5528, [%rd54+228];
	xor.b32  	%r7199, %r7199, %r5528;
	ld.global.u32 	%r5529, [%rd54+232];
	xor.b32  	%r7198, %r7198, %r5529;
	ld.global.u32 	%r5530, [%rd54+236];
	xor.b32  	%r7013, %r7013, %r5530;
$L__BB0_751:
	and.b32  	%r5532, %r5445, 4096;
	setp.eq.s32 	%p412, %r5532, 0;
	@%p412 bra 	$L__BB0_753;
	ld.global.u32 	%r5533, [%rd54+240];
	xor.b32  	%r7017, %r7017, %r5533;
	ld.global.u32 	%r5534, [%rd54+244];
	xor.b32  	%r7200, %r7200, %r5534;
	ld.global.u32 	%r5535, [%rd54+248];
	xor.b32  	%r7199, %r7199, %r5535;
	ld.global.u32 	%r5536, [%rd54+252];
	xor.b32  	%r7198, %r7198, %r5536;
	ld.global.u32 	%r5537, [%rd54+256];
	xor.b32  	%r7013, %r7013, %r5537;
$L__BB0_753:
	and.b32  	%r5539, %r5445, 8192;
	setp.eq.s32 	%p413, %r5539, 0;
	@%p413 bra 	$L__BB0_755;
	ld.global.u32 	%r5540, [%rd54+260];
	xor.b32  	%r7017, %r7017, %r5540;
	ld.global.u32 	%r5541, [%rd54+264];
	xor.b32  	%r7200, %r7200, %r5541;
	ld.global.u32 	%r5542, [%rd54+268];
	xor.b32  	%r7199, %r7199, %r5542;
	ld.global.u32 	%r5543, [%rd54+272];
	xor.b32  	%r7198, %r7198, %r5543;
	ld.global.u32 	%r5544, [%rd54+276];
	xor.b32  	%r7013, %r7013, %r5544;
$L__BB0_755:
	and.b32  	%r5546, %r5445, 16384;
	setp.eq.s32 	%p414, %r5546, 0;
	@%p414 bra 	$L__BB0_757;
	ld.global.u32 	%r5547, [%rd54+280];
	xor.b32  	%r7017, %r7017, %r5547;
	ld.global.u32 	%r5548, [%rd54+284];
	xor.b32  	%r7200, %r7200, %r5548;
	ld.global.u32 	%r5549, [%rd54+288];
	xor.b32  	%r7199, %r7199, %r5549;
	ld.global.u32 	%r5550, [%rd54+292];
	xor.b32  	%r7198, %r7198, %r5550;
	ld.global.u32 	%r5551, [%rd54+296];
	xor.b32  	%r7013, %r7013, %r5551;
$L__BB0_757:
	and.b32  	%r5553, %r5445, 32768;
	setp.eq.s32 	%p415, %r5553, 0;
	@%p415 bra 	$L__BB0_759;
	ld.global.u32 	%r5554, [%rd54+300];
	xor.b32  	%r7017, %r7017, %r5554;
	ld.global.u32 	%r5555, [%rd54+304];
	xor.b32  	%r7200, %r7200, %r5555;
	ld.global.u32 	%r5556, [%rd54+308];
	xor.b32  	%r7199, %r7199, %r5556;
	ld.global.u32 	%r5557, [%rd54+312];
	xor.b32  	%r7198, %r7198, %r5557;
	ld.global.u32 	%r5558, [%rd54+316];
	xor.b32  	%r7013, %r7013, %r5558;
$L__BB0_759:
	add.s32 	%r7196, %r7196, 16;
	setp.ne.s32 	%p416, %r7196, 32;
	@%p416 bra 	$L__BB0_727;
	mad.lo.s32 	%r5559, %r7190, -31, %r3091;
	add.s32 	%r7190, %r5559, 1;
	setp.ne.s32 	%p417, %r7190, 5;
	@%p417 bra 	$L__BB0_726;
	st.local.u32 	[%rd7+4], %r7017;
	st.local.v2.u32 	[%rd7+8], {%r7200, %r7199};
	st.local.v2.u32 	[%rd7+16], {%r7198, %r7013};
$L__BB0_762:
	shr.u64 	%rd242, %rd49, 2;
	add.s32 	%r7000, %r7000, 1;
	setp.gt.u64 	%p418, %rd49, 3;
	@%p418 bra 	$L__BB0_650;
$L__BB0_763:
	shr.u32 	%r5560, %r7017, 2;
	xor.b32  	%r5561, %r5560, %r7017;
	shl.b32 	%r5562, %r7013, 4;
	shl.b32 	%r5563, %r5561, 1;
	xor.b32  	%r5564, %r5563, %r5562;
	xor.b32  	%r5565, %r5564, %r5561;
	xor.b32  	%r5566, %r5565, %r7013;
	add.s32 	%r5567, %r2726, %r5566;
	add.s32 	%r5568, %r5567, 362437;
	cvt.rn.f64.u32 	%fd121, %r5568;
	mul.f64 	%fd122, %fd121, 0d3DF0000000000000;
	mul.f64 	%fd23, %fd122, 0d401921FB53C8D4F1;
	setp.eq.f64 	%p419, %fd23, 0d7FF0000000000000;
	setp.ltu.f64 	%p420, %fd23, 0d41E0000000000000;
	or.pred  	%p421, %p419, %p420;
	mov.u32 	%r7281, %r1080;
	@%p421 bra 	$L__BB0_765;
	{ // callseq 15, 0
	.param .b64 param0;
	st.param.f64 	[param0], %fd23;
	.param .align 16 .b8 retval0[16];
	call.uni (retval0), 
	__internal_trig_reduction_slowpathd, 
	(
	param0
	);
	ld.param.f64 	%fd123, [retval0];
	ld.param.b32 	%r5569, [retval0+8];
	} // callseq 15
	mov.u32 	%r7281, %r1080;
$L__BB0_765:
	setp.ge.f64 	%p422, %fd130, 0d0000000000000000;
	setp.le.f64 	%p423, %fd130, 0d3FF0000000000000;
	and.pred  	%p424, %p422, %p423;
	@%p424 bra 	$L__BB0_234;
	@%p229 bra 	$L__BB0_1;
	setp.ne.s32 	%p426, %r7281, 0;
	@%p426 bra 	$L__BB0_771;
	ld.param.u32 	%r5573, [_Z4workPdS_S_S_S_S_iS_iS_diiPj_param_6];
	cvt.rn.f64.s32 	%fd125, %r5573;
	mul.f64 	%fd126, %fd134, %fd125;
	cvt.rzi.s32.f64 	%r3266, %fd126;
	setp.lt.s32 	%p427, %r3266, 0;
	@%p427 bra 	$L__BB0_770;
	ld.param.u64 	%rd236, [_Z4workPdS_S_S_S_S_iS_iS_diiPj_param_9];
	ld.param.u64 	%rd235, [_Z4workPdS_S_S_S_S_iS_iS_diiPj_param_7];
	cvta.to.global.u64 	%rd230, %rd236;
	mul.wide.u32 	%rd231, %r3266, 8;
	add.s64 	%rd232, %rd230, %rd231;
	atom.global.add.f64 	%fd127, [%rd232], 0d3FF0000000000000;
	cvta.to.global.u64 	%rd233, %rd235;
	add.s64 	%rd234, %rd233, %rd231;
	atom.global.add.f64 	%fd128, [%rd234], 0d3FF0000000000000;
	bra.uni 	$L__BB0_771;
$L__BB0_770:
	mov.u64 	%rd228, $str$2;
	cvta.global.u64 	%rd229, %rd228;
	{ // callseq 16, 0
	.param .b64 param0;
	st.param.b64 	[param0], %rd229;
	.param .b64 param1;
	st.param.b64 	[param1], 0;
	.param .b32 retval0;
	call.uni (retval0), 
	vprintf, 
	(
	param0, 
	param1
	);
	ld.param.b32 	%r5571, [retval0];
	} // callseq 16
$L__BB0_771:
	ret;

}
.func  (.param .align 16 .b8 func_retval0[16]) __internal_trig_reduction_slowpathd(
	.param .b64 __internal_trig_reduction_slowpathd_param_0
)
{
	.local .align 8 .b8 	__local_depot1[40];
	.reg .b64 	%SP;
	.reg .b64 	%SPL;
	.reg .pred 	%p<10>;
	.reg .b32 	%r<47>;
	.reg .b64 	%rd<74>;
	.reg .b64 	%fd<5>;

	mov.u64 	%SPL, __local_depot1;
	ld.param.f64 	%fd4, [__internal_trig_reduction_slowpathd_param_0];
	add.u64 	%rd1, %SPL, 0;
	{
	.reg .b32 %temp; 
	mov.b64 	{%temp, %r1}, %fd4;
	}
	shr.u32 	%r2, %r1, 20;
	and.b32  	%r3, %r2, 2047;
	setp.eq.s32 	%p1, %r3, 2047;
	mov.b32 	%r46, 0;
	@%p1 bra 	$L__BB1_9;
	add.s32 	%r20, %r3, -1024;
	mov.b64 	%rd20, %fd4;
	shl.b64 	%rd2, %rd20, 11;
	shr.u32 	%r4, %r20, 6;
	sub.s32 	%r45, 15, %r4;
	sub.s32 	%r21, 19, %r4;
	setp.lt.u32 	%p2, %r20, 128;
	selp.b32 	%r6, 18, %r21, %p2;
	setp.ge.s32 	%p3, %r45, %r6;
	mov.b64 	%rd70, 0;
	@%p3 bra 	$L__BB1_4;
	add.s32 	%r23, %r6, %r4;
	neg.s32 	%r43, %r23;
	or.b64  	%rd3, %rd2, -9223372036854775808;
	mov.b64 	%rd70, 0;
	mov.b32 	%r42, 0;
	mov.u64 	%rd25, __cudart_i2opi_d;
	mov.u32 	%r44, %r45;
$L__BB1_3:
	.pragma "nounroll";
	mul.wide.s32 	%rd22, %r42, 8;
	add.s64 	%rd23, %rd1, %rd22;
	mul.wide.s32 	%rd24, %r44, 8;
	add.s64 	%rd26, %rd25, %rd24;
	ld.global.nc.u64 	%rd27, [%rd26];
	{
	.reg .u32 %r0, %r1, %r2, %r3, %alo, %ahi, %blo, %bhi, %clo, %chi;
	mov.b64 	{%alo,%ahi}, %rd27;
	mov.b64 	{%blo,%bhi}, %rd3;
	mov.b64 	{%clo,%chi}, %rd70;
	mad.lo.cc.u32 	%r0, %alo, %blo, %clo;
	madc.hi.cc.u32 	%r1, %alo, %blo, %chi;
	madc.hi.u32 	%r2, %alo, %bhi, 0;
	mad.lo.cc.u32 	%r1, %alo, %bhi, %r1;
	madc.hi.cc.u32 	%r2, %ahi, %blo, %r2;
	madc.hi.u32 	%r3, %ahi, %bhi, 0;
	mad.lo.cc.u32 	%r1, %ahi, %blo, %r1;
	madc.lo.cc.u32 	%r2, %ahi, %bhi, %r2;
	addc.u32 	%r3, %r3, 0;
	mov.b64 	%rd28, {%r0,%r1};
	mov.b64 	%rd70, {%r2,%r3};
	}
	st.local.u64 	[%rd23], %rd28;
	add.s32 	%r44, %r44, 1;
	add.s32 	%r43, %r43, 1;
	add.s32 	%r42, %r42, 1;
	setp.ne.s32 	%p4, %r43, -15;
	mov.u32 	%r45, %r6;
	@%p4 bra 	$L__BB1_3;
$L__BB1_4:
	cvt.s64.s32 	%rd29, %r45;
	cvt.u64.u32 	%rd30, %r4;
	add.s64 	%rd31, %rd30, %rd29;
	shl.b64 	%rd32, %rd31, 3;
	add.s64 	%rd33, %rd1, %rd32;
	st.local.u64 	[%rd33+-120], %rd70;
	and.b32  	%r15, %r2, 63;
	ld.local.u64 	%rd72, [%rd1+16];
	ld.local.u64 	%rd71, [%rd1+24];
	setp.eq.s32 	%p5, %r15, 0;
	@%p5 bra 	$L__BB1_6;
	shl.b64 	%rd34, %rd71, %r15;
	shr.u64 	%rd35, %rd72, 1;
	xor.b32  	%r24, %r15, 63;
	shr.u64 	%rd36, %rd35, %r24;
	or.b64  	%rd71, %rd34, %rd36;
	ld.local.u64 	%rd37, [%rd1+8];
	shl.b64 	%rd38, %rd72, %r15;
	shr.u64 	%rd39, %rd37, 1;
	shr.u64 	%rd40, %rd39, %r24;
	or.b64  	%rd72, %rd38, %rd40;
$L__BB1_6:
	and.b32  	%r25, %r1, -2147483648;
	shr.u64 	%rd41, %rd71, 62;
	cvt.u32.u64 	%r26, %rd41;
	mov.b64 	{%r27, %r28}, %rd71;
	mov.b64 	{%r29, %r30}, %rd72;
	shf.l.wrap.b32 	%r31, %r30, %r27, 2;
	shf.l.wrap.b32 	%r32, %r27, %r28, 2;
	mov.b64 	%rd42, {%r31, %r32};
	shl.b64 	%rd43, %rd72, 2;
	shr.u64 	%rd44, %rd42, 63;
	cvt.u32.u64 	%r33, %rd44;
	add.s32 	%r34, %r33, %r26;
	setp.eq.s32 	%p6, %r25, 0;
	neg.s32 	%r35, %r34;
	selp.b32 	%r46, %r34, %r35, %p6;
	setp.gt.s64 	%p7, %rd42, -1;
	mov.b64 	%rd45, 0;
	{
	.reg .u32 %r0, %r1, %r2, %r3, %a0, %a1, %a2, %a3, %b0, %b1, %b2, %b3;
	mov.b64 	{%a0,%a1}, %rd45;
	mov.b64 	{%a2,%a3}, %rd45;
	mov.b64 	{%b0,%b1}, %rd43;
	mov.b64 	{%b2,%b3}, %rd42;
	sub.cc.u32 	%r0, %a0, %b0;
	subc.cc.u32 	%r1, %a1, %b1;
	subc.cc.u32 	%r2, %a2, %b2;
	subc.u32 	%r3, %a3, %b3;
	mov.b64 	%rd46, {%r0,%r1};
	mov.b64 	%rd47, {%r2,%r3};
	}
	xor.b32  	%r36, %r25, -2147483648;
	selp.b64 	%rd73, %rd42, %rd47, %p7;
	selp.b64 	%rd14, %rd43, %rd46, %p7;
	selp.b32 	%r17, %r25, %r36, %p7;
	clz.b64 	%r37, %rd73;
	cvt.u64.u32 	%rd15, %r37;
	setp.eq.s32 	%p8, %r37, 0;
	@%p8 bra 	$L__BB1_8;
	cvt.u32.u64 	%r38, %rd15;
	and.b32  	%r39, %r38, 63;
	shl.b64 	%rd48, %rd73, %r39;
	shr.u64 	%rd49, %rd14, 1;
	not.b32 	%r40, %r38;
	and.b32  	%r41, %r40, 63;
	shr.u64 	%rd50, %rd49, %r41;
	or.b64  	%rd73, %rd48, %rd50;
$L__BB1_8:
	mov.b64 	%rd51, -3958705157555305931;
	{
	.reg .u32 %r0, %r1, %r2, %r3, %alo, %ahi, %blo, %bhi;
	mov.b64 	{%alo,%ahi}, %rd73;
	mov.b64 	{%blo,%bhi}, %rd51;
	mul.lo.u32 	%r0, %alo, %blo;
	mul.hi.u32 	%r1, %alo, %blo;
	mad.lo.cc.u32 	%r1, %alo, %bhi, %r1;
	madc.hi.u32 	%r2, %alo, %bhi, 0;
	mad.lo.cc.u32 	%r1, %ahi, %blo, %r1;
	madc.hi.cc.u32 	%r2, %ahi, %blo, %r2;
	madc.hi.u32 	%r3, %ahi, %bhi, 0;
	mad.lo.cc.u32 	%r2, %ahi, %bhi, %r2;
	addc.u32 	%r3, %r3, 0;
	mov.b64 	%rd52, {%r0,%r1};
	mov.b64 	%rd53, {%r2,%r3};
	}
	setp.gt.s64 	%p9, %rd53, 0;
	{
	.reg .u32 %r0, %r1, %r2, %r3, %a0, %a1, %a2, %a3, %b0, %b1, %b2, %b3;
	mov.b64 	{%a0,%a1}, %rd52;
	mov.b64 	{%a2,%a3}, %rd53;
	mov.b64 	{%b0,%b1}, %rd52;
	mov.b64 	{%b2,%b3}, %rd53;
	add.cc.u32 	%r0, %a0, %b0;
	addc.cc.u32 	%r1, %a1, %b1;
	addc.cc.u32 	%r2, %a2, %b2;
	addc.u32 	%r3, %a3, %b3;
	mov.b64 	%rd54, {%r0,%r1};
	mov.b64 	%rd55, {%r2,%r3};
	}
	selp.b64 	%rd56, %rd55, %rd53, %p9;
	selp.s64 	%rd57, -1, 0, %p9;
	sub.s64 	%rd58, %rd57, %rd15;
	cvt.u64.u32 	%rd59, %r17;
	shl.b64 	%rd60, %rd59, 32;
	add.s64 	%rd61, %rd56, 1;
	shr.u64 	%rd62, %rd61, 10;
	add.s64 	%rd63, %rd62, 1;
	shr.u64 	%rd64, %rd63, 1;
	shl.b64 	%rd65, %rd58, 52;
	add.s64 	%rd66, %rd65, %rd64;
	add.s64 	%rd67, %rd66, 4602678819172646912;
	or.b64  	%rd68, %rd67, %rd60;
	mov.b64 	%fd4, %rd68;
$L__BB1_9:
	st.param.f64 	[func_retval0], %fd4;
	st.param.b32 	[func_retval0+8], %r46;
	ret;

}


// ===== COMPILED SASS (sm_100) =====

	.target	sm_100

	.elftype	@"ET_EXEC"


//--------------------- .note.nv.tkinfo           --------------------------
	.section	.note.nv.tkinfo,"",@"SHT_NOTE"
	.sectionflags	@"SHF_NOTE_NV_TKINFO"
	.tkinfo
        /*0018*/ 	.word	0x00000002
        /*0030*/ 	.string	""
        /*0030*/ 	.string	"ptxas"
        /*0030*/ 	.string	"Cuda compilation tools, release 13.0, V13.0.88"
        /*0030*/ 	.string	"Build cuda_13.0.r13.0/compiler.36424714_0"
        /*0030*/ 	.string	"-arch sm_100 -m 64 "



//--------------------- .note.nv.cuinfo           --------------------------
	.section	.note.nv.cuinfo,"",@"SHT_NOTE"
	.sectionflags	@"SHF_NOTE_NV_CUINFO"
        /*0018*/ 	.short	0x0002
        /*001a*/ 	.short	0x0064
        /*001c*/ 	.short	0x0082
	.zero		2


//--------------------- .nv.info                  --------------------------
	.section	.nv.info,"",@"SHT_CUDA_INFO"
	.align	4


	//----- nvinfo : EIATTR_REGCOUNT
	.align		4
        /*0000*/ 	.byte	0x04, 0x2f
        /*0002*/ 	.short	(.L_14 - .L_13)
	.align		4
.L_13:
        /*0004*/ 	.word	index@(_Z4workPdS_S_S_S_S_iS_iS_diiPj)
        /*0008*/ 	.word	0x00000028


	//----- nvinfo : EIATTR_FRAME_SIZE
	.align		4
.L_14:
        /*000c*/ 	.byte	0x04, 0x11
        /*000e*/ 	.short	(.L_16 - .L_15)
	.align		4
.L_15:
        /*0010*/ 	.word	index@($_Z4workPdS_S_S_S_S_iS_iS_diiPj$__internal_trig_reduction_slowpathd)
        /*0014*/ 	.word	0x00000058


	//----- nvinfo : EIATTR_FRAME_SIZE
	.align		4
.L_16:
        /*0018*/ 	.byte	0x04, 0x11
        /*001a*/ 	.short	(.L_18 - .L_17)
	.align		4
.L_17:
        /*001c*/ 	.word	index@($__internal_1_$__cuda_sm20_div_rn_f64_full)
        /*0020*/ 	.word	0x00000058


	//----- nvinfo : EIATTR_FRAME_SIZE
	.align		4
.L_18:
        /*0024*/ 	.byte	0x04, 0x11
        /*0026*/ 	.short	(.L_20 - .L_19)
	.align		4
.L_19:
        /*0028*/ 	.word	index@($__internal_0_$__cuda_sm20_dblrcp_rn_slowpath_v3)
        /*002c*/ 	.word	0x00000058


	//----- nvinfo : EIATTR_FRAME_SIZE
	.align		4
.L_20:
        /*0030*/ 	.byte	0x04, 0x11
        /*0032*/ 	.short	(.L_22 - .L_21)
	.align		4
.L_21:
        /*0034*/ 	.word	index@(_Z4workPdS_S_S_S_S_iS_iS_diiPj)
        /*0038*/ 	.word	0x00000058


	//----- nvinfo : EIATTR_MIN_STACK_SIZE
	.align		4
.L_22:
        /*003c*/ 	.byte	0x04, 0x12
        /*003e*/ 	.short	(.L_24 - .L_23)
	.align		4
.L_23:
        /*0040*/ 	.word	index@(_Z4workPdS_S_S_S_S_iS_iS_diiPj)
        /*0044*/ 	.word	0x00000058
.L_24:


//--------------------- .nv.compat                --------------------------
	.section	.nv.compat,"",@"SHT_CUDA_COMPAT_INFO"
	.align	4
        /*0000*/ 	.byte	0x02, 0x09, 0x00, 0x00, 0x02, 0x02, 0x01, 0x00, 0x02, 0x05, 0x05, 0x00, 0x03, 0x07, 0x01, 0x01
        /*0010*/ 	.byte	0x02, 0x03, 0x00, 0x00, 0x02, 0x06, 0x01, 0x00, 0x04, 0x0b, 0x08, 0x00, 0x01, 0x00, 0x00, 0x00
        /*0020*/ 	.byte	0x00, 0x00, 0x00, 0x00


//--------------------- .nv.info._Z4workPdS_S_S_S_S_iS_iS_diiPj --------------------------
	.section	.nv.info._Z4workPdS_S_S_S_S_iS_iS_diiPj,"",@"SHT_CUDA_INFO"
	.sectionflags	@""
	.align	4


	//----- nvinfo : EIATTR_CUDA_API_VERSION
	.align		4
        /*0000*/ 	.byte	0x04, 0x37
        /*0002*/ 	.short	(.L_26 - .L_25)
.L_25:
        /*0004*/ 	.word	0x00000082


	//----- nvinfo : EIATTR_KPARAM_INFO
	.align		4
.L_26:
        /*0008*/ 	.byte	0x04, 0x17
        /*000a*/ 	.short	(.L_28 - .L_27)
.L_27:
        /*000c*/ 	.word	0x00000000
        /*0010*/ 	.short	0x000d
        /*0012*/ 	.short	0x0060
        /*0014*/ 	.byte	0x00, 0xf5, 0x21, 0x00


	//----- nvinfo : EIATTR_KPARAM_INFO
	.align		4
.L_28:
        /*0018*/ 	.byte	0x04, 0x17
        /*001a*/ 	.short	(.L_30 - .L_29)
.L_29:
        /*001c*/ 	.word	0x00000000
        /*0020*/ 	.short	0x000c
        /*0022*/ 	.short	0x005c
        /*0024*/ 	.byte	0x00, 0xf0, 0x11, 0x00


	//----- nvinfo : EIATTR_KPARAM_INFO
	.align		4
.L_30:
        /*0028*/ 	.byte	0x04, 0x17
        /*002a*/ 	.short	(.L_32 - .L_31)
.L_31:
        /*002c*/ 	.word	0x00000000
        /*0030*/ 	.short	0x000b
        /*0032*/ 	.short	0x0058
        /*0034*/ 	.byte	0x00, 0xf0, 0x11, 0x00


	//----- nvinfo : EIATTR_KPARAM_INFO
	.align		4
.L_32:
        /*0038*/ 	.byte	0x04, 0x17
        /*003a*/ 	.short	(.L_34 - .L_33)
.L_33:
        /*003c*/ 	.word	0x00000000
        /*0040*/ 	.short	0x000a
        /*0042*/ 	.short	0x0050
        /*0044*/ 	.byte	0x00, 0xf0, 0x21, 0x00


	//----- nvinfo : EIATTR_KPARAM_INFO
	.align		4
.L_34:
        /*0048*/ 	.byte	0x04, 0x17
        /*004a*/ 	.short	(.L_36 - .L_35)
.L_35:
        /*004c*/ 	.word	0x00000000
        /*0050*/ 	.short	0x0009
        /*0052*/ 	.short	0x0048
        /*0054*/ 	.byte	0x00, 0xf5, 0x21, 0x00


	//----- nvinfo : EIATTR_KPARAM_INFO
	.align		4
.L_36:
        /*0058*/ 	.byte	0x04, 0x17
        /*005a*/ 	.short	(.L_38 - .L_37)
.L_37:
        /*005c*/ 	.word	0x00000000
        /*0060*/ 	.short	0x0008
        /*0062*/ 	.short	0x0040
        /*0064*/ 	.byte	0x00, 0xf0, 0x11, 0x00


	//----- nvinfo : EIATTR_KPARAM_INFO
	.align		4
.L_38:
        /*0068*/ 	.byte	0x04, 0x17
        /*006a*/ 	.short	(.L_40 - .L_39)
.L_39:
        /*006c*/ 	.word	0x00000000
        /*0070*/ 	.short	0x0007
        /*0072*/ 	.short	0x0038
        /*0074*/ 	.byte	0x00, 0xf5, 0x21, 0x00


	//----- nvinfo : EIATTR_KPARAM_INFO
	.align		4
.L_40:
        /*0078*/ 	.byte	0x04, 0x17
        /*007a*/ 	.short	(.L_42 - .L_41)
.L_41:
        /*007c*/ 	.word	0x00000000
        /*0080*/ 	.short	0x0006
        /*0082*/ 	.short	0x0030
        /*0084*/ 	.byte	0x00, 0xf0, 0x11, 0x00


	//----- nvinfo : EIATTR_KPARAM_INFO
	.align		4
.L_42:
        /*0088*/ 	.byte	0x04, 0x17
        /*008a*/ 	.short	(.L_44 - .L_43)
.L_43:
        /*008c*/ 	.word	0x00000000
        /*0090*/ 	.short	0x0005
        /*0092*/ 	.short	0x0028
        /*0094*/ 	.byte	0x00, 0xf5, 0x21, 0x00


	//----- nvinfo : EIATTR_KPARAM_INFO
	.align		4
.L_44:
        /*0098*/ 	.byte	0x04, 0x17
        /*009a*/ 	.short	(.L_46 - .L_45)
.L_45:
        /*009c*/ 	.word	0x00000000
        /*00a0*/ 	.short	0x0004
        /*00a2*/ 	.short	0x0020
        /*00a4*/ 	.byte	0x00, 0xf5, 0x21, 0x00


	//----- nvinfo : EIATTR_KPARAM_INFO
	.align		4
.L_46:
        /*00a8*/ 	.byte	0x04, 0x17
        /*00aa*/ 	.short	(.L_48 - .L_47)
.L_47:
        /*00ac*/ 	.word	0x00000000
        /*00b0*/ 	.short	0x0003
        /*00b2*/ 	.short	0x0018
        /*00b4*/ 	.byte	0x00, 0xf5, 0x21, 0x00


	//----- nvinfo : EIATTR_KPARAM_INFO
	.align		4
.L_48:
        /*00b8*/ 	.byte	0x04, 0x17
        /*00ba*/ 	.short	(.L_50 - .L_49)
.L_49:
        /*00bc*/ 	.word	0x00000000
        /*00c0*/ 	.short	0x0002
        /*00c2*/ 	.short	0x0010
        /*00c4*/ 	.byte	0x00, 0xf5, 0x21, 0x00


	//----- nvinfo : EIATTR_KPARAM_INFO
	.align		4
.L_50:
        /*00c8*/ 	.byte	0x04, 0x17
        /*00ca*/ 	.short	(.L_52 - .L_51)
.L_51:
        /*00cc*/ 	.word	0x00000000
        /*00d0*/ 	.short	0x0001
        /*00d2*/ 	.short	0x0008
        /*00d4*/ 	.byte	0x00, 0xf5, 0x21, 0x00


	//----- nvinfo : EIATTR_KPARAM_INFO
	.align		4
.L_52:
        /*00d8*/ 	.byte	0x04, 0x17
        /*00da*/ 	.short	(.L_54 - .L_53)
.L_53:
        /*00dc*/ 	.word	0x00000000
        /*00e0*/ 	.short	0x0000
        /*00e2*/ 	.short	0x0000
        /*00e4*/ 	.byte	0x00, 0xf5, 0x21, 0x00


	//----- nvinfo : EIATTR_SPARSE_MMA_MASK
	.align		4
.L_54:
        /*00e8*/ 	.byte	0x03, 0x50
        /*00ea*/ 	.short	0x0000


	//----- nvinfo : EIATTR_MAXREG_COUNT
	.align		4
        /*00ec*/ 	.byte	0x03, 0x1b
        /*00ee*/ 	.short	0x00ff


	//----- nvinfo : EIATTR_EXTERNS
	.align		4
        /*00f0*/ 	.byte	0x04, 0x0f
        /*00f2*/ 	.short	(.L_56 - .L_55)


	//   ....[0]....
	.align		4
.L_55:
        /*00f4*/ 	.word	index@(vprintf)


	//----- nvinfo : EIATTR_MERCURY_ISA_VERSION
	.align		4
.L_56:
        /*00f8*/ 	.byte	0x03, 0x5f
        /*00fa*/ 	.short	0x0101


	//----- nvinfo : EIATTR_INT_WARP_WIDE_INSTR_OFFSETS
	.align		4
        /*00fc*/ 	.byte	0x04, 0x31
        /*00fe*/ 	.short	(.L_58 - .L_57)


	//   ....[0]....
.L_57:
        /*0100*/ 	.word	0x00000030


	//----- nvinfo : EIATTR_VRC_CTA_INIT_COUNT
	.align		4
.L_58:
        /*0104*/ 	.byte	0x02, 0x4a
	.zero		1
	.zero		1


	//----- nvinfo : EIATTR_SYSCALL_OFFSETS
	.align		4
        /*0108*/ 	.byte	0x04, 0x46
        /*010a*/ 	.short	(.L_60 - .L_59)


	//   ....[0]....
.L_59:
        /*010c*/ 	.word	0x00008260


	//   ....[1]....
        /*0110*/ 	.word	0x00008410


	//   ....[2]....
        /*0114*/ 	.word	0x000085c0


	//   ....[3]....
        /*0118*/ 	.word	0x00008870


	//   ....[4]....
        /*011c*/ 	.word	0x00008930


	//   ....[5]....
        /*0120*/ 	.word	0x00008ac0


	//   ....[6]....
        /*0124*/ 	.word	0x00008c50


	//   ....[7]....
        /*0128*/ 	.word	0x00009050


	//   ....[8]....
        /*012c*/ 	.word	0x00009210


	//   ....[9]....
        /*0130*/ 	.word	0x000093d0


	//   ....[10]....
        /*0134*/ 	.word	0x00009690


	//   ....[11]....
        /*0138*/ 	.word	0x00009750


	//   ....[12]....
        /*013c*/ 	.word	0x000098f0


	//   ....[13]....
        /*0140*/ 	.word	0x00009a90


	//   ....[14]....
        /*0144*/ 	.word	0x00011540


	//----- nvinfo : EIATTR_EXIT_INSTR_OFFSETS
	.align		4
.L_60:
        /*0148*/ 	.byte	0x04, 0x1c
        /*014a*/ 	.short	(.L_62 - .L_61)


	//   ....[0]....
.L_61:
        /*014c*/ 	.word	0x000113d0


	//   ....[1]....
        /*0150*/ 	.word	0x000114c0


	//   ....[2]....
        /*0154*/ 	.word	0x00011550


	//----- nvinfo : EIATTR_CRS_STACK_SIZE
	.align		4
.L_62:
        /*0158*/ 	.byte	0x04, 0x1e
        /*015a*/ 	.short	(.L_64 - .L_63)
.L_63:
        /*015c*/ 	.word	0x00000000


	//----- nvinfo : EIATTR_CBANK_PARAM_SIZE
	.align		4
.L_64:
        /*0160*/ 	.byte	0x03, 0x19
        /*0162*/ 	.short	0x0068


	//----- nvinfo : EIATTR_PARAM_CBANK
	.align		4
        /*0164*/ 	.byte	0x04, 0x0a
        /*0166*/ 	.short	(.L_66 - .L_65)
	.align		4
.L_65:
        /*0168*/ 	.word	index@(.nv.constant0._Z4workPdS_S_S_S_S_iS_iS_diiPj)
        /*016c*/ 	.short	0x0380
        /*016e*/ 	.short	0x0068


	//----- nvinfo : EIATTR_SW_WAR
	.align		4
.L_66:
        /*0170*/ 	.byte	0x04, 0x36
        /*0172*/ 	.short	(.L_68 - .L_67)
.L_67:
        /*0174*/ 	.word	0x00000008
.L_68:


//--------------------- .nv.callgraph             --------------------------
	.section	.nv.callgraph,"",@"SHT_CUDA_CALLGRAPH"
	.align	4
	.sectionentsize	8
	.align		4
        /*0000*/ 	.word	0x00000000
	.align		4
        /*0004*/ 	.word	0xffffffff
	.align		4
        /*0008*/ 	.word	index@(_Z4workPdS_S_S_S_S_iS_iS_diiPj)
	.align		4
        /*000c*/ 	.word	index@(vprintf)
	.align		4
        /*0010*/ 	.word	0x00000000
	.align		4
        /*0014*/ 	.word	0xfffffffe
	.align		4
        /*0018*/ 	.word	0x00000000
	.align		4
        /*001c*/ 	.word	0xfffffffd
	.align		4
        /*0020*/ 	.word	0x00000000
	.align		4
        /*0024*/ 	.word	0xfffffffc


//--------------------- .nv.constant4             --------------------------
	.section	.nv.constant4,"a",@progbits
	.align	8
	.align		8
.nv.constant4:
        /*0000*/ 	.dword	vprintf
	.align		8
        /*0008*/ 	.dword	precalc_xorwow_matrix
	.align		8
        /*0010*/ 	.dword	precalc_xorwow_offset_matrix
	.align		8
        /*0018*/ 	.dword	mrg32k3aM1
	.align		8
        /*0020*/ 	.dword	mrg32k3aM2
	.align		8
        /*0028*/ 	.dword	mrg32k3aM1SubSeq
	.align		8
        /*0030*/ 	.dword	mrg32k3aM2SubSeq
	.align		8
        /*0038*/ 	.dword	mrg32k3aM1Seq
	.align		8
        /*0040*/ 	.dword	mrg32k3aM2Seq
	.align		8
        /*0048*/ 	.dword	$str
	.align		8
        /*0050*/ 	.dword	$str$1
	.align		8
        /*0058*/ 	.dword	$str$2
	.align		8
        /*0060*/ 	.dword	__cudart_i2opi_d


//--------------------- .nv.constant3             --------------------------
	.section	.nv.constant3,"a",@progbits
	.align	8
.nv.constant3:
	.type		__cr_lgamma_table,@object
	.size		__cr_lgamma_table,(.L_8 - __cr_lgamma_table)
__cr_lgamma_table:
        /*0000*/ 	.byte	0x00, 0x00, 0x00, 0x00, 0x00, 0x00, 0x00, 0x00, 0x00, 0x00, 0x00, 0x00, 0x00, 0x00, 0x00, 0x00
        /*0010*/ 	.byte	0xef, 0x39, 0xfa, 0xfe, 0x42, 0x2e, 0xe6, 0x3f, 0x02, 0x20, 0x2a, 0xfa, 0x0b, 0xab, 0xfc, 0x3f
        /*0020*/ 	.byte	0xf9, 0x2c, 0x92, 0x7c, 0xa7, 0x6c, 0x09, 0x40, 0xc9, 0x79, 0x44, 0x3c, 0x64, 0x26, 0x13, 0x40
        /*0030*/ 	.byte	0xca, 0x01, 0xcf, 0x3a, 0x27, 0x51, 0x1a, 0x40, 0x30, 0xcc, 0x2d, 0xf3, 0xe1, 0x0c, 0x21, 0x40
        /*0040*/ 	.byte	0x0d, 0xb7, 0xfc, 0x82, 0x8e, 0x35, 0x25, 0x40
.L_8:


//--------------------- .text._Z4workPdS_S_S_S_S_iS_iS_diiPj --------------------------
	.section	.text._Z4workPdS_S_S_S_S_iS_iS_diiPj,"ax",@progbits
	.align	128
        .global         _Z4workPdS_S_S_S_S_iS_iS_diiPj
        .type           _Z4workPdS_S_S_S_S_iS_iS_diiPj,@function
        .size           _Z4workPdS_S_S_S_S_iS_iS_diiPj,(.L_x_201 - _Z4workPdS_S_S_S_S_iS_iS_diiPj)
        .other          _Z4workPdS_S_S_S_S_iS_iS_diiPj,@"STO_CUDA_ENTRY STV_DEFAULT"
_Z4workPdS_S_S_S_S_iS_iS_diiPj:
.text._Z4workPdS_S_S_S_S_iS_iS_diiPj:
[----:B------:R-:W0:Y:S01]  /*0000*/  LDC R1, c[0x0][0x37c] ;  /* 0x0000df00ff017b82 */ /* 0x000e220000000800 */
[----:B------:R-:W1:Y:S07]  /*0010*/  S2R R0, SR_LANEID ;  /* 0x0000000000007919 */ /* 0x000e6e0000000000 */
[----:B------:R-:W2:Y:S01]  /*0020*/  LDC.64 R2, c[0x0][0x3e0] ;  /* 0x0000f800ff027b82 */ /* 0x000ea20000000a00 */
[----:B------:R-:W-:Y:S01]  /*0030*/  VOTEU.ANY UR4, UPT, PT ;  /* 0x0000000000047886 */ /* 0x000fe200038e0100 */
[----:B------:R-:W2:Y:S01]  /*0040*/  LDCU.64 UR36, c[0x0][0x358] ;  /* 0x00006b00ff2477ac */ /* 0x000ea20008000a00 */
[----:B------:R-:W2:Y:S01]  /*0050*/  POPC R5, UR4 ;  /* 0x0000000400057d09 */ /* 0x000ea20008000000 */
[----:B0-----:R-:W-:Y:S01]  /*0060*/  VIADD R1, R1, 0xffffffa8 ;  /* 0xffffffa801017836 */ /* 0x001fe20000000000 */
[----:B------:R-:W-:-:S06]  /*0070*/  UFLO.U32 UR5, UR4 ;  /* 0x00000004000572bd */ /* 0x000fcc00080e0000 */
[----:B-1----:R-:W-:-:S13]  /*0080*/  ISETP.EQ.U32.AND P0, PT, R0, UR5, PT ;  /* 0x0000000500007c0c */ /* 0x002fda000bf02070 */
[----:B--2---:R0:W-:Y:S01]  /*0090*/  @P0 REDG.E.ADD.STRONG.GPU desc[UR36][R2.64], R5 ;  /* 0x000000050200098e */ /* 0x0041e2000c12e124 */
[----:B------:R-:W1:Y:S01]  /*00a0*/  LDCU UR4, c[0x0][0x360] ;  /* 0x00006c00ff0477ac */ /* 0x000e620008000800 */
[----:B------:R-:W-:Y:S01]  /*00b0*/  R2UR UR38, R1 ;  /* 0x00000000012672ca */ /* 0x000fe200000e0000 */
[----:B------:R-:W-:Y:S01]  /*00c0*/  BSSY B10, `(.L_x_0) ;  /* 0x000112f0000a7945 */ /* 0x000fe20003800000 */
[----:B------:R-:W1:Y:S01]  /*00d0*/  S2R R25, SR_TID.X ;  /* 0x0000000000197919 */ /* 0x000e620000002100 */
[----:B------:R-:W1:Y:S02]  /*00e0*/  S2R R0, SR_CTAID.X ;  /* 0x0000000000007919 */ /* 0x000e640000002500 */
[----:B01----:R-:W-:-:S10]  /*00f0*/  IMAD R25, R0, UR4, R25 ;  /* 0x0000000400197c24 */ /* 0x003fd4000f8e0219 */
.L_x_182:
[----:B------:R-:W-:Y:S02]  /*0100*/  ISETP.NE.AND P0, PT, R25, RZ, PT ;  /* 0x000000ff1900720c */ /* 0x000fe40003f05270 */
[----:B0-----:R-:W-:-:S06]  /*0110*/  CS2R R2, SR_CLOCKLO ;  /* 0x0000000000027805 */ /* 0x001fcc0000015000 */
[----:B------:R-:W-:Y:S01]  /*0120*/  LOP3.LUT R0, R3, 0xf7dcefdd, RZ, 0x3c, !PT ;  /* 0xf7dcefdd03007812 */ /* 0x000fe200078e3cff */
[----:B------:R-:W-:Y:S01]  /*0130*/  BSSY.RECONVERGENT B1, `(.L_x_1) ;  /* 0x0000267000017945 */ /* 0x000fe20003800200 */
[----:B------:R-:W-:-:S03]  /*0140*/  LOP3.LUT R2, R2, 0xaad26b49, RZ, 0x3c, !PT ;  /* 0xaad26b4902027812 */ /* 0x000fc600078e3cff */
[----:B------:R-:W-:Y:S02]  /*0150*/  IMAD R0, R0, -0x658354e5, RZ ;  /* 0x9a7cab1b00007824 */ /* 0x000fe400078e02ff */
[----:B------:R-:W-:Y:S02]  /*0160*/  IMAD R3, R2, 0x4182bed5, RZ ;  /* 0x4182bed502037824 */ /* 0x000fe400078e02ff */
[C---:B------:R-:W-:Y:S01]  /*0170*/  VIADD R7, R0.reuse, 0x1f123bb5 ;  /* 0x1f123bb500077836 */ /* 0x040fe20000000000 */
[----:B------:R-:W-:Y:S01]  /*0180*/  LOP3.LUT R4, R0, 0x5491333, RZ, 0x3c, !PT ;  /* 0x0549133300047812 */ /* 0x000fe200078e3cff */
[C---:B------:R-:W-:Y:S01]  /*0190*/  VIADD R5, R3.reuse, 0x583f19 ;  /* 0x00583f1903057836 */ /* 0x040fe20000000000 */
[C---:B------:R-:W-:Y:S02]  /*01a0*/  IADD3 R2, PT, PT, R3.reuse, 0x64f0c9, R0 ;  /* 0x0064f0c903027810 */ /* 0x040fe40007ffe000 */
[C---:B------:R-:W-:Y:S01]  /*01b0*/  LOP3.LUT R6, R3.reuse, 0x159a55e5, RZ, 0x3c, !PT ;  /* 0x159a55e503067812 */ /* 0x040fe200078e3cff */
[----:B------:R-:W-:Y:S01]  /*01c0*/  VIADD R3, R3, 0x75bcd15 ;  /* 0x075bcd1503037836 */ /* 0x000fe20000000000 */
[----:B------:R0:W-:Y:S04]  /*01d0*/  STL.64 [R1+0x10], R4 ;  /* 0x0000100401007387 */ /* 0x0001e80000100a00 */
[----:B------:R0:W-:Y:S04]  /*01e0*/  STL.64 [R1+0x8], R6 ;  /* 0x0000080601007387 */ /* 0x0001e80000100a00 */
[----:B------:R0:W-:Y:S01]  /*01f0*/  STL.64 [R1], R2 ;  /* 0x0000000201007387 */ /* 0x0001e20000100a00 */
[----:B------:R-:W-:Y:S05]  /*0200*/  @!P0 BRA `(.L_x_2) ;  /* 0x0000002400648947 */ /* 0x000fea0003800000 */
[--C-:B------:R-:W-:Y:S01]  /*0210*/  SHF.R.S32.HI R10, RZ, 0x1f, R25.reuse ;  /* 0x0000001fff0a7819 */ /* 0x100fe20000011419 */
[----:B------:R-:W-:Y:S02]  /*0220*/  IMAD.MOV.U32 R11, RZ, RZ, RZ ;  /* 0x000000ffff0b7224 */ /* 0x000fe400078e00ff */
[----:B------:R-:W-:-:S07]  /*0230*/  IMAD.MOV.U32 R13, RZ, RZ, R25 ;  /* 0x000000ffff0d7224 */ /* 0x000fce00078e0019 */
.L_x_17:
[----:B------:R-:W-:Y:S01]  /*0240*/  LOP3.LUT R0, R13, 0x3, RZ, 0xc0, !PT ;  /* 0x000000030d007812 */ /* 0x000fe200078ec0ff */
[----:B------:R-:W-:Y:S03]  /*0250*/  BSSY.RECONVERGENT B0, `(.L_x_3) ;  /* 0x000024e000007945 */ /* 0x000fe60003800200 */
[----:B------:R-:W-:-:S04]  /*0260*/  ISETP.NE.U32.AND P0, PT, R0, RZ, PT ;  /* 0x000000ff0000720c */ /* 0x000fc80003f05070 */
[----:B------:R-:W-:-:S13]  /*0270*/  ISETP.NE.AND.EX P0, PT, RZ, RZ, PT, P0 ;  /* 0x000000ffff00720c */ /* 0x000fda0003f05300 */
[----:B-12---:R-:W-:Y:S05]  /*0280*/  @!P0 BRA `(.L_x_4) ;  /* 0x0000002400288947 */ /* 0x006fea0003800000 */
[----:B------:R-:W1:Y:S01]  /*0290*/  LDC.64 R8, c[0x4][0x8] ;  /* 0x01000200ff087b82 */ /* 0x000e620000000a00 */
[----:B------:R-:W-:Y:S01]  /*02a0*/  BSSY.RECONVERGENT B2, `(.L_x_5) ;  /* 0x00000bc000027945 */ /* 0x000fe20003800200 */
[----:B------:R-:W-:Y:S01]  /*02b0*/  IMAD.MOV.U32 R23, RZ, RZ, RZ ;  /* 0x000000ffff177224 */ /* 0x000fe200078e00ff */
[----:B0-----:R-:W-:Y:S02]  /*02c0*/  CS2R R4, SRZ ;  /* 0x0000000000047805 */ /* 0x001fe4000001ff00 */
[----:B------:R-:W-:Y:S01]  /*02d0*/  CS2R R6, SRZ ;  /* 0x0000000000067805 */ /* 0x000fe2000001ff00 */
[----:B------:R-:W-:Y:S02]  /*02e0*/  IMAD.MOV.U32 R3, RZ, RZ, RZ ;  /* 0x000000ffff037224 */ /* 0x000fe400078e00ff */
[----:B-1----:R-:W-:-:S07]  /*02f0*/  IMAD.WIDE.U32 R8, R11, 0xc80, R8 ;  /* 0x00000c800b087825 */ /* 0x002fce00078e0008 */
.L_x_8:
[----:B------:R-:W-:-:S06]  /*0300*/  LEA R0, R23, UR38, 0x2 ;  /* 0x0000002617007c11 */ /* 0x000fcc000f8e10ff */
[----:B------:R-:W5:Y:S01]  /*0310*/  LDL R0, [R0+0x4] ;  /* 0x0000040000007983 */ /* 0x000f620000100800 */
[----:B------:R-:W-:Y:S01]  /*0320*/  BSSY.RECONVERGENT B3, `(.L_x_6) ;  /* 0x00000b0000037945 */ /* 0x000fe20003800200 */
[----:B------:R-:W-:Y:S02]  /*0330*/  IMAD.SHL.U32 R12, R23, 0x20, RZ ;  /* 0x00000020170c7824 */ /* 0x000fe400078e00ff */
[----:B------:R-:W-:-:S07]  /*0340*/  IMAD.MOV.U32 R17, RZ, RZ, RZ ;  /* 0x000000ffff117224 */ /* 0x000fce00078e00ff */
.L_x_7:
[----:B-----5:R-:W-:Y:S01]  /*0350*/  SHF.R.U32.HI R24, RZ, R17, R0 ;  /* 0x00000011ff187219 */ /* 0x020fe20000011600 */
[----:B------:R-:W-:-:S03]  /*0360*/  IMAD.IADD R14, R12, 0x1, R17 ;  /* 0x000000010c0e7824 */ /* 0x000fc600078e0211 */
[----:B------:R-:W-:-:S04]  /*0370*/  LOP3.LUT R15, R24, 0x1, RZ, 0xc0, !PT ;  /* 0x00000001180f7812 */ /* 0x000fc800078ec0ff */
[----:B------:R-:W-:Y:S01]  /*0380*/  ISETP.NE.U32.AND P0, PT, R15, 0x1, PT ;  /* 0x000000010f00780c */ /* 0x000fe20003f05070 */
[----:B------:R-:W-:-:S03]  /*0390*/  IMAD R15, R14, 0x5, RZ ;  /* 0x000000050e0f7824 */ /* 0x000fc600078e02ff */
[----:B------:R-:W-:Y:S01]  /*03a0*/  R2P PR, R24, 0x7e ;  /* 0x0000007e18007804 */ /* 0x000fe20000000000 */
[----:B------:R-:W-:-:S08]  /*03b0*/  IMAD.WIDE.U32 R14, R15, 0x4, R8 ;  /* 0x000000040f0e7825 */ /* 0x000fd000078e0008 */
[----:B------:R-:W2:Y:S04]  /*03c0*/  @!P0 LDG.E R20, desc[UR36][R14.64+0x10] ;  /* 0x000010240e148981 */ /* 0x000ea8000c1e1900 */
[----:B------:R-:W3:Y:S04]  /*03d0*/  @P1 LDG.E R22, desc[UR36][R14.64+0x24] ;  /* 0x000024240e161981 */ /* 0x000ee8000c1e1900 */
[----:B------:R-:W4:Y:S04]  /*03e0*/  @P2 LDG.E R26, desc[UR36][R14.64+0x38] ;  /* 0x000038240e1a2981 */ /* 0x000f28000c1e1900 */
[----:B------:R-:W4:Y:S04]  /*03f0*/  @!P0 LDG.E R16, desc[UR36][R14.64] ;  /* 0x000000240e108981 */ /* 0x000f28000c1e1900 */
[----:B------:R-:W4:Y:S04]  /*0400*/  @!P0 LDG.E R19, desc[UR36][R14.64+0x4] ;  /* 0x000004240e138981 */ /* 0x000f28000c1e1900 */
[----:B------:R-:W4:Y:S04]  /*0410*/  @P3 LDG.E R28, desc[UR36][R14.64+0x4c] ;  /* 0x00004c240e1c3981 */ /* 0x000f28000c1e1900 */
[----:B------:R-:W4:Y:S04]  /*0420*/  @!P0 LDG.E R18, desc[UR36][R14.64+0x8] ;  /* 0x000008240e128981 */ /* 0x000f28000c1e1900 */
[----:B------:R-:W4:Y:S04]  /*0430*/  @!P0 LDG.E R21, desc[UR36][R14.64+0xc] ;  /* 0x00000c240e158981 */ /* 0x000f28000c1e1900 */
[----:B------:R-:W4:Y:S04]  /*0440*/  @P4 LDG.E R30, desc[UR36][R14.64+0x60] ;  /* 0x000060240e1e4981 */ /* 0x000f28000c1e1900 */
[----:B------:R-:W4:Y:S04]  /*0450*/  @P5 LDG.E R32, desc[UR36][R14.64+0x74] ;  /* 0x000074240e205981 */ /* 0x000f28000c1e1900 */
[----:B------:R-:W4:Y:S04]  /*0460*/  @P2 LDG.E R27, desc[UR36][R14.64+0x2c] ;  /* 0x00002c240e1b2981 */ /* 0x000f28000c1e1900 */
[----:B------:R-:W4:Y:S04]  /*0470*/  @P2 LDG.E R29, desc[UR36][R14.64+0x34] ;  /* 0x000034240e1d2981 */ /* 0x000f28000c1e1900 */
[----:B------:R-:W4:Y:S04]  /*0480*/  @P3 LDG.E R31, desc[UR36][R14.64+0x40] ;  /* 0x000040240e1f3981 */ /* 0x000f28000c1e1900 */
[----:B------:R-:W4:Y:S04]  /*0490*/  @P3 LDG.E R33, desc[UR36][R14.64+0x48] ;  /* 0x000048240e213981 */ /* 0x000f28000c1e1900 */
[----:B------:R-:W4:Y:S01]  /*04a0*/  @P4 LDG.E R35, desc[UR36][R14.64+0x54] ;  /* 0x000054240e234981 */ /* 0x000f22000c1e1900 */
[----:B--2---:R-:W-:-:S03]  /*04b0*/  @!P0 LOP3.LUT R5, R5, R20, RZ, 0x3c, !PT ;  /* 0x0000001405058212 */ /* 0x004fc600078e3cff */
[----:B------:R-:W2:Y:S01]  /*04c0*/  @P2 LDG.E R20, desc[UR36][R14.64+0x28] ;  /* 0x000028240e142981 */ /* 0x000ea2000c1e1900 */
[----:B---3--:R-:W-:-:S03]  /*04d0*/  @P1 LOP3.LUT R5, R5, R22, RZ, 0x3c, !PT ;  /* 0x0000001605051212 */ /* 0x008fc600078e3cff */
[----:B------:R-:W3:Y:S01]  /*04e0*/  @P2 LDG.E R22, desc[UR36][R14.64+0x30] ;  /* 0x000030240e162981 */ /* 0x000ee2000c1e1900 */
[----:B----4-:R-:W-:-:S03]  /*04f0*/  @P2 LOP3.LUT R5, R5, R26, RZ, 0x3c, !PT ;  /* 0x0000001a05052212 */ /* 0x010fc600078e3cff */
[----:B------:R-:W4:Y:S01]  /*0500*/  @P3 LDG.E R26, desc[UR36][R14.64+0x3c] ;  /* 0x00003c240e1a3981 */ /* 0x000f22000c1e1900 */
[----:B------:R-:W-:-:S03]  /*0510*/  @!P0 LOP3.LUT R3, R3, R16, RZ, 0x3c, !PT ;  /* 0x0000001003038212 */ /* 0x000fc600078e3cff */
[----:B------:R-:W2:Y:S01]  /*0520*/  @P1 LDG.E R16, desc[UR36][R14.64+0x14] ;  /* 0x000014240e101981 */ /* 0x000ea2000c1e1900 */
[----:B------:R-:W-:-:S03]  /*0530*/  @!P0 LOP3.LUT R6, R6, R19, RZ, 0x3c, !PT ;  /* 0x0000001306068212 */ /* 0x000fc600078e3cff */
[----:B------:R-:W3:Y:S01]  /*0540*/  @P1 LDG.E R19, desc[UR36][R14.64+0x18] ;  /* 0x000018240e131981 */ /* 0x000ee2000c1e1900 */
[----:B------:R-:W-:-:S03]  /*0550*/  @P3 LOP3.LUT R5, R5, R28, RZ, 0x3c, !PT ;  /* 0x0000001c05053212 */ /* 0x000fc600078e3cff */
[----:B------:R-:W4:Y:S01]  /*0560*/  @P3 LDG.E R28, desc[UR36][R14.64+0x44] ;  /* 0x000044240e1c3981 */ /* 0x000f22000c1e1900 */
[----:B------:R-:W-:-:S03]  /*0570*/  @!P0 LOP3.LUT R7, R7, R18, RZ, 0x3c, !PT ;  /* 0x0000001207078212 */ /* 0x000fc600078e3cff */
[----:B------:R-:W4:Y:S01]  /*0580*/  @P1 LDG.E R18, desc[UR36][R14.64+0x1c] ;  /* 0x00001c240e121981 */ /* 0x000f22000c1e1900 */
[----:B------:R-:W-:-:S03]  /*0590*/  @!P0 LOP3.LUT R4, R4, R21, RZ, 0x3c, !PT ;  /* 0x0000001504048212 */ /* 0x000fc600078e3cff */
[----:B------:R-:W4:Y:S01]  /*05a0*/  @P1 LDG.E R21, desc[UR36][R14.64+0x20] ;  /* 0x000020240e151981 */ /* 0x000f22000c1e1900 */
[----:B------:R-:W-:-:S03]  /*05b0*/  @P4 LOP3.LUT R5, R5, R30, RZ, 0x3c, !PT ;  /* 0x0000001e05054212 */ /* 0x000fc600078e3cff */
[----:B------:R-:W4:Y:S01]  /*05c0*/  @P4 LDG.E R30, desc[UR36][R14.64+0x50] ;  /* 0x000050240e1e4981 */ /* 0x000f22000c1e1900 */
[----:B------:R-:W-:-:S03]  /*05d0*/  @P5 LOP3.LUT R5, R5, R32, RZ, 0x3c, !PT ;  /* 0x0000002005055212 */ /* 0x000fc600078e3cff */
[----:B------:R-:W4:Y:S01]  /*05e0*/  @P6 LDG.E R32, desc[UR36][R14.64+0x88] ;  /* 0x000088240e206981 */ /* 0x000f22000c1e1900 */
[----:B------:R-:W-:Y:S02]  /*05f0*/  LOP3.LUT P0, RZ, R24, 0x80, RZ, 0xc0, !PT ;  /* 0x0000008018ff7812 */ /* 0x000fe4000780c0ff */
[----:B--2---:R-:W-:Y:S02]  /*0600*/  @P1 LOP3.LUT R3, R3, R16, RZ, 0x3c, !PT ;  /* 0x0000001003031212 */ /* 0x004fe400078e3cff */
[----:B------:R-:W2:Y:S01]  /*0610*/  @P4 LDG.E R16, desc[UR36][R14.64+0x58] ;  /* 0x000058240e104981 */ /* 0x000ea2000c1e1900 */
[----:B---3--:R-:W-:-:S03]  /*0620*/  @P1 LOP3.LUT R6, R6, R19, RZ, 0x3c, !PT ;  /* 0x0000001306061212 */ /* 0x008fc600078e3cff */
[----:B------:R-:W3:Y:S01]  /*0630*/  @P4 LDG.E R19, desc[UR36][R14.64+0x5c] ;  /* 0x00005c240e134981 */ /* 0x000ee2000c1e1900 */
[----:B------:R-:W-:Y:S02]  /*0640*/  @P2 LOP3.LUT R3, R3, R20, RZ, 0x3c, !PT ;  /* 0x0000001403032212 */ /* 0x000fe400078e3cff */
[----:B------:R-:W-:Y:S01]  /*0650*/  @P2 LOP3.LUT R6, R6, R27, RZ, 0x3c, !PT ;  /* 0x0000001b06062212 */ /* 0x000fe200078e3cff */
[----:B------:R-:W3:Y:S01]  /*0660*/  @P5 LDG.E R20, desc[UR36][R14.64+0x6c] ;  /* 0x00006c240e145981 */ /* 0x000ee2000c1e1900 */
[----:B----4-:R-:W-:-:S03]  /*0670*/  @P1 LOP3.LUT R7, R7, R18, RZ, 0x3c, !PT ;  /* 0x0000001207071212 */ /* 0x010fc600078e3cff */
[----:B------:R-:W4:Y:S01]  /*0680*/  @P5 LDG.E R18, desc[UR36][R14.64+0x64] ;  /* 0x000064240e125981 */ /* 0x000f22000c1e1900 */
[----:B------:R-:W-:-:S03]  /*0690*/  @P1 LOP3.LUT R4, R4, R21, RZ, 0x3c, !PT ;  /* 0x0000001504041212 */ /* 0x000fc600078e3cff */
[----:B------:R-:W4:Y:S01]  /*06a0*/  @P5 LDG.E R21, desc[UR36][R14.64+0x68] ;  /* 0x000068240e155981 */ /* 0x000f22000c1e1900 */
[----:B------:R-:W-:-:S03]  /*06b0*/  @P2 LOP3.LUT R7, R7, R22, RZ, 0x3c, !PT ;  /* 0x0000001607072212 */ /* 0x000fc600078e3cff */
[----:B------:R-:W4:Y:S01]  /*06c0*/  @P5 LDG.E R27, desc[UR36][R14.64+0x70] ;  /* 0x000070240e1b5981 */ /* 0x000f22000c1e1900 */
[----:B------:R-:W-:Y:S02]  /*06d0*/  @P2 LOP3.LUT R4, R4, R29, RZ, 0x3c, !PT ;  /* 0x0000001d04042212 */ /* 0x000fe400078e3cff */
[----:B------:R-:W-:Y:S01]  /*06e0*/  @P3 LOP3.LUT R3, R3, R26, RZ, 0x3c, !PT ;  /* 0x0000001a03033212 */ /* 0x000fe200078e3cff */
[----:B------:R-:W4:Y:S01]  /*06f0*/  @P6 LDG.E R22, desc[UR36][R14.64+0x78] ;  /* 0x000078240e166981 */ /* 0x000f22000c1e1900 */
[----:B------:R-:W-:-:S03]  /*0700*/  @P3 LOP3.LUT R6, R6, R31, RZ, 0x3c, !PT ;  /* 0x0000001f06063212 */ /* 0x000fc600078e3cff */
        /* <DEDUP_REMOVED lines=9> */
[----:B------:R-:W4:Y:S04]  /*07a0*/  @P0 LDG.E R33, desc[UR36][R14.64+0x90] ;  /* 0x000090240e210981 */ /* 0x000f28000c1e1900 */
[----:B------:R-:W4:Y:S04]  /*07b0*/  @P0 LDG.E R30, desc[UR36][R14.64+0x94] ;  /* 0x000094240e1e0981 */ /* 0x000f28000c1e1900 */
[----:B------:R-:W4:Y:S04]  /*07c0*/  @P0 LDG.E R35, desc[UR36][R14.64+0x98] ;  /* 0x000098240e230981 */ /* 0x000f28000c1e1900 */
[----:B------:R-:W4:Y:S01]  /*07d0*/  @P0 LDG.E R32, desc[UR36][R14.64+0x9c] ;  /* 0x00009c240e200981 */ /* 0x000f22000c1e1900 */
[----:B--2---:R-:W-:-:S02]  /*07e0*/  @P4 LOP3.LUT R7, R7, R16, RZ, 0x3c, !PT ;  /* 0x0000001007074212 */ /* 0x004fc400078e3cff */
[----:B---3--:R-:W-:Y:S02]  /*07f0*/  @P4 LOP3.LUT R4, R4, R19, RZ, 0x3c, !PT ;  /* 0x0000001304044212 */ /* 0x008fe400078e3cff */
[----:B------:R-:W-:Y:S02]  /*0800*/  @P5 LOP3.LUT R7, R7, R20, RZ, 0x3c, !PT ;  /* 0x0000001407075212 */ /* 0x000fe400078e3cff */
[----:B----4-:R-:W-:Y:S02]  /*0810*/  @P5 LOP3.LUT R3, R3, R18, RZ, 0x3c, !PT ;  /* 0x0000001203035212 */ /* 0x010fe400078e3cff */
[----:B------:R-:W-:Y:S02]  /*0820*/  @P5 LOP3.LUT R6, R6, R21, RZ, 0x3c, !PT ;  /* 0x0000001506065212 */ /* 0x000fe400078e3cff */
[----:B------:R-:W-:Y:S02]  /*0830*/  @P5 LOP3.LUT R4, R4, R27, RZ, 0x3c, !PT ;  /* 0x0000001b04045212 */ /* 0x000fe400078e3cff */
[----:B------:R-:W-:-:S02]  /*0840*/  @P6 LOP3.LUT R3, R3, R22, RZ, 0x3c, !PT ;  /* 0x0000001603036212 */ /* 0x000fc400078e3cff */
[----:B------:R-:W-:Y:S02]  /*0850*/  @P6 LOP3.LUT R6, R6, R29, RZ, 0x3c, !PT ;  /* 0x0000001d06066212 */ /* 0x000fe400078e3cff */
[----:B------:R-:W-:Y:S02]  /*0860*/  @P6 LOP3.LUT R7, R7, R26, RZ, 0x3c, !PT ;  /* 0x0000001a07076212 */ /* 0x000fe400078e3cff */
[----:B------:R-:W-:Y:S02]  /*0870*/  @P6 LOP3.LUT R4, R4, R31, RZ, 0x3c, !PT ;  /* 0x0000001f04046212 */ /* 0x000fe400078e3cff */
[----:B------:R-:W-:Y:S02]  /*0880*/  @P0 LOP3.LUT R3, R3, R28, RZ, 0x3c, !PT ;  /* 0x0000001c03030212 */ /* 0x000fe400078e3cff */
[----:B------:R-:W-:Y:S02]  /*0890*/  @P0 LOP3.LUT R6, R6, R33, RZ, 0x3c, !PT ;  /* 0x0000002106060212 */ /* 0x000fe400078e3cff */
[----:B------:R-:W-:-:S02]  /*08a0*/  @P0 LOP3.LUT R7, R7, R30, RZ, 0x3c, !PT ;  /* 0x0000001e07070212 */ /* 0x000fc400078e3cff */
[----:B------:R-:W-:Y:S02]  /*08b0*/  @P0 LOP3.LUT R4, R4, R35, RZ, 0x3c, !PT ;  /* 0x0000002304040212 */ /* 0x000fe400078e3cff */
[----:B------:R-:W-:Y:S02]  /*08c0*/  @P0 LOP3.LUT R5, R5, R32, RZ, 0x3c, !PT ;  /* 0x0000002005050212 */ /* 0x000fe400078e3cff */
[----:B------:R-:W-:-:S13]  /*08d0*/  R2P PR, R24.B1, 0x7f ;  /* 0x0000007f18007804 */ /* 0x000fda0000001000 */
[----:B------:R-:W2:Y:S04]  /*08e0*/  @P0 LDG.E R18, desc[UR36][R14.64+0xb0] ;  /* 0x0000b0240e120981 */ /* 0x000ea8000c1e1900 */
[----:B------:R-:W3:Y:S04]  /*08f0*/  @P1 LDG.E R20, desc[UR36][R14.64+0xc4] ;  /* 0x0000c4240e141981 */ /* 0x000ee8000c1e1900 */
[----:B------:R-:W4:Y:S04]  /*0900*/  @P2 LDG.E R22, desc[UR36][R14.64+0xd8] ;  /* 0x0000d8240e162981 */ /* 0x000f28000c1e1900 */
        /* <DEDUP_REMOVED lines=11> */
[----:B------:R-:W4:Y:S01]  /*09c0*/  @P3 LDG.E R35, desc[UR36][R14.64+0xe0] ;  /* 0x0000e0240e233981 */ /* 0x000f22000c1e1900 */
[----:B--2---:R-:W-:-:S03]  /*09d0*/  @P0 LOP3.LUT R5, R5, R18, RZ, 0x3c, !PT ;  /* 0x0000001205050212 */ /* 0x004fc600078e3cff */
[----:B------:R-:W2:Y:S01]  /*09e0*/  @P0 LDG.E R18, desc[UR36][R14.64+0xa8] ;  /* 0x0000a8240e120981 */ /* 0x000ea2000c1e1900 */
[----:B---3--:R-:W-:-:S03]  /*09f0*/  @P1 LOP3.LUT R5, R5, R20, RZ, 0x3c, !PT ;  /* 0x0000001405051212 */ /* 0x008fc600078e3cff */
[----:B------:R-:W3:Y:S01]  /*0a00*/  @P1 LDG.E R20, desc[UR36][R14.64+0xb4] ;  /* 0x0000b4240e141981 */ /* 0x000ee2000c1e1900 */
[----:B----4-:R-:W-:-:S03]  /*0a10*/  @P2 LOP3.LUT R5, R5, R22, RZ, 0x3c, !PT ;  /* 0x0000001605052212 */ /* 0x010fc600078e3cff */
[----:B------:R-:W4:Y:S01]  /*0a20*/  @P1 LDG.E R22, desc[UR36][R14.64+0xbc] ;  /* 0x0000bc240e161981 */ /* 0x000f22000c1e1900 */
[----:B------:R-:W-:-:S03]  /*0a30*/  @P3 LOP3.LUT R5, R5, R26, RZ, 0x3c, !PT ;  /* 0x0000001a05053212 */ /* 0x000fc600078e3cff */
        /* <DEDUP_REMOVED lines=20> */
[----:B------:R-:W-:Y:S02]  /*0b80*/  @P3 LOP3.LUT R6, R6, R35, RZ, 0x3c, !PT ;  /* 0x0000002306063212 */ /* 0x000fe400078e3cff */
[----:B--2---:R-:W-:Y:S02]  /*0b90*/  @P0 LOP3.LUT R7, R7, R18, RZ, 0x3c, !PT ;  /* 0x0000001207070212 */ /* 0x004fe400078e3cff */
[----:B------:R-:W-:Y:S01]  /*0ba0*/  LOP3.LUT P0, RZ, R24, 0x8000, RZ, 0xc0, !PT ;  /* 0x0000800018ff7812 */ /* 0x000fe2000780c0ff */
        /* <DEDUP_REMOVED lines=14> */
[----:B------:R-:W4:Y:S04]  /*0c90*/  @P0 LDG.E R28, desc[UR36][R14.64+0x12c] ;  /* 0x00012c240e1c0981 */ /* 0x000f28000c1e1900 */
[----:B------:R-:W4:Y:S04]  /*0ca0*/  @P0 LDG.E R35, desc[UR36][R14.64+0x130] ;  /* 0x000130240e230981 */ /* 0x000f28000c1e1900 */
[----:B------:R-:W4:Y:S04]  /*0cb0*/  @P0 LDG.E R30, desc[UR36][R14.64+0x134] ;  /* 0x000134240e1e0981 */ /* 0x000f28000c1e1900 */
[----:B------:R-:W4:Y:S04]  /*0cc0*/  @P0 LDG.E R32, desc[UR36][R14.64+0x13c] ;  /* 0x00013c240e200981 */ /* 0x000f28000c1e1900 */
[----:B------:R-:W4:Y:S01]  /*0cd0*/  @P0 LDG.E R37, desc[UR36][R14.64+0x138] ;  /* 0x000138240e250981 */ /* 0x000f22000c1e1900 */
[----:B------:R-:W-:Y:S01]  /*0ce0*/  VIADD R17, R17, 0x10 ;  /* 0x0000001011117836 */ /* 0x000fe20000000000 */
[----:B------:R-:W-:-:S04]  /*0cf0*/  @P4 LOP3.LUT R6, R6, R21, RZ, 0x3c, !PT ;  /* 0x0000001506064212 */ /* 0x000fc800078e3cff */
[----:B------:R-:W-:Y:S02]  /*0d00*/  ISETP.NE.AND P1, PT, R17, 0x20, PT ;  /* 0x000000201100780c */ /* 0x000fe40003f25270 */
[----:B------:R-:W-:Y:S02]  /*0d10*/  @P4 LOP3.LUT R4, R4, R27, RZ, 0x3c, !PT ;  /* 0x0000001b04044212 */ /* 0x000fe400078e3cff */
[----:B------:R-:W-:Y:S02]  /*0d20*/  @P5 LOP3.LUT R6, R6, R29, RZ, 0x3c, !PT ;  /* 0x0000001d06065212 */ /* 0x000fe400078e3cff */
[----:B------:R-:W-:Y:S02]  /*0d30*/  @P5 LOP3.LUT R4, R4, R31, RZ, 0x3c, !PT ;  /* 0x0000001f04045212 */ /* 0x000fe400078e3cff */
[----:B------:R-:W-:Y:S02]  /*0d40*/  @P6 LOP3.LUT R6, R6, R33, RZ, 0x3c, !PT ;  /* 0x0000002106066212 */ /* 0x000fe400078e3cff */
[----:B--2---:R-:W-:-:S02]  /*0d50*/  @P4 LOP3.LUT R3, R3, R18, RZ, 0x3c, !PT ;  /* 0x0000001203034212 */ /* 0x004fc400078e3cff */
[----:B---3--:R-:W-:Y:S02]  /*0d60*/  @P4 LOP3.LUT R7, R7, R20, RZ, 0x3c, !PT ;  /* 0x0000001407074212 */ /* 0x008fe400078e3cff */
[----:B----4-:R-:W-:Y:S02]  /*0d70*/  @P5 LOP3.LUT R3, R3, R22, RZ, 0x3c, !PT ;  /* 0x0000001603035212 */ /* 0x010fe400078e3cff */
[----:B------:R-:W-:-:S04]  /*0d80*/  @P5 LOP3.LUT R7, R7, R24, RZ, 0x3c, !PT ;  /* 0x0000001807075212 */ /* 0x000fc800078e3cff */
[----:B------:R-:W-:Y:S02]  /*0d90*/  @P6 LOP3.LUT R7, R7, R26, RZ, 0x3c, !PT ;  /* 0x0000001a07076212 */ /* 0x000fe400078e3cff */
[----:B------:R-:W-:Y:S02]  /*0da0*/  @P6 LOP3.LUT R3, R3, R16, RZ, 0x3c, !PT ;  /* 0x0000001003036212 */ /* 0x000fe400078e3cff */
[----:B------:R-:W-:Y:S02]  /*0db0*/  @P6 LOP3.LUT R4, R4, R19, RZ, 0x3c, !PT ;  /* 0x0000001304046212 */ /* 0x000fe400078e3cff */
[----:B------:R-:W-:Y:S02]  /*0dc0*/  @P0 LOP3.LUT R3, R3, R28, RZ, 0x3c, !PT ;  /* 0x0000001c03030212 */ /* 0x000fe400078e3cff */
[----:B------:R-:W-:Y:S02]  /*0dd0*/  @P0 LOP3.LUT R6, R6, R35, RZ, 0x3c, !PT ;  /* 0x0000002306060212 */ /* 0x000fe400078e3cff */
[----:B------:R-:W-:-:S02]  /*0de0*/  @P0 LOP3.LUT R7, R7, R30, RZ, 0x3c, !PT ;  /* 0x0000001e07070212 */ /* 0x000fc400078e3cff */
[----:B------:R-:W-:Y:S02]  /*0df0*/  @P0 LOP3.LUT R5, R5, R32, RZ, 0x3c, !PT ;  /* 0x0000002005050212 */ /* 0x000fe400078e3cff */
[----:B------:R-:W-:Y:S01]  /*0e00*/  @P0 LOP3.LUT R4, R4, R37, RZ, 0x3c, !PT ;  /* 0x0000002504040212 */ /* 0x000fe200078e3cff */
[----:B------:R-:W-:Y:S06]  /*0e10*/  @P1 BRA `(.L_x_7) ;  /* 0xfffffff4004c1947 */ /* 0x000fec000383ffff */
[----:B------:R-:W-:Y:S05]  /*0e20*/  BSYNC.RECONVERGENT B3 ;  /* 0x0000000000037941 */ /* 0x000fea0003800200 */
.L_x_6:
[----:B------:R-:W-:-:S05]  /*0e30*/  VIADD R23, R23, 0x1 ;  /* 0x0000000117177836 */ /* 0x000fca0000000000 */
[----:B------:R-:W-:-:S13]  /*0e40*/  ISETP.NE.AND P0, PT, R23, 0x5, PT ;  /* 0x000000051700780c */ /* 0x000fda0003f05270 */
[----:B------:R-:W-:Y:S05]  /*0e50*/  @P0 BRA `(.L_x_8) ;  /* 0xfffffff400280947 */ /* 0x000fea000383ffff */
[----:B------:R-:W-:Y:S05]  /*0e60*/  BSYNC.RECONVERGENT B2 ;  /* 0x0000000000027941 */ /* 0x000fea0003800200 */
.L_x_5:
[----:B------:R-:W-:Y:S01]  /*0e70*/  LOP3.LUT R0, R13, 0x3, RZ, 0xc0, !PT ;  /* 0x000000030d007812 */ /* 0x000fe200078ec0ff */
[----:B------:R1:W-:Y:S03]  /*0e80*/  STL.64 [R1+0x8], R6 ;  /* 0x0000080601007387 */ /* 0x0003e60000100a00 */
[----:B------:R-:W-:Y:S01]  /*0e90*/  ISETP.NE.U32.AND P0, PT, R0, 0x1, PT ;  /* 0x000000010000780c */ /* 0x000fe20003f05070 */
[----:B------:R1:W-:Y:S03]  /*0ea0*/  STL [R1+0x4], R3 ;  /* 0x0000040301007387 */ /* 0x0003e60000100800 */
[----:B------:R-:W-:Y:S01]  /*0eb0*/  ISETP.NE.AND.EX P0, PT, RZ, RZ, PT, P0 ;  /* 0x000000ffff00720c */ /* 0x000fe20003f05300 */
[----:B------:R1:W-:-:S12]  /*0ec0*/  STL.64 [R1+0x10], R4 ;  /* 0x0000100401007387 */ /* 0x0003d80000100a00 */
[----:B-1----:R-:W-:Y:S05]  /*0ed0*/  @!P0 BRA `(.L_x_4) ;  /* 0x0000001800148947 */ /* 0x002fea0003800000 */
[----:B------:R-:W-:Y:S01]  /*0ee0*/  UMOV UR4, URZ ;  /* 0x000000ff00047c82 */ /* 0x000fe20008000000 */
[----:B------:R-:W-:Y:S01]  /*0ef0*/  BSSY.RECONVERGENT B2, `(.L_x_9) ;  /* 0x00000bc000027945 */ /* 0x000fe20003800200 */
[----:B------:R-:W-:Y:S01]  /*0f00*/  IMAD.MOV.U32 R23, RZ, RZ, RZ ;  /* 0x000000ffff177224 */ /* 0x000fe200078e00ff */
[----:B------:R-:W-:Y:S01]  /*0f10*/  CS2R R6, SRZ ;  /* 0x0000000000067805 */ /* 0x000fe2000001ff00 */
[----:B------:R-:W-:Y:S02]  /*0f20*/  IMAD.MOV.U32 R4, RZ, RZ, RZ ;  /* 0x000000ffff047224 */ /* 0x000fe400078e00ff */
[----:B------:R-:W-:Y:S02]  /*0f30*/  IMAD.MOV.U32 R3, RZ, RZ, RZ ;  /* 0x000000ffff037224 */ /* 0x000fe400078e00ff */
[----:B------:R-:W-:-:S07]  /*0f40*/  IMAD.U32 R5, RZ, RZ, UR4 ;  /* 0x00000004ff057e24 */ /* 0x000fce000f8e00ff */
.L_x_12:
[----:B------:R-:W-:-:S06]  /*0f50*/  LEA R12, R23, UR38, 0x2 ;  /* 0x00000026170c7c11 */ /* 0x000fcc000f8e10ff */
[----:B------:R-:W5:Y:S01]  /*0f60*/  LDL R12, [R12+0x4] ;  /* 0x000004000c0c7983 */ /* 0x000f620000100800 */
[----:B------:R-:W-:Y:S01]  /*0f70*/  BSSY.RECONVERGENT B3, `(.L_x_10) ;  /* 0x00000b0000037945 */ /* 0x000fe20003800200 */
[----:B------:R-:W-:Y:S02]  /*0f80*/  IMAD.SHL.U32 R16, R23, 0x20, RZ ;  /* 0x0000002017107824 */ /* 0x000fe400078e00ff */
[----:B------:R-:W-:-:S07]  /*0f90*/  IMAD.MOV.U32 R17, RZ, RZ, RZ ;  /* 0x000000ffff117224 */ /* 0x000fce00078e00ff */
.L_x_11:
        /* <DEDUP_REMOVED lines=8> */
[----:B------:R-:W3:Y:S04]  /*1020*/  @!P0 LDG.E R22, desc[UR36][R14.64+0x8] ;  /* 0x000008240e168981 */ /* 0x000ee8000c1e1900 */
[----:B------:R-:W4:Y:S04]  /*1030*/  @P1 LDG.E R26, desc[UR36][R14.64+0x24] ;  /* 0x000024240e1a1981 */ /* 0x000f28000c1e1900 */
[----:B------:R-:W4:Y:S04]  /*1040*/  @!P0 LDG.E R20, desc[UR36][R14.64] ;  /* 0x000000240e148981 */ /* 0x000f28000c1e1900 */
        /* <DEDUP_REMOVED lines=15> */
[----:B---3--:R-:W-:-:S03]  /*1140*/  @!P0 LOP3.LUT R7, R7, R22, RZ, 0x3c, !PT ;  /* 0x0000001607078212 */ /* 0x008fc600078e3cff */
[----:B------:R-:W3:Y:S01]  /*1150*/  @P2 LDG.E R22, desc[UR36][R14.64+0x28] ;  /* 0x000028240e162981 */ /* 0x000ee2000c1e1900 */
[----:B----4-:R-:W-:-:S03]  /*1160*/  @P1 LOP3.LUT R5, R5, R26, RZ, 0x3c, !PT ;  /* 0x0000001a05051212 */ /* 0x010fc600078e3cff */
[----:B------:R-:W4:Y:S01]  /*1170*/  @P3 LDG.E R26, desc[UR36][R14.64+0x3c] ;  /* 0x00003c240e1a3981 */ /* 0x000f22000c1e1900 */
[----:B------:R-:W-:-:S03]  /*1180*/  @!P0 LOP3.LUT R3, R3, R20, RZ, 0x3c, !PT ;  /* 0x0000001403038212 */ /* 0x000fc600078e3cff */
[----:B------:R-:W2:Y:S01]  /*1190*/  @P1 LDG.E R20, desc[UR36][R14.64+0x1c] ;  /* 0x00001c240e141981 */ /* 0x000ea2000c1e1900 */
[----:B------:R-:W-:-:S03]  /*11a0*/  @!P0 LOP3.LUT R6, R6, R19, RZ, 0x3c, !PT ;  /* 0x0000001306068212 */ /* 0x000fc600078e3cff */
[----:B------:R-:W2:Y:S01]  /*11b0*/  @P1 LDG.E R19, desc[UR36][R14.64+0x18] ;  /* 0x000018240e131981 */ /* 0x000ea2000c1e1900 */
[----:B------:R-:W-:-:S03]  /*11c0*/  @!P0 LOP3.LUT R4, R4, R21, RZ, 0x3c, !PT ;  /* 0x0000001504048212 */ /* 0x000fc600078e3cff */
[----:B------:R-:W2:Y:S01]  /*11d0*/  @P1 LDG.E R21, desc[UR36][R14.64+0x20] ;  /* 0x000020240e151981 */ /* 0x000ea2000c1e1900 */
[----:B------:R-:W-:-:S03]  /*11e0*/  @P1 LOP3.LUT R3, R3, R18, RZ, 0x3c, !PT ;  /* 0x0000001203031212 */ /* 0x000fc600078e3cff */
[----:B------:R-:W2:Y:S01]  /*11f0*/  @P4 LDG.E R18, desc[UR36][R14.64+0x50] ;  /* 0x000050240e124981 */ /* 0x000ea2000c1e1900 */
[----:B------:R-:W-:-:S03]  /*1200*/  @P2 LOP3.LUT R5, R5, R28, RZ, 0x3c, !PT ;  /* 0x0000001c05052212 */ /* 0x000fc600078e3cff */
[----:B------:R-:W2:Y:S01]  /*1210*/  @P3 LDG.E R28, desc[UR36][R14.64+0x44] ;  /* 0x000044240e1c3981 */ /* 0x000ea2000c1e1900 */
[----:B------:R-:W-:-:S03]  /*1220*/  @P3 LOP3.LUT R5, R5, R30, RZ, 0x3c, !PT ;  /* 0x0000001e05053212 */ /* 0x000fc600078e3cff */
[----:B------:R-:W2:Y:S01]  /*1230*/  @P4 LDG.E R30, desc[UR36][R14.64+0x58] ;  /* 0x000058240e1e4981 */ /* 0x000ea2000c1e1900 */
[----:B------:R-:W-:Y:S02]  /*1240*/  LOP3.LUT P0, RZ, R27, 0x80, RZ, 0xc0, !PT ;  /* 0x000000801bff7812 */ /* 0x000fe4000780c0ff */
[----:B---3--:R-:W-:Y:S02]  /*1250*/  @P2 LOP3.LUT R3, R3, R22, RZ, 0x3c, !PT ;  /* 0x0000001603032212 */ /* 0x008fe400078e3cff */
[----:B------:R-:W3:Y:S02]  /*1260*/  @P6 LDG.E R22, desc[UR36][R14.64+0x78] ;  /* 0x000078240e166981 */ /* 0x000ee4000c1e1900 */
[----:B----4-:R-:W-:-:S07]  /*1270*/  @P3 LOP3.LUT R3, R3, R26, RZ, 0x3c, !PT ;  /* 0x0000001a03033212 */ /* 0x010fce00078e3cff */
[----:B------:R-:W4:Y:S01]  /*1280*/  @P0 LDG.E R26, desc[UR36][R14.64+0x8c] ;  /* 0x00008c240e1a0981 */ /* 0x000f22000c1e1900 */
[----:B--2---:R-:W-:-:S03]  /*1290*/  @P1 LOP3.LUT R7, R7, R20, RZ, 0x3c, !PT ;  /* 0x0000001407071212 */ /* 0x004fc600078e3cff */
[----:B------:R-:W2:Y:S01]  /*12a0*/  @P5 LDG.E R20, desc[UR36][R14.64+0x6c] ;  /* 0x00006c240e145981 */ /* 0x000ea2000c1e1900 */
[----:B------:R-:W-:-:S03]  /*12b0*/  @P1 LOP3.LUT R6, R6, R19, RZ, 0x3c, !PT ;  /* 0x0000001306061212 */ /* 0x000fc600078e3cff */
[----:B------:R-:W3:Y:S01]  /*12c0*/  @P4 LDG.E R19, desc[UR36][R14.64+0x5c] ;  /* 0x00005c240e134981 */ /* 0x000ee2000c1e1900 */
[----:B------:R-:W-:Y:S02]  /*12d0*/  @P2 LOP3.LUT R7, R7, R24, RZ, 0x3c, !PT ;  /* 0x0000001807072212 */ /* 0x000fe400078e3cff */
[----:B------:R-:W-:Y:S01]  /*12e0*/  @P1 LOP3.LUT R4, R4, R21, RZ, 0x3c, !PT ;  /* 0x0000001504041212 */ /* 0x000fe200078e3cff */
        /* <DEDUP_REMOVED lines=14> */
[----:B------:R-:W4:Y:S04]  /*13d0*/  @P0 LDG.E R35, desc[UR36][R14.64+0x90] ;  /* 0x000090240e230981 */ /* 0x000f28000c1e1900 */
[----:B------:R-:W4:Y:S04]  /*13e0*/  @P0 LDG.E R28, desc[UR36][R14.64+0x94] ;  /* 0x000094240e1c0981 */ /* 0x000f28000c1e1900 */
[----:B------:R-:W4:Y:S04]  /*13f0*/  @P0 LDG.E R37, desc[UR36][R14.64+0x98] ;  /* 0x000098240e250981 */ /* 0x000f28000c1e1900 */
[----:B------:R-:W4:Y:S01]  /*1400*/  @P0 LDG.E R30, desc[UR36][R14.64+0x9c] ;  /* 0x00009c240e1e0981 */ /* 0x000f22000c1e1900 */
[----:B------:R-:W-:-:S04]  /*1410*/  @P4 LOP3.LUT R5, R5, R32, RZ, 0x3c, !PT ;  /* 0x0000002005054212 */ /* 0x000fc800078e3cff */
[----:B------:R-:W-:-:S04]  /*1420*/  @P5 LOP3.LUT R5, R5, R34, RZ, 0x3c, !PT ;  /* 0x0000002205055212 */ /* 0x000fc800078e3cff */
[----:B------:R-:W-:Y:S02]  /*1430*/  @P6 LOP3.LUT R5, R5, R36, RZ, 0x3c, !PT ;  /* 0x0000002405056212 */ /* 0x000fe400078e3cff */
[----:B--2---:R-:W-:Y:S02]  /*1440*/  @P5 LOP3.LUT R7, R7, R20, RZ, 0x3c, !PT ;  /* 0x0000001407075212 */ /* 0x004fe400078e3cff */
[----:B---3--:R-:W-:Y:S02]  /*1450*/  @P4 LOP3.LUT R4, R4, R19, RZ, 0x3c, !PT ;  /* 0x0000001304044212 */ /* 0x008fe400078e3cff */
[----:B----4-:R-:W-:Y:S02]  /*1460*/  @P6 LOP3.LUT R7, R7, R24, RZ, 0x3c, !PT ;  /* 0x0000001807076212 */ /* 0x010fe400078e3cff */
        /* <DEDUP_REMOVED lines=33> */
[----:B------:R-:W3:Y:S01]  /*1680*/  @P1 LDG.E R20, desc[UR36][R14.64+0xb4] ;  /* 0x0000b4240e141981 */ /* 0x000ee2000c1e1900 */
        /* <DEDUP_REMOVED lines=12> */
[----:B------:R-:W-:Y:S02]  /*1750*/  LOP3.LUT P0, RZ, R27, 0x8000, RZ, 0xc0, !PT ;  /* 0x000080001bff7812 */ /* 0x000fe4000780c0ff */
[----:B------:R-:W-:Y:S01]  /*1760*/  @P1 LOP3.LUT R4, R4, R29, RZ, 0x3c, !PT ;  /* 0x0000001d04041212 */ /* 0x000fe200078e3cff */
[----:B------:R-:W4:Y:S04]  /*1770*/  @P4 LDG.E R27, desc[UR36][R14.64+0xfc] ;  /* 0x0000fc240e1b4981 */ /* 0x000f28000c1e1900 */
[----:B------:R-:W4:Y:S01]  /*1780*/  @P5 LDG.E R29, desc[UR36][R14.64+0x108] ;  /* 0x000108240e1d5981 */ /* 0x000f22000c1e1900 */
[----:B------:R-:W-:-:S03]  /*1790*/  @P2 LOP3.LUT R4, R4, R33, RZ, 0x3c, !PT ;  /* 0x0000002104042212 */ /* 0x000fc600078e3cff */
        /* <DEDUP_REMOVED lines=8> */
[----:B------:R-:W-:Y:S02]  /*1820*/  @P2 LOP3.LUT R3, R3, R24, RZ, 0x3c, !PT ;  /* 0x0000001803032212 */ /* 0x000fe400078e3cff */
[----:B------:R-:W-:Y:S01]  /*1830*/  @P2 LOP3.LUT R6, R6, R31, RZ, 0x3c, !PT ;  /* 0x0000001f06062212 */ /* 0x000fe200078e3cff */
        /* <DEDUP_REMOVED lines=16> */
[----:B------:R-:W-:Y:S01]  /*1940*/  VIADD R17, R17, 0x10 ;  /* 0x0000001011117836 */ /* 0x000fe20000000000 */
[----:B------:R-:W-:-:S04]  /*1950*/  @P4 LOP3.LUT R4, R4, R27, RZ, 0x3c, !PT ;  /* 0x0000001b04044212 */ /* 0x000fc800078e3cff */
[----:B------:R-:W-:Y:S02]  /*1960*/  ISETP.NE.AND P1, PT, R17, 0x20, PT ;  /* 0x000000201100780c */ /* 0x000fe40003f25270 */
[----:B--2---:R-:W-:Y:S02]  /*1970*/  @P5 LOP3.LUT R3, R3, R22, RZ, 0x3c, !PT ;  /* 0x0000001603035212 */ /* 0x004fe400078e3cff */
[----:B---3--:R-:W-:Y:S02]  /*1980*/  @P4 LOP3.LUT R7, R7, R20, RZ, 0x3c, !PT ;  /* 0x0000001407074212 */ /* 0x008fe400078e3cff */
[----:B----4-:R-:W-:-:S04]  /*1990*/  @P4 LOP3.LUT R6, R6, R21, RZ, 0x3c, !PT ;  /* 0x0000001506064212 */ /* 0x010fc800078e3cff */
        /* <DEDUP_REMOVED lines=11> */
[----:B------:R-:W-:Y:S01]  /*1a50*/  @P0 LOP3.LUT R5, R5, R32, RZ, 0x3c, !PT ;  /* 0x0000002005050212 */ /* 0x000fe200078e3cff */
[----:B------:R-:W-:Y:S06]  /*1a60*/  @P1 BRA `(.L_x_11) ;  /* 0xfffffff4004c1947 */ /* 0x000fec000383ffff */
[----:B------:R-:W-:Y:S05]  /*1a70*/  BSYNC.RECONVERGENT B3 ;  /* 0x0000000000037941 */ /* 0x000fea0003800200 */
.L_x_10:
[----:B------:R-:W-:-:S05]  /*1a80*/  VIADD R23, R23, 0x1 ;  /* 0x0000000117177836 */ /* 0x000fca0000000000 */
[----:B------:R-:W-:-:S13]  /*1a90*/  ISETP.NE.AND P0, PT, R23, 0x5, PT ;  /* 0x000000051700780c */ /* 0x000fda0003f05270 */
[----:B------:R-:W-:Y:S05]  /*1aa0*/  @P0 BRA `(.L_x_12) ;  /* 0xfffffff400280947 */ /* 0x000fea000383ffff */
[----:B------:R-:W-:Y:S05]  /*1ab0*/  BSYNC.RECONVERGENT B2 ;  /* 0x0000000000027941 */ /* 0x000fea0003800200 */
.L_x_9:
[----:B------:R1:W-:Y:S01]  /*1ac0*/  STL.64 [R1+0x8], R6 ;  /* 0x0000080601007387 */ /* 0x0003e20000100a00 */
[----:B------:R-:W-:-:S03]  /*1ad0*/  ISETP.NE.U32.AND P0, PT, R0, 0x3, PT ;  /* 0x000000030000780c */ /* 0x000fc60003f05070 */
[----:B------:R1:W-:Y:S01]  /*1ae0*/  STL [R1+0x4], R3 ;  /* 0x0000040301007387 */ /* 0x0003e20000100800 */
[----:B------:R-:W-:-:S03]  /*1af0*/  ISETP.NE.AND.EX P0, PT, RZ, RZ, PT, P0 ;  /* 0x000000ffff00720c */ /* 0x000fc60003f05300 */
[----:B------:R1:W-:Y:S10]  /*1b00*/  STL.64 [R1+0x10], R4 ;  /* 0x0000100401007387 */ /* 0x0003f40000100a00 */
[----:B------:R-:W-:Y:S05]  /*1b10*/  @P0 BRA `(.L_x_4) ;  /* 0x0000000c00040947 */ /* 0x000fea0003800000 */
[----:B------:R-:W-:Y:S01]  /*1b20*/  UMOV UR4, URZ ;  /* 0x000000ff00047c82 */ /* 0x000fe20008000000 */
[----:B------:R-:W-:Y:S01]  /*1b30*/  BSSY.RECONVERGENT B2, `(.L_x_13) ;  /* 0x00000bc000027945 */ /* 0x000fe20003800200 */
[----:B------:R-:W-:Y:S01]  /*1b40*/  IMAD.MOV.U32 R24, RZ, RZ, RZ ;  /* 0x000000ffff187224 */ /* 0x000fe200078e00ff */
[----:B-1----:R-:W-:Y:S01]  /*1b50*/  CS2R R6, SRZ ;  /* 0x0000000000067805 */ /* 0x002fe2000001ff00 */
[----:B------:R-:W-:Y:S02]  /*1b60*/  IMAD.MOV.U32 R4, RZ, RZ, RZ ;  /* 0x000000ffff047224 */ /* 0x000fe400078e00ff */
[----:B------:R-:W-:Y:S02]  /*1b70*/  IMAD.MOV.U32 R3, RZ, RZ, RZ ;  /* 0x000000ffff037224 */ /* 0x000fe400078e00ff */
[----:B------:R-:W-:-:S07]  /*1b80*/  IMAD.U32 R5, RZ, RZ, UR4 ;  /* 0x00000004ff057e24 */ /* 0x000fce000f8e00ff */
.L_x_16:
[----:B------:R-:W-:-:S06]  /*1b90*/  LEA R0, R24, UR38, 0x2 ;  /* 0x0000002618007c11 */ /* 0x000fcc000f8e10ff */
[----:B------:R-:W5:Y:S01]  /*1ba0*/  LDL R0, [R0+0x4] ;  /* 0x0000040000007983 */ /* 0x000f620000100800 */
[----:B------:R-:W-:Y:S01]  /*1bb0*/  BSSY.RECONVERGENT B3, `(.L_x_14) ;  /* 0x00000b0000037945 */ /* 0x000fe20003800200 */
[----:B------:R-:W-:Y:S02]  /*1bc0*/  IMAD.SHL.U32 R12, R24, 0x20, RZ ;  /* 0x00000020180c7824 */ /* 0x000fe400078e00ff */
[----:B------:R-:W-:-:S07]  /*1bd0*/  IMAD.MOV.U32 R17, RZ, RZ, RZ ;  /* 0x000000ffff117224 */ /* 0x000fce00078e00ff */
.L_x_15:
        /* <DEDUP_REMOVED lines=174> */
.L_x_14:
[----:B------:R-:W-:-:S05]  /*26c0*/  VIADD R24, R24, 0x1 ;  /* 0x0000000118187836 */ /* 0x000fca0000000000 */
[----:B------:R-:W-:-:S13]  /*26d0*/  ISETP.NE.AND P0, PT, R24, 0x5, PT ;  /* 0x000000051800780c */ /* 0x000fda0003f05270 */
[----:B------:R-:W-:Y:S05]  /*26e0*/  @P0 BRA `(.L_x_16) ;  /* 0xfffffff400280947 */ /* 0x000fea000383ffff */
[----:B------:R-:W-:Y:S05]  /*26f0*/  BSYNC.RECONVERGENT B2 ;  /* 0x0000000000027941 */ /* 0x000fea0003800200 */
.L_x_13:
[----:B------:R2:W-:Y:S04]  /*2700*/  STL.64 [R1+0x8], R6 ;  /* 0x0000080601007387 */ /* 0x0005e80000100a00 */
[----:B------:R2:W-:Y:S04]  /*2710*/  STL [R1+0x4], R3 ;  /* 0x0000040301007387 */ /* 0x0005e80000100800 */
[----:B------:R2:W-:Y:S02]  /*2720*/  STL.64 [R1+0x10], R4 ;  /* 0x0000100401007387 */ /* 0x0005e40000100a00 */
.L_x_4:
[----:B------:R-:W-:Y:S05]  /*2730*/  BSYNC.RECONVERGENT B0 ;  /* 0x0000000000007941 */ /* 0x000fea0003800200 */
.L_x_3:
[----:B------:R-:W-:Y:S01]  /*2740*/  ISETP.GT.U32.AND P0, PT, R13, 0x3, PT ;  /* 0x000000030d00780c */ /* 0x000fe20003f04070 */
[----:B------:R-:W-:Y:S01]  /*2750*/  VIADD R11, R11, 0x1 ;  /* 0x000000010b0b7836 */ /* 0x000fe20000000000 */
[--C-:B------:R-:W-:Y:S02]  /*2760*/  SHF.R.U64 R13, R13, 0x2, R10.reuse ;  /* 0x000000020d0d7819 */ /* 0x100fe4000000120a */
[----:B------:R-:W-:Y:S02]  /*2770*/  ISETP.GT.U32.AND.EX P0, PT, R10, RZ, PT, P0 ;  /* 0x000000ff0a00720c */ /* 0x000fe40003f04100 */
[----:B------:R-:W-:-:S11]  /*2780*/  SHF.R.U32.HI R10, RZ, 0x2, R10 ;  /* 0x00000002ff0a7819 */ /* 0x000fd6000001160a */
[----:B------:R-:W-:Y:S05]  /*2790*/  @P0 BRA `(.L_x_17) ;  /* 0xffffffd800a80947 */ /* 0x000fea000383ffff */
.L_x_2:
[----:B------:R-:W-:Y:S05]  /*27a0*/  BSYNC.RECONVERGENT B1 ;  /* 0x0000000000017941 */ /* 0x000fea0003800200 */
.L_x_1:
[----:B------:R-:W-:Y:S02]  /*27b0*/  SHF.R.U32.HI R0, RZ, 0x2, R3 ;  /* 0x00000002ff007819 */ /* 0x000fe40000011603 */
[----:B------:R-:W-:Y:S02]  /*27c0*/  ISETP.NE.AND P0, PT, R25, RZ, PT ;  /* 0x000000ff1900720c */ /* 0x000fe40003f05270 */
[----:B------:R-:W-:Y:S01]  /*27d0*/  LOP3.LUT R0, R0, R3, RZ, 0x3c, !PT ;  /* 0x0000000300007212 */ /* 0x000fe200078e3cff */
[----:B012---:R-:W-:-:S04]  /*27e0*/  IMAD.SHL.U32 R3, R5, 0x10, RZ ;  /* 0x0000001005037824 */ /* 0x007fc800078e00ff */
[----:B------:R-:W-:-:S05]  /*27f0*/  IMAD.SHL.U32 R4, R0, 0x2, RZ ;  /* 0x0000000200047824 */ /* 0x000fca00078e00ff */
[----:B------:R-:W-:-:S04]  /*2800*/  LOP3.LUT R4, R0, R4, R3, 0x96, !PT ;  /* 0x0000000400047212 */ /* 0x000fc800078e9603 */
[----:B------:R-:W-:-:S04]  /*2810*/  LOP3.LUT R5, R4, R5, RZ, 0x3c, !PT ;  /* 0x0000000504057212 */ /* 0x000fc800078e3cff */
[----:B------:R-:W-:-:S04]  /*2820*/  IADD3 R5, PT, PT, R2, 0x587c5, R5 ;  /* 0x000587c502057810 */ /* 0x000fc80007ffe005 */
[----:B------:R0:W1:Y:S01]  /*2830*/  I2F.F64.U32 R22, R5 ;  /* 0x0000000500167312 */ /* 0x0000620000201800 */
[----:B------:R-:W-:-:S06]  /*2840*/  CS2R R2, SR_CLOCKLO ;  /* 0x0000000000027805 */ /* 0x000fcc0000015000 */
[----:B------:R-:W-:Y:S01]  /*2850*/  LOP3.LUT R0, R3, 0xf7dcefdd, RZ, 0x3c, !PT ;  /* 0xf7dcefdd03007812 */ /* 0x000fe200078e3cff */
[----:B------:R-:W-:Y:S01]  /*2860*/  BSSY.RECONVERGENT B1, `(.L_x_18) ;  /* 0x0000267000017945 */ /* 0x000fe20003800200 */
[----:B------:R-:W-:-:S03]  /*2870*/  LOP3.LUT R2, R2, 0xaad26b49, RZ, 0x3c, !PT ;  /* 0xaad26b4902027812 */ /* 0x000fc600078e3cff */
[----:B------:R-:W-:Y:S02]  /*2880*/  IMAD R0, R0, -0x658354e5, RZ ;  /* 0x9a7cab1b00007824 */ /* 0x000fe400078e02ff */
[----:B------:R-:W-:Y:S02]  /*2890*/  IMAD R3, R2, 0x4182bed5, RZ ;  /* 0x4182bed502037824 */ /* 0x000fe400078e02ff */
[C---:B------:R-:W-:Y:S01]  /*28a0*/  VIADD R7, R0.reuse, 0x1f123bb5 ;  /* 0x1f123bb500077836 */ /* 0x040fe20000000000 */
[----:B------:R-:W-:Y:S01]  /*28b0*/  LOP3.LUT R4, R0, 0x5491333, RZ, 0x3c, !PT ;  /* 0x0549133300047812 */ /* 0x000fe200078e3cff */
[C---:B0-----:R-:W-:Y:S01]  /*28c0*/  VIADD R5, R3.reuse, 0x583f19 ;  /* 0x00583f1903057836 */ /* 0x041fe20000000000 */
[C---:B------:R-:W-:Y:S02]  /*28d0*/  IADD3 R2, PT, PT, R3.reuse, 0x64f0c9, R0 ;  /* 0x0064f0c903027810 */ /* 0x040fe40007ffe000 */
[C---:B------:R-:W-:Y:S01]  /*28e0*/  LOP3.LUT R6, R3.reuse, 0x159a55e5, RZ, 0x3c, !PT ;  /* 0x159a55e503067812 */ /* 0x040fe200078e3cff */
[----:B------:R-:W-:Y:S01]  /*28f0*/  VIADD R3, R3, 0x75bcd15 ;  /* 0x075bcd1503037836 */ /* 0x000fe20000000000 */
[----:B------:R0:W-:Y:S04]  /*2900*/  STL.64 [R1+0x10], R4 ;  /* 0x0000100401007387 */ /* 0x0001e80000100a00 */
[----:B------:R0:W-:Y:S04]  /*2910*/  STL.64 [R1+0x8], R6 ;  /* 0x0000080601007387 */ /* 0x0001e80000100a00 */
[----:B------:R0:W-:Y:S01]  /*2920*/  STL.64 [R1], R2 ;  /* 0x0000000201007387 */ /* 0x0001e20000100a00 */
[----:B-1----:R-:W-:Y:S05]  /*2930*/  @!P0 BRA `(.L_x_19) ;  /* 0x0000002400648947 */ /* 0x002fea0003800000 */
[--C-:B------:R-:W-:Y:S01]  /*2940*/  SHF.R.S32.HI R13, RZ, 0x1f, R25.reuse ;  /* 0x0000001fff0d7819 */ /* 0x100fe20000011419 */
[----:B------:R-:W-:Y:S02]  /*2950*/  IMAD.MOV.U32 R11, RZ, RZ, RZ ;  /* 0x000000ffff0b7224 */ /* 0x000fe400078e00ff */
[----:B------:R-:W-:-:S07]  /*2960*/  IMAD.MOV.U32 R10, RZ, RZ, R25 ;  /* 0x000000ffff0a7224 */ /* 0x000fce00078e0019 */
.L_x_34:
        /* <DEDUP_REMOVED lines=12> */
.L_x_25:
[----:B------:R-:W-:-:S06]  /*2a30*/  LEA R0, R26, UR38, 0x2 ;  /* 0x000000261a007c11 */ /* 0x000fcc000f8e10ff */
[----:B------:R-:W5:Y:S01]  /*2a40*/  LDL R0, [R0+0x4] ;  /* 0x0000040000007983 */ /* 0x000f620000100800 */
[----:B------:R-:W-:Y:S01]  /*2a50*/  BSSY.RECONVERGENT B3, `(.L_x_23) ;  /* 0x00000b0000037945 */ /* 0x000fe20003800200 */
[----:B------:R-:W-:Y:S02]  /*2a60*/  IMAD.SHL.U32 R12, R26, 0x20, RZ ;  /* 0x000000201a0c7824 */ /* 0x000fe400078e00ff */
[----:B------:R-:W-:-:S07]  /*2a70*/  IMAD.MOV.U32 R17, RZ, RZ, RZ ;  /* 0x000000ffff117224 */ /* 0x000fce00078e00ff */
.L_x_24:
[----:B-----5:R-:W-:Y:S01]  /*2a80*/  SHF.R.U32.HI R29, RZ, R17, R0 ;  /* 0x00000011ff1d7219 */ /* 0x020fe20000011600 */
[----:B------:R-:W-:-:S03]  /*2a90*/  IMAD.IADD R14, R12, 0x1, R17 ;  /* 0x000000010c0e7824 */ /* 0x000fc600078e0211 */
[----:B------:R-:W-:-:S04]  /*2aa0*/  LOP3.LUT R15, R29, 0x1, RZ, 0xc0, !PT ;  /* 0x000000011d0f7812 */ /* 0x000fc800078ec0ff */
[----:B------:R-:W-:Y:S01]  /*2ab0*/  ISETP.NE.U32.AND P0, PT, R15, 0x1, PT ;  /* 0x000000010f00780c */ /* 0x000fe20003f05070 */
[----:B------:R-:W-:-:S04]  /*2ac0*/  IMAD R15, R14, 0x5, RZ ;  /* 0x000000050e0f7824 */ /* 0x000fc800078e02ff */
[----:B------:R-:W-:-:S08]  /*2ad0*/  IMAD.WIDE.U32 R14, R15, 0x4, R8 ;  /* 0x000000040f0e7825 */ /* 0x000fd000078e0008 */
[----:B------:R-:W2:Y:S01]  /*2ae0*/  @!P0 LDG.E R16, desc[UR36][R14.64+0x10] ;  /* 0x000010240e108981 */ /* 0x000ea2000c1e1900 */
[----:B------:R-:W-:-:S03]  /*2af0*/  R2P PR, R29, 0x7e ;  /* 0x0000007e1d007804 */ /* 0x000fc60000000000 */
[----:B------:R-:W3:Y:S04]  /*2b00*/  @!P0 LDG.E R18, desc[UR36][R14.64] ;  /* 0x000000240e128981 */ /* 0x000ee8000c1e1900 */
        /* <DEDUP_REMOVED lines=8> */
[----:B------:R-:W4:Y:S04]  /*2b90*/  @!P0 LDG.E R21, desc[UR36][R14.64+0xc] ;  /* 0x00000c240e158981 */ /* 0x000f28000c1e1900 */
        /* <DEDUP_REMOVED lines=9> */
[----:B----4-:R-:W-:Y:S02]  /*2c30*/  @P1 LOP3.LUT R5, R5, R28, RZ, 0x3c, !PT ;  /* 0x0000001c05051212 */ /* 0x010fe400078e3cff */
[----:B------:R-:W-:Y:S01]  /*2c40*/  @!P0 LOP3.LUT R7, R7, R20, RZ, 0x3c, !PT ;  /* 0x0000001407078212 */ /* 0x000fe200078e3cff */
[----:B------:R-:W4:Y:S01]  /*2c50*/  @P3 LDG.E R28, desc[UR36][R14.64+0x44] ;  /* 0x000044240e1c3981 */ /* 0x000f22000c1e1900 */
[----:B------:R-:W-:Y:S02]  /*2c60*/  @P2 LOP3.LUT R5, R5, R30, RZ, 0x3c, !PT ;  /* 0x0000001e05052212 */ /* 0x000fe400078e3cff */
[----:B------:R-:W-:Y:S01]  /*2c70*/  @!P0 LOP3.LUT R6, R6, R19, RZ, 0x3c, !PT ;  /* 0x0000001306068212 */ /* 0x000fe200078e3cff */
        /* <DEDUP_REMOVED lines=8> */
[----:B------:R-:W-:Y:S02]  /*2d00*/  @!P0 LOP3.LUT R4, R4, R21, RZ, 0x3c, !PT ;  /* 0x0000001504048212 */ /* 0x000fe400078e3cff */
[----:B------:R-:W4:Y:S01]  /*2d10*/  @P2 LDG.E R21, desc[UR36][R14.64+0x2c] ;  /* 0x00002c240e152981 */ /* 0x000f22000c1e1900 */
[----:B------:R-:W-:-:S03]  /*2d20*/  @P6 LOP3.LUT R5, R5, R31, RZ, 0x3c, !PT ;  /* 0x0000001f05056212 */ /* 0x000fc600078e3cff */
[----:B------:R-:W4:Y:S01]  /*2d30*/  @P3 LDG.E R31, desc[UR36][R14.64+0x40] ;  /* 0x000040240e1f3981 */ /* 0x000f22000c1e1900 */
[----:B------:R-:W-:-:S03]  /*2d40*/  @P1 LOP3.LUT R6, R6, R27, RZ, 0x3c, !PT ;  /* 0x0000001b06061212 */ /* 0x000fc600078e3cff */
[----:B------:R-:W4:Y:S01]  /*2d50*/  @P2 LDG.E R27, desc[UR36][R14.64+0x34] ;  /* 0x000034240e1b2981 */ /* 0x000f22000c1e1900 */
[----:B--2---:R-:W-:-:S03]  /*2d60*/  @P1 LOP3.LUT R7, R7, R16, RZ, 0x3c, !PT ;  /* 0x0000001007071212 */ /* 0x004fc600078e3cff */
[----:B------:R-:W2:Y:S01]  /*2d70*/  @P4 LDG.E R16, desc[UR36][R14.64+0x50] ;  /* 0x000050240e104981 */ /* 0x000ea2000c1e1900 */
[----:B---3--:R-:W-:Y:S02]  /*2d80*/  @P2 LOP3.LUT R3, R3, R18, RZ, 0x3c, !PT ;  /* 0x0000001203032212 */ /* 0x008fe400078e3cff */
[----:B------:R-:W-:Y:S01]  /*2d90*/  LOP3.LUT P0, RZ, R29, 0x80, RZ, 0xc0, !PT ;  /* 0x000000801dff7812 */ /* 0x000fe2000780c0ff */
[----:B------:R-:W3:-:S12]  /*2da0*/  @P5 LDG.E R18, desc[UR36][R14.64+0x6c] ;  /* 0x00006c240e125981 */ /* 0x000ed8000c1e1900 */
[----:B------:R-:W3:Y:S01]  /*2db0*/  @P0 LDG.E R32, desc[UR36][R14.64+0x9c] ;  /* 0x00009c240e200981 */ /* 0x000ee2000c1e1900 */
[----:B----4-:R-:W-:-:S03]  /*2dc0*/  @P2 LOP3.LUT R7, R7, R20, RZ, 0x3c, !PT ;  /* 0x0000001407072212 */ /* 0x010fc600078e3cff */
        /* <DEDUP_REMOVED lines=16> */
[----:B------:R-:W4:Y:S04]  /*2ed0*/  @P0 LDG.E R33, desc[UR36][R14.64+0x90] ;  /* 0x000090240e210981 */ /* 0x000f28000c1e1900 */
[----:B------:R-:W4:Y:S04]  /*2ee0*/  @P0 LDG.E R30, desc[UR36][R14.64+0x94] ;  /* 0x000094240e1e0981 */ /* 0x000f28000c1e1900 */
[----:B------:R-:W4:Y:S01]  /*2ef0*/  @P0 LDG.E R35, desc[UR36][R14.64+0x98] ;  /* 0x000098240e230981 */ /* 0x000f22000c1e1900 */
[----:B--2---:R-:W-:-:S03]  /*2f00*/  @P4 LOP3.LUT R3, R3, R16, RZ, 0x3c, !PT ;  /* 0x0000001003034212 */ /* 0x004fc600078e3cff */
[----:B------:R-:W2:Y:S01]  /*2f10*/  @P5 LDG.E R16, desc[UR36][R14.64+0x64] ;  /* 0x000064240e105981 */ /* 0x000ea2000c1e1900 */
[----:B------:R-:W-:Y:S02]  /*2f20*/  @P4 LOP3.LUT R4, R4, R37, RZ, 0x3c, !PT ;  /* 0x0000002504044212 */ /* 0x000fe400078e3cff */
[----:B---3--:R-:W-:Y:S02]  /*2f30*/  @P5 LOP3.LUT R7, R7, R18, RZ, 0x3c, !PT ;  /* 0x0000001207075212 */ /* 0x008fe400078e3cff */
[----:B------:R-:W-:Y:S02]  /*2f40*/  @P0 LOP3.LUT R5, R5, R32, RZ, 0x3c, !PT ;  /* 0x0000002005050212 */ /* 0x000fe400078e3cff */
[----:B----4-:R-:W-:Y:S02]  /*2f50*/  @P5 LOP3.LUT R6, R6, R19, RZ, 0x3c, !PT ;  /* 0x0000001306065212 */ /* 0x010fe400078e3cff */
[----:B------:R-:W-:Y:S02]  /*2f60*/  @P6 LOP3.LUT R7, R7, R24, RZ, 0x3c, !PT ;  /* 0x0000001807076212 */ /* 0x000fe400078e3cff */
[----:B------:R-:W-:-:S04]  /*2f70*/  @P5 LOP3.LUT R4, R4, R21, RZ, 0x3c, !PT ;  /* 0x0000001504045212 */ /* 0x000fc800078e3cff */
[----:B------:R-:W-:Y:S02]  /*2f80*/  @P6 LOP3.LUT R4, R4, R31, RZ, 0x3c, !PT ;  /* 0x0000001f04046212 */ /* 0x000fe400078e3cff */
[----:B------:R-:W-:-:S04]  /*2f90*/  @P6 LOP3.LUT R6, R6, R27, RZ, 0x3c, !PT ;  /* 0x0000001b06066212 */ /* 0x000fc800078e3cff */
[----:B------:R-:W-:Y:S02]  /*2fa0*/  @P0 LOP3.LUT R6, R6, R33, RZ, 0x3c, !PT ;  /* 0x0000002106060212 */ /* 0x000fe400078e3cff */
[----:B------:R-:W-:Y:S02]  /*2fb0*/  @P0 LOP3.LUT R7, R7, R30, RZ, 0x3c, !PT ;  /* 0x0000001e07070212 */ /* 0x000fe400078e3cff */
[----:B------:R-:W-:Y:S02]  /*2fc0*/  @P0 LOP3.LUT R4, R4, R35, RZ, 0x3c, !PT ;  /* 0x0000002304040212 */ /* 0x000fe400078e3cff */
[----:B--2---:R-:W-:-:S04]  /*2fd0*/  @P5 LOP3.LUT R3, R3, R16, RZ, 0x3c, !PT ;  /* 0x0000001003035212 */ /* 0x004fc800078e3cff */
[----:B------:R-:W-:-:S04]  /*2fe0*/  @P6 LOP3.LUT R3, R3, R20, RZ, 0x3c, !PT ;  /* 0x0000001403036212 */ /* 0x000fc800078e3cff */
        /* <DEDUP_REMOVED lines=27> */
[----:B------:R-:W2:Y:S01]  /*31a0*/  @P1 LDG.E R18, desc[UR36][R14.64+0xb4] ;  /* 0x0000b4240e121981 */ /* 0x000ea2000c1e1900 */
[----:B------:R-:W-:-:S03]  /*31b0*/  @P0 LOP3.LUT R4, R4, R21, RZ, 0x3c, !PT ;  /* 0x0000001504040212 */ /* 0x000fc600078e3cff */
[----:B------:R-:W4:Y:S01]  /*31c0*/  @P1 LDG.E R21, desc[UR36][R14.64+0xb8] ;  /* 0x0000b8240e151981 */ /* 0x000f22000c1e1900 */
[----:B------:R-:W-:-:S04]  /*31d0*/  @P4 LOP3.LUT R5, R5, R34, RZ, 0x3c, !PT ;  /* 0x0000002205054212 */ /* 0x000fc800078e3cff */
[----:B------:R-:W-:Y:S02]  /*31e0*/  @P5 LOP3.LUT R5, R5, R36, RZ, 0x3c, !PT ;  /* 0x0000002405055212 */ /* 0x000fe400078e3cff */
[----:B------:R-:W-:Y:S02]  /*31f0*/  @P0 LOP3.LUT R7, R7, R20, RZ, 0x3c, !PT ;  /* 0x0000001407070212 */ /* 0x000fe400078e3cff */
[----:B------:R-:W3:Y:S01]  /*3200*/  @P1 LDG.E R20, desc[UR36][R14.64+0xbc] ;  /* 0x0000bc240e141981 */ /* 0x000ee2000c1e1900 */
[----:B------:R-:W-:-:S03]  /*3210*/  @P0 LOP3.LUT R6, R6, R19, RZ, 0x3c, !PT ;  /* 0x0000001306060212 */ /* 0x000fc600078e3cff */
[----:B------:R-:W3:Y:S01]  /*3220*/  @P4 LDG.E R19, desc[UR36][R14.64+0xf4] ;  /* 0x0000f4240e134981 */ /* 0x000ee2000c1e1900 */
[----:B------:R-:W-:-:S03]  /*3230*/  @P6 LOP3.LUT R5, R5, R16, RZ, 0x3c, !PT ;  /* 0x0000001005056212 */ /* 0x000fc600078e3cff */
[----:B------:R-:W3:Y:S01]  /*3240*/  @P4 LDG.E R16, desc[UR36][R14.64+0xf0] ;  /* 0x0000f0240e104981 */ /* 0x000ee2000c1e1900 */
[----:B------:R-:W-:-:S03]  /*3250*/  LOP3.LUT P0, RZ, R29, 0x8000, RZ, 0xc0, !PT ;  /* 0x000080001dff7812 */ /* 0x000fc6000780c0ff */
[----:B------:R-:W3:Y:S01]  /*3260*/  @P5 LDG.E R29, desc[UR36][R14.64+0x110] ;  /* 0x000110240e1d5981 */ /* 0x000ee2000c1e1900 */
[----:B------:R-:W-:-:S03]  /*3270*/  @P1 LOP3.LUT R4, R4, R27, RZ, 0x3c, !PT ;  /* 0x0000001b04041212 */ /* 0x000fc600078e3cff */
[----:B------:R-:W3:Y:S01]  /*3280*/  @P5 LDG.E R27, desc[UR36][R14.64+0x108] ;  /* 0x000108240e1b5981 */ /* 0x000ee2000c1e1900 */
[----:B------:R-:W-:-:S05]  /*3290*/  @P2 LOP3.LUT R4, R4, R33, RZ, 0x3c, !PT ;  /* 0x0000002104042212 */ /* 0x000fca00078e3cff */
[----:B------:R-:W3:Y:S04]  /*32a0*/  @P0 LDG.E R34, desc[UR36][R14.64+0x13c] ;  /* 0x00013c240e220981 */ /* 0x000ee8000c1e1900 */
[----:B------:R-:W3:Y:S01]  /*32b0*/  @P0 LDG.E R33, desc[UR36][R14.64+0x130] ;  /* 0x000130240e210981 */ /* 0x000ee2000c1e1900 */
[----:B--2---:R-:W-:-:S03]  /*32c0*/  @P1 LOP3.LUT R3, R3, R18, RZ, 0x3c, !PT ;  /* 0x0000001203031212 */ /* 0x004fc600078e3cff */
[----:B------:R-:W2:Y:S01]  /*32d0*/  @P4 LDG.E R18, desc[UR36][R14.64+0xf8] ;  /* 0x0000f8240e124981 */ /* 0x000ea2000c1e1900 */
[----:B----4-:R-:W-:Y:S02]  /*32e0*/  @P1 LOP3.LUT R6, R6, R21, RZ, 0x3c, !PT ;  /* 0x0000001506061212 */ /* 0x010fe400078e3cff */
[----:B------:R-:W-:Y:S01]  /*32f0*/  @P2 LOP3.LUT R3, R3, R24, RZ, 0x3c, !PT ;  /* 0x0000001803032212 */ /* 0x000fe200078e3cff */
[----:B------:R-:W4:Y:S01]  /*3300*/  @P4 LDG.E R21, desc[UR36][R14.64+0xfc] ;  /* 0x0000fc240e154981 */ /* 0x000f22000c1e1900 */
[----:B------:R-:W-:Y:S02]  /*3310*/  @P2 LOP3.LUT R6, R6, R31, RZ, 0x3c, !PT ;  /* 0x0000001f06062212 */ /* 0x000fe400078e3cff */
[----:B------:R-:W-:Y:S01]  /*3320*/  @P3 LOP3.LUT R3, R3, R30, RZ, 0x3c, !PT ;  /* 0x0000001e03033212 */ /* 0x000fe200078e3cff */
[----:B------:R-:W4:Y:S01]  /*3330*/  @P5 LDG.E R24, desc[UR36][R14.64+0x10c] ;  /* 0x00010c240e185981 */ /* 0x000f22000c1e1900 */
[----:B------:R-:W-:-:S03]  /*3340*/  @P3 LOP3.LUT R6, R6, R35, RZ, 0x3c, !PT ;  /* 0x0000002306063212 */ /* 0x000fc600078e3cff */
[----:B------:R-:W4:Y:S01]  /*3350*/  @P6 LDG.E R31, desc[UR36][R14.64+0x11c] ;  /* 0x00011c240e1f6981 */ /* 0x000f22000c1e1900 */
[----:B---3--:R-:W-:-:S03]  /*3360*/  @P1 LOP3.LUT R7, R7, R20, RZ, 0x3c, !PT ;  /* 0x0000001407071212 */ /* 0x008fc600078e3cff */
[----:B------:R-:W3:Y:S01]  /*3370*/  @P5 LDG.E R20, desc[UR36][R14.64+0x104] ;  /* 0x000104240e145981 */ /* 0x000ee2000c1e1900 */
[----:B------:R-:W-:Y:S02]  /*3380*/  @P2 LOP3.LUT R7, R7, R28, RZ, 0x3c, !PT ;  /* 0x0000001c07072212 */ /* 0x000fe400078e3cff */
[----:B------:R-:W-:Y:S01]  /*3390*/  @P4 LOP3.LUT R6, R6, R19, RZ, 0x3c, !PT ;  /* 0x0000001306064212 */ /* 0x000fe200078e3cff */
[----:B------:R-:W3:Y:S01]  /*33a0*/  @P6 LDG.E R28, desc[UR36][R14.64+0x120] ;  /* 0x000120240e1c6981 */ /* 0x000ee2000c1e1900 */
[----:B------:R-:W-:-:S03]  /*33b0*/  @P4 LOP3.LUT R3, R3, R16, RZ, 0x3c, !PT ;  /* 0x0000001003034212 */ /* 0x000fc600078e3cff */
[----:B------:R-:W3:Y:S01]  /*33c0*/  @P6 LDG.E R16, desc[UR36][R14.64+0x118] ;  /* 0x000118240e106981 */ /* 0x000ee2000c1e1900 */
[----:B------:R-:W-:-:S03]  /*33d0*/  @P3 LOP3.LUT R7, R7, R32, RZ, 0x3c, !PT ;  /* 0x0000002007073212 */ /* 0x000fc600078e3cff */
[----:B------:R-:W3:Y:S04]  /*33e0*/  @P6 LDG.E R19, desc[UR36][R14.64+0x124] ;  /* 0x000124240e136981 */ /* 0x000ee8000c1e1900 */
[----:B------:R-:W3:Y:S04]  /*33f0*/  @P0 LDG.E R30, desc[UR36][R14.64+0x12c] ;  /* 0x00012c240e1e0981 */ /* 0x000ee8000c1e1900 */
[----:B------:R-:W3:Y:S04]  /*3400*/  @P0 LDG.E R32, desc[UR36][R14.64+0x134] ;  /* 0x000134240e200981 */ /* 0x000ee8000c1e1900 */
[----:B------:R-:W3:Y:S01]  /*3410*/  @P0 LDG.E R35, desc[UR36][R14.64+0x138] ;  /* 0x000138240e230981 */ /* 0x000ee2000c1e1900 */
[----:B------:R-:W-:Y:S01]  /*3420*/  VIADD R17, R17, 0x10 ;  /* 0x0000001011117836 */ /* 0x000fe20000000000 */
[----:B------:R-:W-:-:S04]  /*3430*/  @P3 LOP3.LUT R4, R4, R37, RZ, 0x3c, !PT ;  /* 0x0000002504043212 */ /* 0x000fc800078e3cff */
[----:B------:R-:W-:Y:S02]  /*3440*/  ISETP.NE.AND P1, PT, R17, 0x20, PT ;  /* 0x000000201100780c */ /* 0x000fe40003f25270 */
[----:B------:R-:W-:Y:S02]  /*3450*/  @P5 LOP3.LUT R6, R6, R27, RZ, 0x3c, !PT ;  /* 0x0000001b06065212 */ /* 0x000fe400078e3cff */
[----:B------:R-:W-:Y:S02]  /*3460*/  @P0 LOP3.LUT R5, R5, R34, RZ, 0x3c, !PT ;  /* 0x0000002205050212 */ /* 0x000fe400078e3cff */
[----:B--2---:R-:W-:Y:S02]  /*3470*/  @P4 LOP3.LUT R7, R7, R18, RZ, 0x3c, !PT ;  /* 0x0000001207074212 */ /* 0x004fe400078e3cff */
[----:B----4-:R-:W-:Y:S02]  /*3480*/  @P4 LOP3.LUT R4, R4, R21, RZ, 0x3c, !PT ;  /* 0x0000001504044212 */ /* 0x010fe400078e3cff */
[----:B------:R-:W-:-:S02]  /*3490*/  @P5 LOP3.LUT R7, R7, R24, RZ, 0x3c, !PT ;  /* 0x0000001807075212 */ /* 0x000fc400078e3cff */
[----:B------:R-:W-:Y:S02]  /*34a0*/  @P5 LOP3.LUT R4, R4, R29, RZ, 0x3c, !PT ;  /* 0x0000001d04045212 */ /* 0x000fe400078e3cff */
[----:B------:R-:W-:Y:S02]  /*34b0*/  @P6 LOP3.LUT R6, R6, R31, RZ, 0x3c, !PT ;  /* 0x0000001f06066212 */ /* 0x000fe400078e3cff */
[----:B---3--:R-:W-:Y:S02]  /*34c0*/  @P5 LOP3.LUT R3, R3, R20, RZ, 0x3c, !PT ;  /* 0x0000001403035212 */ /* 0x008fe400078e3cff */
[----:B------:R-:W-:Y:S02]  /*34d0*/  @P6 LOP3.LUT R7, R7, R28, RZ, 0x3c, !PT ;  /* 0x0000001c07076212 */ /* 0x000fe400078e3cff */
[----:B------:R-:W-:Y:S02]  /*34e0*/  @P6 LOP3.LUT R3, R3, R16, RZ, 0x3c, !PT ;  /* 0x0000001003036212 */ /* 0x000fe400078e3cff */
[----:B------:R-:W-:-:S02]  /*34f0*/  @P6 LOP3.LUT R4, R4, R19, RZ, 0x3c, !PT ;  /* 0x0000001304046212 */ /* 0x000fc400078e3cff */
[----:B------:R-:W-:Y:S02]  /*3500*/  @P0 LOP3.LUT R6, R6, R33, RZ, 0x3c, !PT ;  /* 0x0000002106060212 */ /* 0x000fe400078e3cff */
[----:B------:R-:W-:Y:S02]  /*3510*/  @P0 LOP3.LUT R3, R3, R30, RZ, 0x3c, !PT ;  /* 0x0000001e03030212 */ /* 0x000fe400078e3cff */
[----:B------:R-:W-:Y:S02]  /*3520*/  @P0 LOP3.LUT R7, R7, R32, RZ, 0x3c, !PT ;  /* 0x0000002007070212 */ /* 0x000fe400078e3cff */
[----:B------:R-:W-:Y:S01]  /*3530*/  @P0 LOP3.LUT R4, R4, R35, RZ, 0x3c, !PT ;  /* 0x0000002304040212 */ /* 0x000fe200078e3cff */
[----:B------:R-:W-:Y:S06]  /*3540*/  @P1 BRA `(.L_x_24) ;  /* 0xfffffff4004c1947 */ /* 0x000fec000383ffff */
[----:B------:R-:W-:Y:S05]  /*3550*/  BSYNC.RECONVERGENT B3 ;  /* 0x0000000000037941 */ /* 0x000fea0003800200 */
.L_x_23:
[----:B------:R-:W-:-:S05]  /*3560*/  VIADD R26, R26, 0x1 ;  /* 0x000000011a1a7836 */ /* 0x000fca0000000000 */
[----:B------:R-:W-:-:S13]  /*3570*/  ISETP.NE.AND P0, PT, R26, 0x5, PT ;  /* 0x000000051a00780c */ /* 0x000fda0003f05270 */
[----:B------:R-:W-:Y:S05]  /*3580*/  @P0 BRA `(.L_x_25) ;  /* 0xfffffff400280947 */ /* 0x000fea000383ffff */
[----:B------:R-:W-:Y:S05]  /*3590*/  BSYNC.RECONVERGENT B2 ;  /* 0x0000000000027941 */ /* 0x000fea0003800200 */
.L_x_22:
        /* <DEDUP_REMOVED lines=14> */
.L_x_29:
[----:B------:R-:W-:-:S06]  /*3680*/  LEA R12, R29, UR38, 0x2 ;  /* 0x000000261d0c7c11 */ /* 0x000fcc000f8e10ff */
[----:B------:R-:W5:Y:S01]  /*3690*/  LDL R12, [R12+0x4] ;  /* 0x000004000c0c7983 */ /* 0x000f620000100800 */
[----:B------:R-:W-:Y:S01]  /*36a0*/  BSSY.RECONVERGENT B3, `(.L_x_27) ;  /* 0x00000b0000037945 */ /* 0x000fe20003800200 */
[----:B------:R-:W-:Y:S02]  /*36b0*/  IMAD.SHL.U32 R16, R29, 0x20, RZ ;  /* 0x000000201d107824 */ /* 0x000fe400078e00ff */
[----:B------:R-:W-:-:S07]  /*36c0*/  IMAD.MOV.U32 R17, RZ, RZ, RZ ;  /* 0x000000ffff117224 */ /* 0x000fce00078e00ff */
.L_x_28:
        /* <DEDUP_REMOVED lines=10> */
[----:B------:R-:W4:Y:S04]  /*3770*/  @P3 LDG.E R32, desc[UR36][R14.64+0x4c] ;  /* 0x00004c240e203981 */ /* 0x000f28000c1e1900 */
[----:B------:R-:W4:Y:S04]  /*3780*/  @P1 LDG.E R26, desc[UR36][R14.64+0x14] ;  /* 0x000014240e1a1981 */ /* 0x000f28000c1e1900 */
        /* <DEDUP_REMOVED lines=12> */
[----:B------:R-:W3:Y:S01]  /*3850*/  @!P0 LDG.E R20, desc[UR36][R14.64] ;  /* 0x000000240e148981 */ /* 0x000ee2000c1e1900 */
[----:B----4-:R-:W-:-:S03]  /*3860*/  @P2 LOP3.LUT R5, R5, R24, RZ, 0x3c, !PT ;  /* 0x0000001805052212 */ /* 0x010fc600078e3cff */
[----:B------:R-:W4:Y:S01]  /*3870*/  @!P0 LDG.E R24, desc[UR36][R14.64+0x8] ;  /* 0x000008240e188981 */ /* 0x000f22000c1e1900 */
[----:B------:R-:W-:-:S03]  /*3880*/  @P3 LOP3.LUT R5, R5, R32, RZ, 0x3c, !PT ;  /* 0x0000002005053212 */ /* 0x000fc600078e3cff */
[----:B------:R-:W2:Y:S01]  /*3890*/  @P5 LDG.E R32, desc[UR36][R14.64+0x64] ;  /* 0x000064240e205981 */ /* 0x000ea2000c1e1900 */
[----:B------:R-:W-:Y:S02]  /*38a0*/  @P4 LOP3.LUT R5, R5, R34, RZ, 0x3c, !PT ;  /* 0x0000002205054212 */ /* 0x000fe400078e3cff */
[----:B------:R-:W-:Y:S02]  /*38b0*/  @!P0 LOP3.LUT R6, R6, R19, RZ, 0x3c, !PT ;  /* 0x0000001306068212 */ /* 0x000fe400078e3cff */
[----:B------:R-:W2:Y:S01]  /*38c0*/  @P2 LDG.E R19, desc[UR36][R14.64+0x2c] ;  /* 0x00002c240e132981 */ /* 0x000ea2000c1e1900 */
[----:B------:R-:W-:-:S03]  /*38d0*/  @!P0 LOP3.LUT R4, R4, R21, RZ, 0x3c, !PT ;  /* 0x0000001504048212 */ /* 0x000fc600078e3cff */
[----:B------:R-:W2:Y:S01]  /*38e0*/  @P2 LDG.E R21, desc[UR36][R14.64+0x34] ;  /* 0x000034240e152981 */ /* 0x000ea2000c1e1900 */
[----:B------:R-:W-:Y:S02]  /*38f0*/  @P5 LOP3.LUT R5, R5, R36, RZ, 0x3c, !PT ;  /* 0x0000002405055212 */ /* 0x000fe400078e3cff */
[----:B------:R-:W-:Y:S02]  /*3900*/  @P1 LOP3.LUT R6, R6, R27, RZ, 0x3c, !PT ;  /* 0x0000001b06061212 */ /* 0x000fe400078e3cff */
[----:B------:R-:W2:Y:S01]  /*3910*/  @P3 LDG.E R27, desc[UR36][R14.64+0x40] ;  /* 0x000040240e1b3981 */ /* 0x000ea2000c1e1900 */
[----:B------:R-:W-:-:S03]  /*3920*/  @P1 LOP3.LUT R4, R4, R31, RZ, 0x3c, !PT ;  /* 0x0000001f04041212 */ /* 0x000fc600078e3cff */
[----:B------:R-:W2:Y:S01]  /*3930*/  @P3 LDG.E R31, desc[UR36][R14.64+0x48] ;  /* 0x000048240e1f3981 */ /* 0x000ea2000c1e1900 */
[----:B------:R-:W-:-:S03]  /*3940*/  @P6 LOP3.LUT R5, R5, R33, RZ, 0x3c, !PT ;  /* 0x0000002105056212 */ /* 0x000fc600078e3cff */
[----:B------:R-:W2:Y:S01]  /*3950*/  @P4 LDG.E R33, desc[UR36][R14.64+0x54] ;  /* 0x000054240e214981 */ /* 0x000ea2000c1e1900 */
[----:B---3--:R-:W-:-:S03]  /*3960*/  @!P0 LOP3.LUT R3, R3, R20, RZ, 0x3c, !PT ;  /* 0x0000001403038212 */ /* 0x008fc600078e3cff */
[----:B------:R-:W3:Y:S01]  /*3970*/  @P2 LDG.E R20, desc[UR36][R14.64+0x30] ;  /* 0x000030240e142981 */ /* 0x000ee2000c1e1900 */
[----:B----4-:R-:W-:Y:S02]  /*3980*/  @!P0 LOP3.LUT R7, R7, R24, RZ, 0x3c, !PT ;  /* 0x0000001807078212 */ /* 0x010fe400078e3cff */
[----:B------:R-:W-:Y:S01]  /*3990*/  @P1 LOP3.LUT R3, R3, R26, RZ, 0x3c, !PT ;  /* 0x0000001a03031212 */ /* 0x000fe200078e3cff */
[----:B------:R-:W4:Y:S03]  /*39a0*/  @P3 LDG.E R24, desc[UR36][R14.64+0x3c] ;  /* 0x00003c240e183981 */ /* 0x000f26000c1e1900 */
[----:B--2---:R-:W-:Y:S01]  /*39b0*/  @P2 LOP3.LUT R3, R3, R18, RZ, 0x3c, !PT ;  /* 0x0000001203032212 */ /* 0x004fe200078e3cff */
[----:B------:R-:W2:Y:S04]  /*39c0*/  @P3 LDG.E R26, desc[UR36][R14.64+0x44] ;  /* 0x000044240e1a3981 */ /* 0x000ea8000c1e1900 */
[----:B------:R-:W2:Y:S01]  /*39d0*/  @P4 LDG.E R18, desc[UR36][R14.64+0x50] ;  /* 0x000050240e124981 */ /* 0x000ea2000c1e1900 */
[----:B------:R-:W-:-:S03]  /*39e0*/  @P1 LOP3.LUT R7, R7, R28, RZ, 0x3c, !PT ;  /* 0x0000001c07071212 */ /* 0x000fc600078e3cff */
[----:B------:R-:W2:Y:S01]  /*39f0*/  @P4 LDG.E R28, desc[UR36][R14.64+0x58] ;  /* 0x000058240e1c4981 */ /* 0x000ea2000c1e1900 */
[----:B------:R-:W-:Y:S02]  /*3a00*/  LOP3.LUT P0, RZ, R30, 0x80, RZ, 0xc0, !PT ;  /* 0x000000801eff7812 */ /* 0x000fe4000780c0ff */
[----:B------:R-:W-:Y:S02]  /*3a10*/  @P2 LOP3.LUT R6, R6, R19, RZ, 0x3c, !PT ;  /* 0x0000001306062212 */ /* 0x000fe400078e3cff */
[----:B------:R-:W-:Y:S01]  /*3a20*/  @P2 LOP3.LUT R4, R4, R21, RZ, 0x3c, !PT ;  /* 0x0000001504042212 */ /* 0x000fe200078e3cff */
[----:B------:R-:W2:Y:S04]  /*3a30*/  @P5 LDG.E R19, desc[UR36][R14.64+0x68] ;  /* 0x000068240e135981 */ /* 0x000ea8000c1e1900 */
[----:B------:R-:W2:Y:S01]  /*3a40*/  @P5 LDG.E R21, desc[UR36][R14.64+0x70] ;  /* 0x000070240e155981 */ /* 0x000ea2000c1e1900 */
[----:B------:R-:W-:-:S03]  /*3a50*/  @P3 LOP3.LUT R6, R6, R27, RZ, 0x3c, !PT ;  /* 0x0000001b06063212 */ /* 0x000fc600078e3cff */
[----:B------:R-:W2:Y:S01]  /*3a60*/  @P6 LDG.E R27, desc[UR36][R14.64+0x7c] ;  /* 0x00007c240e1b6981 */ /* 0x000ea2000c1e1900 */
[----:B------:R-:W-:-:S03]  /*3a70*/  @P3 LOP3.LUT R4, R4, R31, RZ, 0x3c, !PT ;  /* 0x0000001f04043212 */ /* 0x000fc600078e3cff */
[----:B------:R-:W2:Y:S01]  /*3a80*/  @P6 LDG.E R31, desc[UR36][R14.64+0x84] ;  /* 0x000084240e1f6981 */ /* 0x000ea2000c1e1900 */
[----:B------:R-:W-:Y:S02]  /*3a90*/  @P4 LOP3.LUT R6, R6, R33, RZ, 0x3c, !PT ;  /* 0x0000002106064212 */ /* 0x000fe400078e3cff */
[----:B------:R-:W-:Y:S01]  /*3aa0*/  @P4 LOP3.LUT R4, R4, R35, RZ, 0x3c, !PT ;  /* 0x0000002304044212 */ /* 0x000fe200078e3cff */
[----:B------:R-:W2:Y:S04]  /*3ab0*/  @P0 LDG.E R33, desc[UR36][R14.64+0x90] ;  /* 0x000090240e210981 */ /* 0x000ea8000c1e1900 */
[----:B------:R-:W2:Y:S01]  /*3ac0*/  @P0 LDG.E R35, desc[UR36][R14.64+0x98] ;  /* 0x000098240e230981 */ /* 0x000ea2000c1e1900 */
[----:B---3--:R-:W-:-:S03]  /*3ad0*/  @P2 LOP3.LUT R7, R7, R20, RZ, 0x3c, !PT ;  /* 0x0000001407072212 */ /* 0x008fc600078e3cff */
[----:B------:R-:W3:Y:S01]  /*3ae0*/  @P6 LDG.E R20, desc[UR36][R14.64+0x78] ;  /* 0x000078240e146981 */ /* 0x000ee2000c1e1900 */
[----:B----4-:R-:W-:-:S03]  /*3af0*/  @P3 LOP3.LUT R3, R3, R24, RZ, 0x3c, !PT ;  /* 0x0000001803033212 */ /* 0x010fc600078e3cff */
[----:B------:R-:W4:Y:S01]  /*3b00*/  @P6 LDG.E R24, desc[UR36][R14.64+0x80] ;  /* 0x000080240e186981 */ /* 0x000f22000c1e1900 */
[----:B--2---:R-:W-:-:S03]  /*3b10*/  @P3 LOP3.LUT R7, R7, R26, RZ, 0x3c, !PT ;  /* 0x0000001a07073212 */ /* 0x004fc600078e3cff */
[----:B------:R-:W2:Y:S01]  /*3b20*/  @P0 LDG.E R26, desc[UR36][R14.64+0x8c] ;  /* 0x00008c240e1a0981 */ /* 0x000ea2000c1e1900 */
[----:B------:R-:W-:-:S03]  /*3b30*/  @P4 LOP3.LUT R3, R3, R18, RZ, 0x3c, !PT ;  /* 0x0000001203034212 */ /* 0x000fc600078e3cff */
[----:B------:R-:W4:Y:S01]  /*3b40*/  @P5 LDG.E R18, desc[UR36][R14.64+0x6c] ;  /* 0x00006c240e125981 */ /* 0x000f22000c1e1900 */
[----:B------:R-:W-:Y:S02]  /*3b50*/  @P4 LOP3.LUT R7, R7, R28, RZ, 0x3c, !PT ;  /* 0x0000001c07074212 */ /* 0x000fe400078e3cff */
[----:B------:R-:W-:Y:S01]  /*3b60*/  @P5 LOP3.LUT R3, R3, R32, RZ, 0x3c, !PT ;  /* 0x0000002003035212 */ /* 0x000fe200078e3cff */
[----:B------:R-:W2:Y:S04]  /*3b70*/  @P0 LDG.E R28, desc[UR36][R14.64+0x94] ;  /* 0x000094240e1c0981 */ /* 0x000ea8000c1e1900 */
[----:B------:R-:W2:Y:S01]  /*3b80*/  @P0 LDG.E R32, desc[UR36][R14.64+0x9c] ;  /* 0x00009c240e200981 */ /* 0x000ea2000c1e1900 */
[----:B------:R-:W-:Y:S02]  /*3b90*/  @P5 LOP3.LUT R6, R6, R19, RZ, 0x3c, !PT ;  /* 0x0000001306065212 */ /* 0x000fe400078e3cff */
[----:B------:R-:W-:-:S02]  /*3ba0*/  @P5 LOP3.LUT R4, R4, R21, RZ, 0x3c, !PT ;  /* 0x0000001504045212 */ /* 0x000fc400078e3cff */
[----:B------:R-:W-:Y:S02]  /*3bb0*/  @P6 LOP3.LUT R6, R6, R27, RZ, 0x3c, !PT ;  /* 0x0000001b06066212 */ /* 0x000fe400078e3cff */
[----:B------:R-:W-:Y:S02]  /*3bc0*/  @P6 LOP3.LUT R4, R4, R31, RZ, 0x3c, !PT ;  /* 0x0000001f04046212 */ /* 0x000fe400078e3cff */
[----:B------:R-:W-:Y:S02]  /*3bd0*/  @P0 LOP3.LUT R6, R6, R33, RZ, 0x3c, !PT ;  /* 0x0000002106060212 */ /* 0x000fe400078e3cff */
[----:B------:R-:W-:Y:S02]  /*3be0*/  @P0 LOP3.LUT R4, R4, R35, RZ, 0x3c, !PT ;  /* 0x0000002304040212 */ /* 0x000fe400078e3cff */
[----:B---3--:R-:W-:Y:S02]  /*3bf0*/  @P6 LOP3.LUT R3, R3, R20, RZ, 0x3c, !PT ;  /* 0x0000001403036212 */ /* 0x008fe400078e3cff */
[----:B----4-:R-:W-:-:S04]  /*3c00*/  @P5 LOP3.LUT R7, R7, R18, RZ, 0x3c, !PT ;  /* 0x0000001207075212 */ /* 0x010fc800078e3cff */
[----:B------:R-:W-:Y:S02]  /*3c10*/  @P6 LOP3.LUT R7, R7, R24, RZ, 0x3c, !PT ;  /* 0x0000001807076212 */ /* 0x000fe400078e3cff */
[----:B--2---:R-:W-:Y:S02]  /*3c20*/  @P0 LOP3.LUT R3, R3, R26, RZ, 0x3c, !PT ;  /* 0x0000001a03030212 */ /* 0x004fe400078e3cff */
        /* <DEDUP_REMOVED lines=25> */
[----:B------:R-:W-:-:S04]  /*3dc0*/  @P4 LOP3.LUT R5, R5, R34, RZ, 0x3c, !PT ;  /* 0x0000002205054212 */ /* 0x000fc800078e3cff */
[----:B------:R-:W-:Y:S02]  /*3dd0*/  @P5 LOP3.LUT R5, R5, R36, RZ, 0x3c, !PT ;  /* 0x0000002405055212 */ /* 0x000fe400078e3cff */
[----:B------:R-:W-:Y:S02]  /*3de0*/  @P0 LOP3.LUT R3, R3, R20, RZ, 0x3c, !PT ;  /* 0x0000001403030212 */ /* 0x000fe400078e3cff */
        /* <DEDUP_REMOVED lines=12> */
[----:B------:R-:W4:Y:S06]  /*3eb0*/  @P4 LDG.E R19, desc[UR36][R14.64+0xf4] ;  /* 0x0000f4240e134981 */ /* 0x000f2c000c1e1900 */
        /* <DEDUP_REMOVED lines=26> */
[----:B------:R-:W4:Y:S01]  /*4060*/  @P0 LDG.E R32, desc[UR36][R14.64+0x13c] ;  /* 0x00013c240e200981 */ /* 0x000f22000c1e1900 */
[----:B--2---:R-:W-:-:S03]  /*4070*/  @P4 LOP3.LUT R7, R7, R18, RZ, 0x3c, !PT ;  /* 0x0000001207074212 */ /* 0x004fc600078e3cff */
[----:B------:R-:W2:Y:S01]  /*4080*/  @P0 LDG.E R18, desc[UR36][R14.64+0x12c] ;  /* 0x00012c240e120981 */ /* 0x000ea2000c1e1900 */
[----:B------:R-:W-:-:S05]  /*4090*/  VIADD R17, R17, 0x10 ;  /* 0x0000001011117836 */ /* 0x000fca0000000000 */
[----:B------:R-:W-:Y:S02]  /*40a0*/  ISETP.NE.AND P1, PT, R17, 0x20, PT ;  /* 0x000000201100780c */ /* 0x000fe40003f25270 */
[----:B---3--:R-:W-:Y:S02]  /*40b0*/  @P5 LOP3.LUT R3, R3, R20, RZ, 0x3c, !PT ;  /* 0x0000001403035212 */ /* 0x008fe400078e3cff */
        /* <DEDUP_REMOVED lines=12> */
[----:B--2---:R-:W-:Y:S01]  /*4180*/  @P0 LOP3.LUT R3, R3, R18, RZ, 0x3c, !PT ;  /* 0x0000001203030212 */ /* 0x004fe200078e3cff */
[----:B------:R-:W-:Y:S06]  /*4190*/  @P1 BRA `(.L_x_28) ;  /* 0xfffffff4004c1947 */ /* 0x000fec000383ffff */
[----:B------:R-:W-:Y:S05]  /*41a0*/  BSYNC.RECONVERGENT B3 ;  /* 0x0000000000037941 */ /* 0x000fea0003800200 */
.L_x_27:
[----:B------:R-:W-:-:S05]  /*41b0*/  VIADD R29, R29, 0x1 ;  /* 0x000000011d1d7836 */ /* 0x000fca0000000000 */
[----:B------:R-:W-:-:S13]  /*41c0*/  ISETP.NE.AND P0, PT, R29, 0x5, PT ;  /* 0x000000051d00780c */ /* 0x000fda0003f05270 */
[----:B------:R-:W-:Y:S05]  /*41d0*/  @P0 BRA `(.L_x_29) ;  /* 0xfffffff400280947 */ /* 0x000fea000383ffff */
[----:B------:R-:W-:Y:S05]  /*41e0*/  BSYNC.RECONVERGENT B2 ;  /* 0x0000000000027941 */ /* 0x000fea0003800200 */
.L_x_26:
        /* <DEDUP_REMOVED lines=13> */
.L_x_33:
[----:B------:R-:W-:-:S06]  /*42c0*/  LEA R0, R28, UR38, 0x2 ;  /* 0x000000261c007c11 */ /* 0x000fcc000f8e10ff */
[----:B------:R-:W5:Y:S01]  /*42d0*/  LDL R0, [R0+0x4] ;  /* 0x0000040000007983 */ /* 0x000f620000100800 */
[----:B------:R-:W-:Y:S01]  /*42e0*/  BSSY.RECONVERGENT B3, `(.L_x_31) ;  /* 0x00000b0000037945 */ /* 0x000fe20003800200 */
[----:B------:R-:W-:Y:S02]  /*42f0*/  IMAD.SHL.U32 R12, R28, 0x20, RZ ;  /* 0x000000201c0c7824 */ /* 0x000fe400078e00ff */
[----:B------:R-:W-:-:S07]  /*4300*/  IMAD.MOV.U32 R17, RZ, RZ, RZ ;  /* 0x000000ffff117224 */ /* 0x000fce00078e00ff */
.L_x_32:
        /* <DEDUP_REMOVED lines=174> */
.L_x_31:
[----:B------:R-:W-:-:S05]  /*4df0*/  VIADD R28, R28, 0x1 ;  /* 0x000000011c1c7836 */ /* 0x000fca0000000000 */
[----:B------:R-:W-:-:S13]  /*4e00*/  ISETP.NE.AND P0, PT, R28, 0x5, PT ;  /* 0x000000051c00780c */ /* 0x000fda0003f05270 */
[----:B------:R-:W-:Y:S05]  /*4e10*/  @P0 BRA `(.L_x_33) ;  /* 0xfffffff400280947 */ /* 0x000fea000383ffff */
[----:B------:R-:W-:Y:S05]  /*4e20*/  BSYNC.RECONVERGENT B2 ;  /* 0x0000000000027941 */ /* 0x000fea0003800200 */
.L_x_30:
[----:B------:R2:W-:Y:S04]  /*4e30*/  STL.64 [R1+0x8], R6 ;  /* 0x0000080601007387 */ /* 0x0005e80000100a00 */
[----:B------:R2:W-:Y:S04]  /*4e40*/  STL [R1+0x4], R3 ;  /* 0x0000040301007387 */ /* 0x0005e80000100800 */
[----:B------:R2:W-:Y:S02]  /*4e50*/  STL.64 [R1+0x10], R4 ;  /* 0x0000100401007387 */ /* 0x0005e40000100a00 */
.L_x_21:
[----:B------:R-:W-:Y:S05]  /*4e60*/  BSYNC.RECONVERGENT B0 ;  /* 0x0000000000007941 */ /* 0x000fea0003800200 */
.L_x_20:
[C---:B------:R-:W-:Y:S01]  /*4e70*/  ISETP.GT.U32.AND P0, PT, R10.reuse, 0x3, PT ;  /* 0x000000030a00780c */ /* 0x040fe20003f04070 */
[----:B------:R-:W-:Y:S01]  /*4e80*/  VIADD R11, R11, 0x1 ;  /* 0x000000010b0b7836 */ /* 0x000fe20000000000 */
[--C-:B------:R-:W-:Y:S02]  /*4e90*/  SHF.R.U64 R10, R10, 0x2, R13.reuse ;  /* 0x000000020a0a7819 */ /* 0x100fe4000000120d */
[----:B------:R-:W-:Y:S02]  /*4ea0*/  ISETP.GT.U32.AND.EX P0, PT, R13, RZ, PT, P0 ;  /* 0x000000ff0d00720c */ /* 0x000fe40003f04100 */
[----:B------:R-:W-:-:S11]  /*4eb0*/  SHF.R.U32.HI R13, RZ, 0x2, R13 ;  /* 0x00000002ff0d7819 */ /* 0x000fd6000001160d */
[----:B------:R-:W-:Y:S05]  /*4ec0*/  @P0 BRA `(.L_x_34) ;  /* 0xffffffd800a80947 */ /* 0x000fea000383ffff */
.L_x_19:
[----:B------:R-:W-:Y:S05]  /*4ed0*/  BSYNC.RECONVERGENT B1 ;  /* 0x0000000000017941 */ /* 0x000fea0003800200 */
.L_x_18:
[----:B------:R-:W-:Y:S01]  /*4ee0*/  SHF.R.U32.HI R0, RZ, 0x2, R3 ;  /* 0x00000002ff007819 */ /* 0x000fe20000011603 */
[----:B------:R-:W-:Y:S01]  /*4ef0*/  UMOV UR4, 0x53c8d4f1 ;  /* 0x53c8d4f100047882 */ /* 0x000fe20000000000 */
[----:B------:R-:W-:Y:S01]  /*4f00*/  UMOV UR5, 0x401921fb ;  /* 0x401921fb00057882 */ /* 0x000fe20000000000 */
[----:B------:R-:W-:Y:S01]  /*4f10*/  BSSY.RECONVERGENT B0, `(.L_x_35) ;  /* 0x0000011000007945 */ /* 0x000fe20003800200 */
[----:B------:R-:W-:Y:S01]  /*4f20*/  LOP3.LUT R0, R0, R3, RZ, 0x3c, !PT ;  /* 0x0000000300007212 */ /* 0x000fe200078e3cff */
[----:B012---:R-:W-:-:S04]  /*4f30*/  IMAD.SHL.U32 R3, R5, 0x10, RZ ;  /* 0x0000001005037824 */ /* 0x007fc800078e00ff */
[----:B------:R-:W-:-:S05]  /*4f40*/  IMAD.SHL.U32 R4, R0, 0x2, RZ ;  /* 0x0000000200047824 */ /* 0x000fca00078e00ff */
[----:B------:R-:W-:-:S04]  /*4f50*/  LOP3.LUT R4, R0, R4, R3, 0x96, !PT ;  /* 0x0000000400047212 */ /* 0x000fc800078e9603 */
[----:B------:R-:W-:-:S04]  /*4f60*/  LOP3.LUT R5, R4, R5, RZ, 0x3c, !PT ;  /* 0x0000000504057212 */ /* 0x000fc800078e3cff */
[----:B------:R-:W-:-:S04]  /*4f70*/  IADD3 R5, PT, PT, R2, 0x587c5, R5 ;  /* 0x000587c502057810 */ /* 0x000fc80007ffe005 */
[----:B------:R-:W0:Y:S02]  /*4f80*/  I2F.F64.U32 R2, R5 ;  /* 0x0000000500027312 */ /* 0x000e240000201800 */
[----:B0-----:R-:W-:-:S08]  /*4f90*/  DMUL R2, R2, 2.3283064365386962891e-10 ;  /* 0x3df0000002027828 */ /* 0x001fd00000000000 */
[----:B------:R-:W-:-:S08]  /*4fa0*/  DMUL R2, R2, UR4 ;  /* 0x0000000402027c28 */ /* 0x000fd00008000000 */
[----:B------:R-:W-:-:S06]  /*4fb0*/  DSETP.GE.AND P0, PT, R2, 2.14748364800000000000e+09, PT ;  /* 0x41e000000200742a */ /* 0x000fcc0003f06000 */
[----:B------:R-:W-:-:S14]  /*4fc0*/  DSETP.EQ.OR P0, PT, R2, +INF , !P0 ;  /* 0x7ff000000200742a */ /* 0x000fdc0004702400 */
[----:B------:R-:W-:Y:S05]  /*4fd0*/  @P0 BRA `(.L_x_36) ;  /* 0x0000000000100947 */ /* 0x000fea0003800000 */
[----:B------:R-:W-:Y:S01]  /*4fe0*/  IMAD.MOV.U32 R11, RZ, RZ, R2 ;  /* 0x000000ffff0b7224 */ /* 0x000fe200078e0002 */
[----:B------:R-:W-:Y:S01]  /*4ff0*/  MOV R6, 0x5020 ;  /* 0x0000502000067802 */ /* 0x000fe20000000f00 */
[----:B------:R-:W-:-:S07]  /*5000*/  IMAD.MOV.U32 R10, RZ, RZ, R3 ;  /* 0x000000ffff0a7224 */ /* 0x000fce00078e0003 */
[----:B------:R-:W-:Y:S05]  /*5010*/  CALL.REL.NOINC `($_Z4workPdS_S_S_S_S_iS_iS_diiPj$__internal_trig_reduction_slowpathd) ;  /* 0x000000cc005c7944 */ /* 0x000fea0003c00000 */
.L_x_36:
[----:B------:R-:W-:Y:S05]  /*5020*/  BSYNC.RECONVERGENT B0 ;  /* 0x0000000000007941 */ /* 0x000fea0003800200 */
.L_x_35:
[----:B------:R-:W-:Y:S01]  /*5030*/  DMUL R22, R22, 2.3283064365386962891e-10 ;  /* 0x3df0000016167828 */ /* 0x000fe20000000000 */
[----:B------:R-:W-:Y:S01]  /*5040*/  BSSY B9, `(.L_x_37) ;  /* 0x0000c34000097945 */ /* 0x000fe20003800000 */
[----:B------:R-:W-:Y:S01]  /*5050*/  IMAD.MOV.U32 R26, RZ, RZ, RZ ;  /* 0x000000ffff1a7224 */ /* 0x000fe200078e00ff */
[----:B------:R-:W-:-:S08]  /*5060*/  CS2R R18, SRZ ;  /* 0x0000000000127805 */ /* 0x000fd0000001ff00 */
.L_x_181:
[----:B------:R-:W-:Y:S05]  /*5070*/  YIELD ;  /* 0x0000000000007946 */ /* 0x000fea0003800000 */
[----:B------:R-:W-:Y:S01]  /*5080*/  ISETP.NE.AND P0, PT, R25, RZ, PT ;  /* 0x000000ff1900720c */ /* 0x000fe20003f05270 */
[----:B------:R-:W-:Y:S02]  /*5090*/  IMAD.MOV.U32 R24, RZ, RZ, R26 ;  /* 0x000000ffff187224 */ /* 0x000fe400078e001a */
[----:B0-----:R-:W-:Y:S02]  /*50a0*/  IMAD.MOV.U32 R8, RZ, RZ, R18 ;  /* 0x000000ffff087224 */ /* 0x001fe400078e0012 */
[----:B------:R-:W-:Y:S01]  /*50b0*/  IMAD.MOV.U32 R9, RZ, RZ, R19 ;  /* 0x000000ffff097224 */ /* 0x000fe200078e0013 */
        /* <DEDUP_REMOVED lines=19> */
.L_x_54:
[----:B------:R-:W-:Y:S01]  /*51f0*/  LOP3.LUT R27, R0, 0x3, RZ, 0xc0, !PT ;  /* 0x00000003001b7812 */ /* 0x000fe200078ec0ff */
[----:B------:R-:W-:Y:S03]  /*5200*/  BSSY.RECONVERGENT B0, `(.L_x_40) ;  /* 0x000024d000007945 */ /* 0x000fe60003800200 */
[----:B------:R-:W-:-:S04]  /*5210*/  ISETP.NE.U32.AND P0, PT, R27, RZ, PT ;  /* 0x000000ff1b00720c */ /* 0x000fc80003f05070 */
[----:B------:R-:W-:-:S13]  /*5220*/  ISETP.NE.AND.EX P0, PT, RZ, RZ, PT, P0 ;  /* 0x000000ffff00720c */ /* 0x000fda0003f05300 */
[----:B-123--:R-:W-:Y:S05]  /*5230*/  @!P0 BRA `(.L_x_41) ;  /* 0x0000002400248947 */ /* 0x00efea0003800000 */
[----:B------:R-:W1:Y:S01]  /*5240*/  LDC.64 R10, c[0x4][0x8] ;  /* 0x01000200ff0a7b82 */ /* 0x000e620000000a00 */
[----:B------:R-:W-:Y:S01]  /*5250*/  BSSY.RECONVERGENT B2, `(.L_x_42) ;  /* 0x00000bc000027945 */ /* 0x000fe20003800200 */
[----:B------:R-:W-:Y:S01]  /*5260*/  IMAD.MOV.U32 R31, RZ, RZ, RZ ;  /* 0x000000ffff1f7224 */ /* 0x000fe200078e00ff */
[----:B0-----:R-:W-:Y:S02]  /*5270*/  CS2R R4, SRZ ;  /* 0x0000000000047805 */ /* 0x001fe4000001ff00 */
[----:B------:R-:W-:Y:S01]  /*5280*/  CS2R R6, SRZ ;  /* 0x0000000000067805 */ /* 0x000fe2000001ff00 */
[----:B------:R-:W-:Y:S02]  /*5290*/  IMAD.MOV.U32 R3, RZ, RZ, RZ ;  /* 0x000000ffff037224 */ /* 0x000fe400078e00ff */
[----:B-1----:R-:W-:-:S07]  /*52a0*/  IMAD.WIDE.U32 R10, R12, 0xc80, R10 ;  /* 0x00000c800c0a7825 */ /* 0x002fce00078e000a */
.L_x_45:
[----:B------:R-:W-:-:S06]  /*52b0*/  LEA R16, R31, UR38, 0x2 ;  /* 0x000000261f107c11 */ /* 0x000fcc000f8e10ff */
[----:B------:R-:W5:Y:S01]  /*52c0*/  LDL R16, [R16+0x4] ;  /* 0x0000040010107983 */ /* 0x000f620000100800 */
[----:B------:R-:W-:Y:S01]  /*52d0*/  BSSY.RECONVERGENT B3, `(.L_x_43) ;  /* 0x00000b0000037945 */ /* 0x000fe20003800200 */
[----:B------:R-:W-:Y:S02]  /*52e0*/  IMAD.SHL.U32 R17, R31, 0x20, RZ ;  /* 0x000000201f117824 */ /* 0x000fe400078e00ff */
[----:B------:R-:W-:-:S07]  /*52f0*/  IMAD.MOV.U32 R20, RZ, RZ, RZ ;  /* 0x000000ffff147224 */ /* 0x000fce00078e00ff */
.L_x_44:
        /* <DEDUP_REMOVED lines=11> */
[----:B------:R-:W4:Y:S04]  /*53b0*/  @!P0 LDG.E R21, desc[UR36][R14.64+0x4] ;  /* 0x000004240e158981 */ /* 0x000f28000c1e1900 */
[----:B------:R-:W4:Y:S04]  /*53c0*/  @!P0 LDG.E R29, desc[UR36][R14.64+0xc] ;  /* 0x00000c240e1d8981 */ /* 0x000f28000c1e1900 */
[----:B------:R-:W4:Y:S01]  /*53d0*/  @P3 LDG.E R33, desc[UR36][R14.64+0x40] ;  /* 0x000040240e213981 */ /* 0x000f22000c1e1900 */
[----:B--2---:R-:W-:-:S03]  /*53e0*/  @!P0 LOP3.LUT R5, R5, R28, RZ, 0x3c, !PT ;  /* 0x0000001c05058212 */ /* 0x004fc600078e3cff */
[----:B------:R-:W2:Y:S01]  /*53f0*/  @!P0 LDG.E R28, desc[UR36][R14.64] ;  /* 0x000000240e1c8981 */ /* 0x000ea2000c1e1900 */
[----:B---3--:R-:W-:-:S03]  /*5400*/  @P1 LOP3.LUT R5, R5, R30, RZ, 0x3c, !PT ;  /* 0x0000001e05051212 */ /* 0x008fc600078e3cff */
[----:B------:R-:W3:Y:S01]  /*5410*/  @!P0 LDG.E R30, desc[UR36][R14.64+0x8] ;  /* 0x000008240e1e8981 */ /* 0x000ee2000c1e1900 */
[----:B----4-:R-:W-:-:S03]  /*5420*/  @P2 LOP3.LUT R5, R5, R34, RZ, 0x3c, !PT ;  /* 0x0000002205052212 */ /* 0x010fc600078e3cff */
[----:B------:R-:W4:Y:S01]  /*5430*/  @P4 LDG.E R34, desc[UR36][R14.64+0x60] ;  /* 0x000060240e224981 */ /* 0x000f22000c1e1900 */
[----:B------:R-:W-:-:S03]  /*5440*/  @P3 LOP3.LUT R5, R5, R36, RZ, 0x3c, !PT ;  /* 0x0000002405053212 */ /* 0x000fc600078e3cff */
[----:B------:R-:W4:Y:S01]  /*5450*/  @P5 LDG.E R36, desc[UR36][R14.64+0x74] ;  /* 0x000074240e245981 */ /* 0x000f22000c1e1900 */
[----:B------:R-:W-:-:S03]  /*5460*/  @!P0 LOP3.LUT R6, R6, R21, RZ, 0x3c, !PT ;  /* 0x0000001506068212 */ /* 0x000fc600078e3cff */
[----:B------:R-:W4:Y:S01]  /*5470*/  @P1 LDG.E R21, desc[UR36][R14.64+0x18] ;  /* 0x000018240e151981 */ /* 0x000f22000c1e1900 */
[----:B------:R-:W-:-:S03]  /*5480*/  @!P0 LOP3.LUT R4, R4, R29, RZ, 0x3c, !PT ;  /* 0x0000001d04048212 */ /* 0x000fc600078e3cff */
[----:B------:R-:W4:Y:S01]  /*5490*/  @P1 LDG.E R29, desc[UR36][R14.64+0x20] ;  /* 0x000020240e1d1981 */ /* 0x000f22000c1e1900 */
[----:B--2---:R-:W-:-:S03]  /*54a0*/  @!P0 LOP3.LUT R3, R3, R28, RZ, 0x3c, !PT ;  /* 0x0000001c03038212 */ /* 0x004fc600078e3cff */
[----:B------:R-:W2:Y:S01]  /*54b0*/  @P1 LDG.E R28, desc[UR36][R14.64+0x14] ;  /* 0x000014240e1c1981 */ /* 0x000ea2000c1e1900 */
[----:B---3--:R-:W-:-:S03]  /*54c0*/  @!P0 LOP3.LUT R7, R7, R30, RZ, 0x3c, !PT ;  /* 0x0000001e07078212 */ /* 0x008fc600078e3cff */
[----:B------:R-:W3:Y:S01]  /*54d0*/  @P1 LDG.E R30, desc[UR36][R14.64+0x1c] ;  /* 0x00001c240e1e1981 */ /* 0x000ee2000c1e1900 */
[----:B----4-:R-:W-:-:S03]  /*54e0*/  @P4 LOP3.LUT R5, R5, R34, RZ, 0x3c, !PT ;  /* 0x0000002205054212 */ /* 0x010fc600078e3cff */
[----:B------:R-:W4:Y:S01]  /*54f0*/  @P2 LDG.E R34, desc[UR36][R14.64+0x28] ;  /* 0x000028240e222981 */ /* 0x000f22000c1e1900 */
[----:B------:R-:W-:-:S03]  /*5500*/  @P1 LOP3.LUT R6, R6, R21, RZ, 0x3c, !PT ;  /* 0x0000001506061212 */ /* 0x000fc600078e3cff */
[----:B------:R-:W4:Y:S01]  /*5510*/  @P2 LDG.E R21, desc[UR36][R14.64+0x2c] ;  /* 0x00002c240e152981 */ /* 0x000f22000c1e1900 */
[----:B------:R-:W-:-:S03]  /*5520*/  @P1 LOP3.LUT R4, R4, R29, RZ, 0x3c, !PT ;  /* 0x0000001d04041212 */ /* 0x000fc600078e3cff */
        /* <DEDUP_REMOVED lines=9> */
[----:B------:R-:W-:Y:S02]  /*55c0*/  @P2 LOP3.LUT R4, R4, R29, RZ, 0x3c, !PT ;  /* 0x0000001d04042212 */ /* 0x000fe400078e3cff */
[----:B------:R-:W-:Y:S01]  /*55d0*/  @P3 LOP3.LUT R6, R6, R33, RZ, 0x3c, !PT ;  /* 0x0000002106063212 */ /* 0x000fe200078e3cff */
        /* <DEDUP_REMOVED lines=20> */
[----:B------:R-:W-:Y:S02]  /*5720*/  LOP3.LUT P0, RZ, R32, 0x80, RZ, 0xc0, !PT ;  /* 0x0000008020ff7812 */ /* 0x000fe4000780c0ff */
[----:B------:R-:W-:Y:S02]  /*5730*/  @P5 LOP3.LUT R5, R5, R36, RZ, 0x3c, !PT ;  /* 0x0000002405055212 */ /* 0x000fe400078e3cff */
[----:B------:R-:W4:Y:S01]  /*5740*/  @P6 LDG.E R36, desc[UR36][R14.64+0x88] ;  /* 0x000088240e246981 */ /* 0x000f22000c1e1900 */
[----:B------:R-:W-:-:S03]  /*5750*/  @P5 LOP3.LUT R6, R6, R21, RZ, 0x3c, !PT ;  /* 0x0000001506065212 */ /* 0x000fc600078e3cff */
[----:B------:R-:W4:Y:S01]  /*5760*/  @P6 LDG.E R21, desc[UR36][R14.64+0x84] ;  /* 0x000084240e156981 */ /* 0x000f22000c1e1900 */
[----:B------:R-:W-:-:S04]  /*5770*/  @P5 LOP3.LUT R4, R4, R29, RZ, 0x3c, !PT ;  /* 0x0000001d04045212 */ /* 0x000fc800078e3cff */
        /* <DEDUP_REMOVED lines=10> */
[----:B------:R-:W-:Y:S02]  /*5820*/  @P6 LOP3.LUT R4, R4, R21, RZ, 0x3c, !PT ;  /* 0x0000001504046212 */ /* 0x000fe400078e3cff */
[----:B------:R-:W-:Y:S02]  /*5830*/  @P0 LOP3.LUT R6, R6, R29, RZ, 0x3c, !PT ;  /* 0x0000001d06060212 */ /* 0x000fe400078e3cff */
[----:B------:R-:W-:Y:S02]  /*5840*/  @P0 LOP3.LUT R4, R4, R33, RZ, 0x3c, !PT ;  /* 0x0000002104040212 */ /* 0x000fe400078e3cff */
[----:B--2---:R-:W-:Y:S02]  /*5850*/  @P0 LOP3.LUT R3, R3, R28, RZ, 0x3c, !PT ;  /* 0x0000001c03030212 */ /* 0x004fe400078e3cff */
[----:B---3--:R-:W-:-:S02]  /*5860*/  @P0 LOP3.LUT R7, R7, R30, RZ, 0x3c, !PT ;  /* 0x0000001e07070212 */ /* 0x008fc400078e3cff */
[----:B----4-:R-:W-:Y:S02]  /*5870*/  @P0 LOP3.LUT R5, R5, R34, RZ, 0x3c, !PT ;  /* 0x0000002205050212 */ /* 0x010fe400078e3cff */
        /* <DEDUP_REMOVED lines=27> */
[----:B------:R-:W-:-:S03]  /*5a30*/  LOP3.LUT P0, RZ, R32, 0x8000, RZ, 0xc0, !PT ;  /* 0x0000800020ff7812 */ /* 0x000fc6000780c0ff */
        /* <DEDUP_REMOVED lines=13> */
[----:B------:R-:W4:Y:S04]  /*5b10*/  @P4 LDG.E R32, desc[UR36][R14.64+0xf0] ;  /* 0x0000f0240e204981 */ /* 0x000f28000c1e1900 */
        /* <DEDUP_REMOVED lines=23> */
[----:B------:R-:W-:-:S03]  /*5c90*/  @P6 LOP3.LUT R3, R3, R34, RZ, 0x3c, !PT ;  /* 0x0000002203036212 */ /* 0x000fc600078e3cff */
[----:B------:R-:W3:Y:S01]  /*5ca0*/  @P0 LDG.E R34, desc[UR36][R14.64+0x13c] ;  /* 0x00013c240e220981 */ /* 0x000ee2000c1e1900 */
[----:B----4-:R-:W-:-:S03]  /*5cb0*/  @P4 LOP3.LUT R4, R4, R21, RZ, 0x3c, !PT ;  /* 0x0000001504044212 */ /* 0x010fc600078e3cff */
[----:B------:R-:W4:Y:S01]  /*5cc0*/  @P6 LDG.E R21, desc[UR36][R14.64+0x11c] ;  /* 0x00011c240e156981 */ /* 0x000f22000c1e1900 */
[----:B------:R-:W-:-:S03]  /*5cd0*/  @P5 LOP3.LUT R7, R7, R32, RZ, 0x3c, !PT ;  /* 0x0000002007075212 */ /* 0x000fc600078e3cff */
[----:B------:R-:W4:Y:S01]  /*5ce0*/  @P0 LDG.E R32, desc[UR36][R14.64+0x134] ;  /* 0x000134240e200981 */ /* 0x000f22000c1e1900 */
[----:B------:R-:W-:-:S03]  /*5cf0*/  @P5 LOP3.LUT R4, R4, R33, RZ, 0x3c, !PT ;  /* 0x0000002104045212 */ /* 0x000fc600078e3cff */
[----:B------:R-:W4:Y:S01]  /*5d00*/  @P0 LDG.E R33, desc[UR36][R14.64+0x130] ;  /* 0x000130240e210981 */ /* 0x000f22000c1e1900 */
[----:B------:R-:W-:-:S05]  /*5d10*/  VIADD R20, R20, 0x10 ;  /* 0x0000001014147836 */ /* 0x000fca0000000000 */
[----:B------:R-:W-:Y:S02]  /*5d20*/  ISETP.NE.AND P1, PT, R20, 0x20, PT ;  /* 0x000000201400780c */ /* 0x000fe40003f25270 */
[----:B------:R-:W-:Y:S02]  /*5d30*/  @P6 LOP3.LUT R5, R5, R36, RZ, 0x3c, !PT ;  /* 0x0000002405056212 */ /* 0x000fe400078e3cff */
[----:B------:R-:W-:-:S04]  /*5d40*/  @P6 LOP3.LUT R4, R4, R29, RZ, 0x3c, !PT ;  /* 0x0000001d04046212 */ /* 0x000fc800078e3cff */
[----:B------:R-:W-:Y:S02]  /*5d50*/  @P0 LOP3.LUT R4, R4, R35, RZ, 0x3c, !PT ;  /* 0x0000002304040212 */ /* 0x000fe400078e3cff */
[----:B--2---:R-:W-:Y:S02]  /*5d60*/  @P6 LOP3.LUT R7, R7, R28, RZ, 0x3c, !PT ;  /* 0x0000001c07076212 */ /* 0x004fe400078e3cff */
[----:B---3--:R-:W-:Y:S02]  /*5d70*/  @P0 LOP3.LUT R3, R3, R30, RZ, 0x3c, !PT ;  /* 0x0000001e03030212 */ /* 0x008fe400078e3cff */
[----:B------:R-:W-:Y:S02]  /*5d80*/  @P0 LOP3.LUT R5, R5, R34, RZ, 0x3c, !PT ;  /* 0x0000002205050212 */ /* 0x000fe400078e3cff */
[----:B----4-:R-:W-:Y:S02]  /*5d90*/  @P6 LOP3.LUT R6, R6, R21, RZ, 0x3c, !PT ;  /* 0x0000001506066212 */ /* 0x010fe400078e3cff */
[----:B------:R-:W-:-:S02]  /*5da0*/  @P0 LOP3.LUT R7, R7, R32, RZ, 0x3c, !PT ;  /* 0x0000002007070212 */ /* 0x000fc400078e3cff */
[----:B------:R-:W-:Y:S01]  /*5db0*/  @P0 LOP3.LUT R6, R6, R33, RZ, 0x3c, !PT ;  /* 0x0000002106060212 */ /* 0x000fe200078e3cff */
[----:B------:R-:W-:Y:S06]  /*5dc0*/  @P1 BRA `(.L_x_44) ;  /* 0xfffffff4004c1947 */ /* 0x000fec000383ffff */
[----:B------:R-:W-:Y:S05]  /*5dd0*/  BSYNC.RECONVERGENT B3 ;  /* 0x0000000000037941 */ /* 0x000fea0003800200 */
.L_x_43:
[----:B------:R-:W-:-:S05]  /*5de0*/  VIADD R31, R31, 0x1 ;  /* 0x000000011f1f7836 */ /* 0x000fca0000000000 */
[----:B------:R-:W-:-:S13]  /*5df0*/  ISETP.NE.AND P0, PT, R31, 0x5, PT ;  /* 0x000000051f00780c */ /* 0x000fda0003f05270 */
[----:B------:R-:W-:Y:S05]  /*5e00*/  @P0 BRA `(.L_x_45) ;  /* 0xfffffff400280947 */ /* 0x000fea000383ffff */
[----:B------:R-:W-:Y:S05]  /*5e10*/  BSYNC.RECONVERGENT B2 ;  /* 0x0000000000027941 */ /* 0x000fea0003800200 */
.L_x_42:
[----:B------:R1:W-:Y:S01]  /*5e20*/  STL.64 [R1+0x8], R6 ;  /* 0x0000080601007387 */ /* 0x0003e20000100a00 */
[----:B------:R-:W-:-:S03]  /*5e30*/  ISETP.NE.U32.AND P0, PT, R27, 0x1, PT ;  /* 0x000000011b00780c */ /* 0x000fc60003f05070 */
[----:B------:R1:W-:Y:S01]  /*5e40*/  STL [R1+0x4], R3 ;  /* 0x0000040301007387 */ /* 0x0003e20000100800 */
[----:B------:R-:W-:-:S03]  /*5e50*/  ISETP.NE.AND.EX P0, PT, RZ, RZ, PT, P0 ;  /* 0x000000ffff00720c */ /* 0x000fc60003f05300 */
[----:B------:R1:W-:Y:S10]  /*5e60*/  STL.64 [R1+0x10], R4 ;  /* 0x0000100401007387 */ /* 0x0003f40000100a00 */
[----:B------:R-:W-:Y:S05]  /*5e70*/  @!P0 BRA `(.L_x_41) ;  /* 0x0000001800148947 */ /* 0x000fea0003800000 */
[----:B------:R-:W-:Y:S01]  /*5e80*/  UMOV UR4, URZ ;  /* 0x000000ff00047c82 */ /* 0x000fe20008000000 */
[----:B------:R-:W-:Y:S01]  /*5e90*/  BSSY.RECONVERGENT B2, `(.L_x_46) ;  /* 0x00000bc000027945 */ /* 0x000fe20003800200 */
[----:B------:R-:W-:Y:S01]  /*5ea0*/  IMAD.MOV.U32 R31, RZ, RZ, RZ ;  /* 0x000000ffff1f7224 */ /* 0x000fe200078e00ff */
[----:B-1----:R-:W-:Y:S01]  /*5eb0*/  CS2R R6, SRZ ;  /* 0x0000000000067805 */ /* 0x002fe2000001ff00 */
[----:B------:R-:W-:Y:S02]  /*5ec0*/  IMAD.MOV.U32 R4, RZ, RZ, RZ ;  /* 0x000000ffff047224 */ /* 0x000fe400078e00ff */
[----:B------:R-:W-:Y:S02]  /*5ed0*/  IMAD.MOV.U32 R3, RZ, RZ, RZ ;  /* 0x000000ffff037224 */ /* 0x000fe400078e00ff */
[----:B------:R-:W-:-:S07]  /*5ee0*/  IMAD.U32 R5, RZ, RZ, UR4 ;  /* 0x00000004ff057e24 */ /* 0x000fce000f8e00ff */
.L_x_49:
[----:B------:R-:W-:-:S06]  /*5ef0*/  LEA R16, R31, UR38, 0x2 ;  /* 0x000000261f107c11 */ /* 0x000fcc000f8e10ff */
[----:B------:R-:W5:Y:S01]  /*5f00*/  LDL R16, [R16+0x4] ;  /* 0x0000040010107983 */ /* 0x000f620000100800 */
[----:B------:R-:W-:Y:S01]  /*5f10*/  BSSY.RECONVERGENT B3, `(.L_x_47) ;  /* 0x00000b0000037945 */ /* 0x000fe20003800200 */
[----:B------:R-:W-:Y:S02]  /*5f20*/  IMAD.SHL.U32 R17, R31, 0x20, RZ ;  /* 0x000000201f117824 */ /* 0x000fe400078e00ff */
[----:B------:R-:W-:-:S07]  /*5f30*/  IMAD.MOV.U32 R20, RZ, RZ, RZ ;  /* 0x000000ffff147224 */ /* 0x000fce00078e00ff */
.L_x_48:
        /* <DEDUP_REMOVED lines=174> */
.L_x_47:
[----:B------:R-:W-:-:S05]  /*6a20*/  VIADD R31, R31, 0x1 ;  /* 0x000000011f1f7836 */ /* 0x000fca0000000000 */
[----:B------:R-:W-:-:S13]  /*6a30*/  ISETP.NE.AND P0, PT, R31, 0x5, PT ;  /* 0x000000051f00780c */ /* 0x000fda0003f05270 */
[----:B------:R-:W-:Y:S05]  /*6a40*/  @P0 BRA `(.L_x_49) ;  /* 0xfffffff400280947 */ /* 0x000fea000383ffff */
[----:B------:R-:W-:Y:S05]  /*6a50*/  BSYNC.RECONVERGENT B2 ;  /* 0x0000000000027941 */ /* 0x000fea0003800200 */
.L_x_46:
        /* <DEDUP_REMOVED lines=9> */
[----:B--2---:R-:W-:Y:S01]  /*6af0*/  CS2R R6, SRZ ;  /* 0x0000000000067805 */ /* 0x004fe2000001ff00 */
[----:B------:R-:W-:Y:S02]  /*6b00*/  IMAD.MOV.U32 R4, RZ, RZ, RZ ;  /* 0x000000ffff047224 */ /* 0x000fe400078e00ff */
[----:B------:R-:W-:Y:S02]  /*6b10*/  IMAD.MOV.U32 R3, RZ, RZ, RZ ;  /* 0x000000ffff037224 */ /* 0x000fe400078e00ff */
[----:B------:R-:W-:-:S07]  /*6b20*/  IMAD.U32 R5, RZ, RZ, UR4 ;  /* 0x00000004ff057e24 */ /* 0x000fce000f8e00ff */
.L_x_53:
[----:B------:R-:W-:-:S06]  /*6b30*/  LEA R16, R29, UR38, 0x2 ;  /* 0x000000261d107c11 */ /* 0x000fcc000f8e10ff */
[----:B------:R-:W5:Y:S01]  /*6b40*/  LDL R16, [R16+0x4] ;  /* 0x0000040010107983 */ /* 0x000f620000100800 */
[----:B------:R-:W-:Y:S01]  /*6b50*/  BSSY.RECONVERGENT B3, `(.L_x_51) ;  /* 0x00000b0000037945 */ /* 0x000fe20003800200 */
[----:B------:R-:W-:Y:S02]  /*6b60*/  IMAD.SHL.U32 R17, R29, 0x20, RZ ;  /* 0x000000201d117824 */ /* 0x000fe400078e00ff */
[----:B------:R-:W-:-:S07]  /*6b70*/  IMAD.MOV.U32 R20, RZ, RZ, RZ ;  /* 0x000000ffff147224 */ /* 0x000fce00078e00ff */
.L_x_52:
        /* <DEDUP_REMOVED lines=13> */
[----:B------:R-:W4:Y:S04]  /*6c50*/  @P2 LDG.E R33, desc[UR36][R14.64+0x2c] ;  /* 0x00002c240e212981 */ /* 0x000f28000c1e1900 */
[----:B------:R-:W4:Y:S04]  /*6c60*/  @P4 LDG.E R36, desc[UR36][R14.64+0x60] ;  /* 0x000060240e244981 */ /* 0x000f28000c1e1900 */
[----:B------:R-:W4:Y:S01]  /*6c70*/  @P2 LDG.E R35, desc[UR36][R14.64+0x34] ;  /* 0x000034240e232981 */ /* 0x000f22000c1e1900 */
[----:B--2---:R-:W-:-:S03]  /*6c80*/  @!P0 LOP3.LUT R5, R5, R28, RZ, 0x3c, !PT ;  /* 0x0000001c05058212 */ /* 0x004fc600078e3cff */
[----:B------:R-:W2:Y:S01]  /*6c90*/  @!P0 LDG.E R28, desc[UR36][R14.64] ;  /* 0x000000240e1c8981 */ /* 0x000ea2000c1e1900 */
[----:B---3--:R-:W-:-:S03]  /*6ca0*/  @P1 LOP3.LUT R5, R5, R30, RZ, 0x3c, !PT ;  /* 0x0000001e05051212 */ /* 0x008fc600078e3cff */
[----:B------:R-:W3:Y:S01]  /*6cb0*/  @!P0 LDG.E R30, desc[UR36][R14.64+0x8] ;  /* 0x000008240e1e8981 */ /* 0x000ee2000c1e1900 */
[----:B----4-:R-:W-:-:S03]  /*6cc0*/  @P2 LOP3.LUT R5, R5, R32, RZ, 0x3c, !PT ;  /* 0x0000002005052212 */ /* 0x010fc600078e3cff */
[----:B------:R-:W4:Y:S01]  /*6cd0*/  @P1 LDG.E R32, desc[UR36][R14.64+0x14] ;  /* 0x000014240e201981 */ /* 0x000f22000c1e1900 */
[----:B------:R-:W-:-:S03]  /*6ce0*/  @!P0 LOP3.LUT R6, R6, R21, RZ, 0x3c, !PT ;  /* 0x0000001506068212 */ /* 0x000fc600078e3cff */
[----:B------:R-:W4:Y:S01]  /*6cf0*/  @P1 LDG.E R21, desc[UR36][R14.64+0x18] ;  /* 0x000018240e151981 */ /* 0x000f22000c1e1900 */
[----:B------:R-:W-:-:S03]  /*6d00*/  @!P0 LOP3.LUT R4, R4, R27, RZ, 0x3c, !PT ;  /* 0x0000001b04048212 */ /* 0x000fc600078e3cff */
[----:B------:R-:W4:Y:S01]  /*6d10*/  @P1 LDG.E R27, desc[UR36][R14.64+0x20] ;  /* 0x000020240e1b1981 */ /* 0x000f22000c1e1900 */
[----:B------:R-:W-:-:S03]  /*6d20*/  @P3 LOP3.LUT R5, R5, R34, RZ, 0x3c, !PT ;  /* 0x0000002205053212 */ /* 0x000fc600078e3cff */
        /* <DEDUP_REMOVED lines=28> */
[----:B------:R-:W4:Y:S04]  /*6ef0*/  @P5 LDG.E R27, desc[UR36][R14.64+0x68] ;  /* 0x000068240e1b5981 */ /* 0x000f28000c1e1900 */
[----:B------:R-:W4:Y:S01]  /*6f00*/  @P5 LDG.E R33, desc[UR36][R14.64+0x70] ;  /* 0x000070240e215981 */ /* 0x000f22000c1e1900 */
[----:B------:R-:W-:-:S03]  /*6f10*/  LOP3.LUT P0, RZ, R31, 0x80, RZ, 0xc0, !PT ;  /* 0x000000801fff7812 */ /* 0x000fc6000780c0ff */
        /* <DEDUP_REMOVED lines=25> */
[----:B------:R-:W-:Y:S02]  /*70b0*/  @P0 LOP3.LUT R6, R6, R27, RZ, 0x3c, !PT ;  /* 0x0000001b06060212 */ /* 0x000fe400078e3cff */
[----:B------:R-:W-:-:S02]  /*70c0*/  @P0 LOP3.LUT R4, R4, R33, RZ, 0x3c, !PT ;  /* 0x0000002104040212 */ /* 0x000fc400078e3cff */
[----:B--2---:R-:W-:Y:S02]  /*70d0*/  @P6 LOP3.LUT R7, R7, R28, RZ, 0x3c, !PT ;  /* 0x0000001c07076212 */ /* 0x004fe400078e3cff */
[----:B---3--:R-:W-:Y:S02]  /*70e0*/  @P0 LOP3.LUT R3, R3, R30, RZ, 0x3c, !PT ;  /* 0x0000001e03030212 */ /* 0x008fe400078e3cff */
        /* <DEDUP_REMOVED lines=16> */
[----:B------:R-:W-:-:S04]  /*71f0*/  @P3 LOP3.LUT R5, R5, R36, RZ, 0x3c, !PT ;  /* 0x0000002405053212 */ /* 0x000fc800078e3cff */
[----:B------:R-:W-:Y:S02]  /*7200*/  @P4 LOP3.LUT R5, R5, R27, RZ, 0x3c, !PT ;  /* 0x0000001b05054212 */ /* 0x000fe400078e3cff */
        /* <DEDUP_REMOVED lines=11> */
[----:B----4-:R-:W-:Y:S02]  /*72c0*/  @P0 LOP3.LUT R4, R4, R27, RZ, 0x3c, !PT ;  /* 0x0000001b04040212 */ /* 0x010fe400078e3cff */
[----:B------:R-:W-:Y:S01]  /*72d0*/  LOP3.LUT P0, RZ, R31, 0x8000, RZ, 0xc0, !PT ;  /* 0x000080001fff7812 */ /* 0x000fe2000780c0ff */
[----:B------:R-:W4:Y:S01]  /*72e0*/  @P2 LDG.E R27, desc[UR36][R14.64+0xcc] ;  /* 0x0000cc240e1b2981 */ /* 0x000f22000c1e1900 */
[----:B------:R-:W-:-:S03]  /*72f0*/  @P1 LOP3.LUT R3, R3, R28, RZ, 0x3c, !PT ;  /* 0x0000001c03031212 */ /* 0x000fc600078e3cff */
[----:B------:R-:W3:Y:S01]  /*7300*/  @P2 LDG.E R31, desc[UR36][R14.64+0xd4] ;  /* 0x0000d4240e1f2981 */ /* 0x000ee2000c1e1900 */
[----:B------:R-:W-:-:S03]  /*7310*/  @P1 LOP3.LUT R4, R4, R21, RZ, 0x3c, !PT ;  /* 0x0000001504041212 */ /* 0x000fc600078e3cff */
[----:B------:R-:W3:Y:S01]  /*7320*/  @P2 LDG.E R28, desc[UR36][R14.64+0xc8] ;  /* 0x0000c8240e1c2981 */ /* 0x000ee2000c1e1900 */
[----:B------:R-:W-:-:S03]  /*7330*/  @P6 LOP3.LUT R5, R5, R34, RZ, 0x3c, !PT ;  /* 0x0000002205056212 */ /* 0x000fc600078e3cff */
[----:B------:R-:W3:Y:S01]  /*7340*/  @P3 LDG.E R21, desc[UR36][R14.64+0xe8] ;  /* 0x0000e8240e153981 */ /* 0x000ee2000c1e1900 */
[----:B------:R-:W-:-:S03]  /*7350*/  @P1 LOP3.LUT R6, R6, R33, RZ, 0x3c, !PT ;  /* 0x0000002106061212 */ /* 0x000fc600078e3cff */
[----:B------:R-:W3:Y:S04]  /*7360*/  @P3 LDG.E R33, desc[UR36][R14.64+0xe0] ;  /* 0x0000e0240e213981 */ /* 0x000ee8000c1e1900 */
[----:B------:R-:W3:Y:S04]  /*7370*/  @P3 LDG.E R34, desc[UR36][R14.64+0xe4] ;  /* 0x0000e4240e223981 */ /* 0x000ee8000c1e1900 */
[----:B------:R-:W3:Y:S01]  /*7380*/  @P0 LDG.E R36, desc[UR36][R14.64+0x13c] ;  /* 0x00013c240e240981 */ /* 0x000ee2000c1e1900 */
[----:B--2---:R-:W-:-:S03]  /*7390*/  @P2 LOP3.LUT R7, R7, R30, RZ, 0x3c, !PT ;  /* 0x0000001e07072212 */ /* 0x004fc600078e3cff */
[----:B------:R-:W2:Y:S01]  /*73a0*/  @P4 LDG.E R30, desc[UR36][R14.64+0xf8] ;  /* 0x0000f8240e1e4981 */ /* 0x000ea2000c1e1900 */
[----:B----4-:R-:W-:-:S03]  /*73b0*/  @P2 LOP3.LUT R6, R6, R27, RZ, 0x3c, !PT ;  /* 0x0000001b06062212 */ /* 0x010fc600078e3cff */
[----:B------:R-:W4:Y:S01]  /*73c0*/  @P4 LDG.E R27, desc[UR36][R14.64+0xf4] ;  /* 0x0000f4240e1b4981 */ /* 0x000f22000c1e1900 */
[----:B---3--:R-:W-:-:S03]  /*73d0*/  @P2 LOP3.LUT R4, R4, R31, RZ, 0x3c, !PT ;  /* 0x0000001f04042212 */ /* 0x008fc600078e3cff */
[----:B------:R-:W3:Y:S01]  /*73e0*/  @P4 LDG.E R31, desc[UR36][R14.64+0xfc] ;  /* 0x0000fc240e1f4981 */ /* 0x000ee2000c1e1900 */
[----:B------:R-:W-:-:S03]  /*73f0*/  @P2 LOP3.LUT R3, R3, R28, RZ, 0x3c, !PT ;  /* 0x0000001c03032212 */ /* 0x000fc600078e3cff */
[----:B------:R-:W3:Y:S01]  /*7400*/  @P4 LDG.E R28, desc[UR36][R14.64+0xf0] ;  /* 0x0000f0240e1c4981 */ /* 0x000ee2000c1e1900 */
[----:B------:R-:W-:-:S03]  /*7410*/  @P3 LOP3.LUT R4, R4, R21, RZ, 0x3c, !PT ;  /* 0x0000001504043212 */ /* 0x000fc600078e3cff */
[----:B------:R-:W3:Y:S01]  /*7420*/  @P5 LDG.E R21, desc[UR36][R14.64+0x108] ;  /* 0x000108240e155981 */ /* 0x000ee2000c1e1900 */
[----:B------:R-:W-:Y:S02]  /*7430*/  @P3 LOP3.LUT R3, R3, R32, RZ, 0x3c, !PT ;  /* 0x0000002003033212 */ /* 0x000fe400078e3cff */
[----:B------:R-:W-:Y:S01]  /*7440*/  @P3 LOP3.LUT R6, R6, R33, RZ, 0x3c, !PT ;  /* 0x0000002106063212 */ /* 0x000fe200078e3cff */
[----:B------:R-:W3:Y:S01]  /*7450*/  @P5 LDG.E R32, desc[UR36][R14.64+0x104] ;  /* 0x000104240e205981 */ /* 0x000ee2000c1e1900 */
[----:B------:R-:W-:-:S03]  /*7460*/  @P3 LOP3.LUT R7, R7, R34, RZ, 0x3c, !PT ;  /* 0x0000002207073212 */ /* 0x000fc600078e3cff */
        /* <DEDUP_REMOVED lines=18> */
[----:B------:R-:W-:-:S05]  /*7590*/  VIADD R20, R20, 0x10 ;  /* 0x0000001014147836 */ /* 0x000fca0000000000 */
[----:B------:R-:W-:Y:S02]  /*75a0*/  ISETP.NE.AND P1, PT, R20, 0x20, PT ;  /* 0x000000201400780c */ /* 0x000fe40003f25270 */
[----:B------:R-:W-:Y:S02]  /*75b0*/  @P0 LOP3.LUT R5, R5, R36, RZ, 0x3c, !PT ;  /* 0x0000002405050212 */ /* 0x000fe400078e3cff */
[----:B--2---:R-:W-:Y:S02]  /*75c0*/  @P6 LOP3.LUT R7, R7, R30, RZ, 0x3c, !PT ;  /* 0x0000001e07076212 */ /* 0x004fe400078e3cff */
[----:B----4-:R-:W-:Y:S02]  /*75d0*/  @P6 LOP3.LUT R4, R4, R27, RZ, 0x3c, !PT ;  /* 0x0000001b04046212 */ /* 0x010fe400078e3cff */
[----:B---3--:R-:W-:Y:S02]  /*75e0*/  @P6 LOP3.LUT R3, R3, R28, RZ, 0x3c, !PT ;  /* 0x0000001c03036212 */ /* 0x008fe400078e3cff */
[----:B------:R-:W-:-:S02]  /*75f0*/  @P6 LOP3.LUT R6, R6, R21, RZ, 0x3c, !PT ;  /* 0x0000001506066212 */ /* 0x000fc400078e3cff */
[----:B------:R-:W-:Y:S02]  /*7600*/  @P0 LOP3.LUT R3, R3, R32, RZ, 0x3c, !PT ;  /* 0x0000002003030212 */ /* 0x000fe400078e3cff */
[----:B------:R-:W-:Y:S02]  /*7610*/  @P0 LOP3.LUT R6, R6, R31, RZ, 0x3c, !PT ;  /* 0x0000001f06060212 */ /* 0x000fe400078e3cff */
[----:B------:R-:W-:Y:S02]  /*7620*/  @P0 LOP3.LUT R7, R7, R34, RZ, 0x3c, !PT ;  /* 0x0000002207070212 */ /* 0x000fe400078e3cff */
[----:B------:R-:W-:Y:S01]  /*7630*/  @P0 LOP3.LUT R4, R4, R33, RZ, 0x3c, !PT ;  /* 0x0000002104040212 */ /* 0x000fe200078e3cff */
[----:B------:R-:W-:Y:S06]  /*7640*/  @P1 BRA `(.L_x_52) ;  /* 0xfffffff4004c1947 */ /* 0x000fec000383ffff */
[----:B------:R-:W-:Y:S05]  /*7650*/  BSYNC.RECONVERGENT B3 ;  /* 0x0000000000037941 */ /* 0x000fea0003800200 */
.L_x_51:
[----:B------:R-:W-:-:S05]  /*7660*/  VIADD R29, R29, 0x1 ;  /* 0x000000011d1d7836 */ /* 0x000fca0000000000 */
[----:B------:R-:W-:-:S13]  /*7670*/  ISETP.NE.AND P0, PT, R29, 0x5, PT ;  /* 0x000000051d00780c */ /* 0x000fda0003f05270 */
[----:B------:R-:W-:Y:S05]  /*7680*/  @P0 BRA `(.L_x_53) ;  /* 0xfffffff400280947 */ /* 0x000fea000383ffff */
[----:B------:R-:W-:Y:S05]  /*7690*/  BSYNC.RECONVERGENT B2 ;  /* 0x0000000000027941 */ /* 0x000fea0003800200 */
.L_x_50:
[----:B------:R3:W-:Y:S04]  /*76a0*/  STL.64 [R1+0x8], R6 ;  /* 0x0000080601007387 */ /* 0x0007e80000100a00 */
[----:B------:R3:W-:Y:S04]  /*76b0*/  STL [R1+0x4], R3 ;  /* 0x0000040301007387 */ /* 0x0007e80000100800 */
[----:B------:R3:W-:Y:S02]  /*76c0*/  STL.64 [R1+0x10], R4 ;  /* 0x0000100401007387 */ /* 0x0007e40000100a00 */
.L_x_41:
[----:B------:R-:W-:Y:S05]  /*76d0*/  BSYNC.RECONVERGENT B0 ;  /* 0x0000000000007941 */ /* 0x000fea0003800200 */
.L_x_40:
[----:B------:R-:W-:Y:S01]  /*76e0*/  ISETP.GT.U32.AND P0, PT, R0, 0x3, PT ;  /* 0x000000030000780c */ /* 0x000fe20003f04070 */
[----:B------:R-:W-:Y:S01]  /*76f0*/  VIADD R12, R12, 0x1 ;  /* 0x000000010c0c7836 */ /* 0x000fe20000000000 */
[--C-:B------:R-:W-:Y:S02]  /*7700*/  SHF.R.U64 R0, R0, 0x2, R13.reuse ;  /* 0x0000000200007819 */ /* 0x100fe4000000120d */
[----:B------:R-:W-:Y:S02]  /*7710*/  ISETP.GT.U32.AND.EX P0, PT, R13, RZ, PT, P0 ;  /* 0x000000ff0d00720c */ /* 0x000fe40003f04100 */
[----:B------:R-:W-:-:S11]  /*7720*/  SHF.R.U32.HI R13, RZ, 0x2, R13 ;  /* 0x00000002ff0d7819 */ /* 0x000fd6000001160d */
[----:B------:R-:W-:Y:S05]  /*7730*/  @P0 BRA `(.L_x_54) ;  /* 0xffffffd800ac0947 */ /* 0x000fea000383ffff */
.L_x_39:
[----:B------:R-:W-:Y:S05]  /*7740*/  BSYNC.RECONVERGENT B1 ;  /* 0x0000000000017941 */ /* 0x000fea0003800200 */
.L_x_38:
[----:B------:R-:W-:Y:S01]  /*7750*/  SHF.R.U32.HI R0, RZ, 0x2, R3 ;  /* 0x00000002ff007819 */ /* 0x000fe20000011603 */
[----:B------:R-:W-:Y:S03]  /*7760*/  BSSY.RECONVERGENT B0, `(.L_x_55) ;  /* 0x000005b000007945 */ /* 0x000fe60003800200 */
[----:B------:R-:W-:Y:S01]  /*7770*/  LOP3.LUT R0, R0, R3, RZ, 0x3c, !PT ;  /* 0x0000000300007212 */ /* 0x000fe200078e3cff */
[----:B0123--:R-:W-:-:S04]  /*7780*/  IMAD.SHL.U32 R3, R5, 0x10, RZ ;  /* 0x0000001005037824 */ /* 0x00ffc800078e00ff */
[----:B------:R-:W-:-:S05]  /*7790*/  IMAD.SHL.U32 R4, R0, 0x2, RZ ;  /* 0x0000000200047824 */ /* 0x000fca00078e00ff */
[----:B------:R-:W-:-:S04]  /*77a0*/  LOP3.LUT R4, R0, R4, R3, 0x96, !PT ;  /* 0x0000000400047212 */ /* 0x000fc800078e9603 */
[----:B------:R-:W-:-:S04]  /*77b0*/  LOP3.LUT R5, R4, R5, RZ, 0x3c, !PT ;  /* 0x0000000504057212 */ /* 0x000fc800078e3cff */
[----:B------:R-:W-:-:S04]  /*77c0*/  IADD3 R6, PT, PT, R2, 0x587c5, R5 ;  /* 0x000587c502067810 */ /* 0x000fc80007ffe005 */
[----:B------:R-:W0:Y:S02]  /*77d0*/  I2F.F64.U32 R2, R6 ;  /* 0x0000000600027312 */ /* 0x000e240000201800 */
[----:B0-----:R-:W-:-:S10]  /*77e0*/  DMUL R2, R2, 2.3283064365386962891e-10 ;  /* 0x3df0000002027828 */ /* 0x001fd40000000000 */
[----:B------:R-:W-:Y:S01]  /*77f0*/  ISETP.GT.AND P0, PT, R3, 0xfffff, PT ;  /* 0x000fffff0300780c */ /* 0x000fe20003f04270 */
[----:B------:R-:W-:Y:S02]  /*7800*/  IMAD.MOV.U32 R4, RZ, RZ, R2 ;  /* 0x000000ffff047224 */ /* 0x000fe400078e0002 */
[----:B------:R-:W-:-:S10]  /*7810*/  IMAD.MOV.U32 R5, RZ, RZ, R3 ;  /* 0x000000ffff057224 */ /* 0x000fd400078e0003 */
[----:B------:R-:W-:-:S10]  /*7820*/  @!P0 DMUL R4, R4, 1.80143985094819840000e+16 ;  /* 0x4350000004048828 */ /* 0x000fd40000000000 */
[----:B------:R-:W-:Y:S02]  /*7830*/  @!P0 IMAD.MOV.U32 R3, RZ, RZ, R5 ;  /* 0x000000ffff038224 */ /* 0x000fe400078e0005 */
[----:B------:R-:W-:Y:S02]  /*7840*/  @!P0 IMAD.MOV.U32 R2, RZ, RZ, R4 ;  /* 0x000000ffff028224 */ /* 0x000fe400078e0004 */
[----:B------:R-:W-:-:S05]  /*7850*/  VIADD R0, R3, 0xffffffff ;  /* 0xffffffff03007836 */ /* 0x000fca0000000000 */
[----:B------:R-:W-:Y:S01]  /*7860*/  ISETP.GT.U32.AND P1, PT, R0, 0x7feffffe, PT ;  /* 0x7feffffe0000780c */ /* 0x000fe20003f24070 */
[----:B------:R-:W-:Y:S02]  /*7870*/  IMAD.MOV.U32 R0, RZ, RZ, -0x3ff ;  /* 0xfffffc01ff007424 */ /* 0x000fe400078e00ff */
[----:B------:R-:W-:-:S10]  /*7880*/  @!P0 IMAD.MOV.U32 R0, RZ, RZ, -0x435 ;  /* 0xfffffbcbff008424 */ /* 0x000fd400078e00ff */
[----:B------:R-:W-:Y:S05]  /*7890*/  @P1 BRA `(.L_x_56) ;  /* 0x0000000400041947 */ /* 0x000fea0003800000 */
[----:B------:R-:W-:Y:S01]  /*78a0*/  LOP3.LUT R4, R3, 0xfffff, RZ, 0xc0, !PT ;  /* 0x000fffff03047812 */ /* 0x000fe200078ec0ff */
[----:B------:R-:W-:Y:S01]  /*78b0*/  IMAD.MOV.U32 R6, RZ, RZ, RZ ;  /* 0x000000ffff067224 */ /* 0x000fe200078e00ff */
[----:B------:R-:W-:Y:S01]  /*78c0*/  UMOV UR4, 0x3ae80f1e ;  /* 0x3ae80f1e00047882 */ /* 0x000fe20000000000 */
[----:B------:R-:W-:Y:S01]  /*78d0*/  IMAD.MOV.U32 R16, RZ, RZ, -0x748574fc ;  /* 0x8b7a8b04ff107424 */ /* 0x000fe200078e00ff */
[----:B------:R-:W-:Y:S01]  /*78e0*/  LOP3.LUT R5, R4, 0x3ff00000, RZ, 0xfc, !PT ;  /* 0x3ff0000004057812 */ /* 0x000fe200078efcff */
[----:B------:R-:W-:Y:S01]  /*78f0*/  IMAD.MOV.U32 R4, RZ, RZ, R2 ;  /* 0x000000ffff047224 */ /* 0x000fe200078e0002 */
[----:B------:R-:W-:Y:S01]  /*7900*/  UMOV UR5, 0x3eb1380b ;  /* 0x3eb1380b00057882 */ /* 0x000fe20000000000 */
[----:B------:R-:W-:Y:S01]  /*7910*/  IMAD.MOV.U32 R17, RZ, RZ, 0x3ed0ee25 ;  /* 0x3ed0ee25ff117424 */ /* 0x000fe200078e00ff */
[----:B------:R-:W-:Y:S01]  /*7920*/  ISETP.GE.U32.AND P0, PT, R5, 0x3ff6a09f, PT ;  /* 0x3ff6a09f0500780c */ /* 0x000fe20003f06070 */
[----:B------:R-:W-:Y:S01]  /*7930*/  IMAD.MOV.U32 R21, RZ, RZ, 0x43300000 ;  /* 0x43300000ff157424 */ /* 0x000fe200078e00ff */
[----:B------:R-:W-:Y:S01]  /*7940*/  LEA.HI R0, R3, R0, RZ, 0xc ;  /* 0x0000000003007211 */ /* 0x000fe200078f60ff */
[----:B------:R-:W-:Y:S01]  /*7950*/  UMOV UR6, 0x80000000 ;  /* 0x8000000000067882 */ /* 0x000fe20000000000 */
[----:B------:R-:W-:-:S09]  /*7960*/  UMOV UR7, 0x43300000 ;  /* 0x4330000000077882 */ /* 0x000fd20000000000 */
[----:B------:R-:W-:Y:S02]  /*7970*/  @P0 VIADD R7, R5, 0xfff00000 ;  /* 0xfff0000005070836 */ /* 0x000fe40000000000 */
[----:B------:R-:W-:Y:S02]  /*7980*/  @P0 VIADD R0, R0, 0x1 ;  /* 0x0000000100000836 */ /* 0x000fe40000000000 */
[----:B------:R-:W-:-:S03]  /*7990*/  @P0 IMAD.MOV.U32 R5, RZ, RZ, R7 ;  /* 0x000000ffff050224 */ /* 0x000fc600078e0007 */
[----:B------:R-:W-:-:S03]  /*79a0*/  LOP3.LUT R20, R0, 0x80000000, RZ, 0x3c, !PT ;  /* 0x8000000000147812 */ /* 0x000fc600078e3cff */
[C---:B------:R-:W-:Y:S02]  /*79b0*/  DADD R14, R4.reuse, 1 ;  /* 0x3ff00000040e7429 */ /* 0x040fe40000000000 */
[----:B------:R-:W-:-:S04]  /*79c0*/  DADD R4, R4, -1 ;  /* 0xbff0000004047429 */ /* 0x000fc80000000000 */
[----:B------:R-:W0:Y:S02]  /*79d0*/  MUFU.RCP64H R7, R15 ;  /* 0x0000000f00077308 */ /* 0x000e240000001800 */
[----:B0-----:R-:W-:-:S08]  /*79e0*/  DFMA R10, -R14, R6, 1 ;  /* 0x3ff000000e0a742b */ /* 0x001fd00000000106 */
[----:B------:R-:W-:-:S08]  /*79f0*/  DFMA R10, R10, R10, R10 ;  /* 0x0000000a0a0a722b */ /* 0x000fd0000000000a */
[----:B------:R-:W-:-:S08]  /*7a00*/  DFMA R6, R6, R10, R6 ;  /* 0x0000000a0606722b */ /* 0x000fd00000000006 */
[----:B------:R-:W-:-:S08]  /*7a10*/  DMUL R10, R4, R6 ;  /* 0x00000006040a7228 */ /* 0x000fd00000000000 */
[----:B------:R-:W-:-:S08]  /*7a20*/  DFMA R10, R4, R6, R10 ;  /* 0x00000006040a722b */ /* 0x000fd0000000000a */
[----:B------:R-:W-:Y:S02]  /*7a30*/  DMUL R12, R10, R10 ;  /* 0x0000000a0a0c7228 */ /* 0x000fe40000000000 */
[----:B------:R-:W-:-:S06]  /*7a40*/  DADD R2, R4, -R10 ;  /* 0x0000000004027229 */ /* 0x000fcc000000080a */
[----:B------:R-:W-:Y:S01]  /*7a50*/  DFMA R14, R12, UR4, R16 ;  /* 0x000000040c0e7c2b */ /* 0x000fe20008000010 */
[----:B------:R-:W-:Y:S01]  /*7a60*/  UMOV UR4, 0x9f02676f ;  /* 0x9f02676f00047882 */ /* 0x000fe20000000000 */
[----:B------:R-:W-:Y:S01]  /*7a70*/  UMOV UR5, 0x3ef3b266 ;  /* 0x3ef3b26600057882 */ /* 0x000fe20000000000 */
[----:B------:R-:W-:Y:S02]  /*7a80*/  DADD R16, R2, R2 ;  /* 0x0000000002107229 */ /* 0x000fe40000000002 */
[----:B------:R-:W-:Y:S01]  /*7a90*/  DADD R2, R20, -UR6 ;  /* 0x8000000614027e29 */ /* 0x000fe20008000000 */
[----:B------:R-:W-:Y:S01]  /*7aa0*/  UMOV UR6, 0xfefa39ef ;  /* 0xfefa39ef00067882 */ /* 0x000fe20000000000 */
[----:B------:R-:W-:Y:S01]  /*7ab0*/  UMOV UR7, 0x3fe62e42 ;  /* 0x3fe62e4200077882 */ /* 0x000fe20000000000 */
[----:B------:R-:W-:Y:S01]  /*7ac0*/  DFMA R14, R12, R14, UR4 ;  /* 0x000000040c0e7e2b */ /* 0x000fe2000800000e */
[----:B------:R-:W-:Y:S01]  /*7ad0*/  UMOV UR4, 0xa9ab0956 ;  /* 0xa9ab095600047882 */ /* 0x000fe20000000000 */
[----:B------:R-:W-:Y:S01]  /*7ae0*/  UMOV UR5, 0x3f1745cb ;  /* 0x3f1745cb00057882 */ /* 0x000fe20000000000 */
[----:B------:R-:W-:-:S02]  /*7af0*/  DFMA R16, R4, -R10, R16 ;  /* 0x8000000a0410722b */ /* 0x000fc40000000010 */
[----:B------:R-:W-:-:S03]  /*7b00*/  DFMA R4, R2, UR6, R10 ;  /* 0x0000000602047c2b */ /* 0x000fc6000800000a */
[----:B------:R-:W-:Y:S01]  /*7b10*/  DFMA R14, R12, R14, UR4 ;  /* 0x000000040c0e7e2b */ /* 0x000fe2000800000e */
[----:B------:R-:W-:Y:S01]  /*7b20*/  UMOV UR4, 0x2d1b5154 ;  /* 0x2d1b515400047882 */ /* 0x000fe20000000000 */
[----:B------:R-:W-:Y:S01]  /*7b30*/  UMOV UR5, 0x3f3c71c7 ;  /* 0x3f3c71c700057882 */ /* 0x000fe20000000000 */
[----:B------:R-:W-:-:S05]  /*7b40*/  DMUL R16, R6, R16 ;  /* 0x0000001006107228 */ /* 0x000fca0000000000 */
[----:B------:R-:W-:Y:S01]  /*7b50*/  DFMA R14, R12, R14, UR4 ;  /* 0x000000040c0e7e2b */ /* 0x000fe2000800000e */
[----:B------:R-:W-:Y:S01]  /*7b60*/  UMOV UR4, 0x923be72d ;  /* 0x923be72d00047882 */ /* 0x000fe20000000000 */
[----:B------:R-:W-:-:S06]  /*7b70*/  UMOV UR5, 0x3f624924 ;  /* 0x3f62492400057882 */ /* 0x000fcc0000000000 */
        /* <DEDUP_REMOVED lines=8> */
[----:B------:R-:W-:Y:S02]  /*7c00*/  UMOV UR5, 0x3fe62e42 ;  /* 0x3fe62e4200057882 */ /* 0x000fe40000000000 */
[----:B------:R-:W-:Y:S01]  /*7c10*/  DFMA R20, R2, -UR4, R4 ;  /* 0x8000000402147c2b */ /* 0x000fe20008000004 */
[----:B------:R-:W-:Y:S01]  /*7c20*/  UMOV UR4, 0x3b39803f ;  /* 0x3b39803f00047882 */ /* 0x000fe20000000000 */
[----:B------:R-:W-:Y:S02]  /*7c30*/  UMOV UR5, 0x3c7abc9e ;  /* 0x3c7abc9e00057882 */ /* 0x000fe40000000000 */
[----:B------:R-:W-:-:S04]  /*7c40*/  DMUL R14, R12, R14 ;  /* 0x0000000e0c0e7228 */ /* 0x000fc80000000000 */
[----:B------:R-:W-:-:S04]  /*7c50*/  DADD R20, -R10, R20 ;  /* 0x000000000a147229 */ /* 0x000fc80000000114 */
[----:B------:R-:W-:-:S08]  /*7c60*/  DFMA R14, R10, R14, R16 ;  /* 0x0000000e0a0e722b */ /* 0x000fd00000000010 */
[----:B------:R-:W-:-:S08]  /*7c70*/  DADD R14, R14, -R20 ;  /* 0x000000000e0e7229 */ /* 0x000fd00000000814 */
[----:B------:R-:W-:-:S08]  /*7c80*/  DFMA R14, R2, UR4, R14 ;  /* 0x00000004020e7c2b */ /* 0x000fd0000800000e */
[----:B------:R-:W-:Y:S01]  /*7c90*/  DADD R4, R4, R14 ;  /* 0x0000000004047229 */ /* 0x000fe2000000000e */
[----:B------:R-:W-:Y:S10]  /*7ca0*/  BRA `(.L_x_57) ;  /* 0x0000000000187947 */ /* 0x000ff40003800000 */
.L_x_56:
[----:B------:R-:W-:Y:S01]  /*7cb0*/  IMAD.MOV.U32 R2, RZ, RZ, 0x0 ;  /* 0x00000000ff027424 */ /* 0x000fe200078e00ff */
[----:B------:R-:W-:Y:S01]  /*7cc0*/  LOP3.LUT P0, RZ, R5, 0x7fffffff, RZ, 0xc0, !PT ;  /* 0x7fffffff05ff7812 */ /* 0x000fe2000780c0ff */
[----:B------:R-:W-:-:S06]  /*7cd0*/  IMAD.MOV.U32 R3, RZ, RZ, 0x7ff00000 ;  /* 0x7ff00000ff037424 */ /* 0x000fcc00078e00ff */
[----:B------:R-:W-:-:S10]  /*7ce0*/  DFMA R2, R4, R2, +INF ;  /* 0x7ff000000402742b */ /* 0x000fd40000000002 */
[----:B------:R-:W-:Y:S02]  /*7cf0*/  FSEL R4, R2, RZ, P0 ;  /* 0x000000ff02047208 */ /* 0x000fe40000000000 */
[----:B------:R-:W-:-:S07]  /*7d00*/  FSEL R5, R3, -QNAN , P0 ;  /* 0xfff0000003057808 */ /* 0x000fce0000000000 */
.L_x_57:
[----:B------:R-:W-:Y:S05]  /*7d10*/  BSYNC.RECONVERGENT B0 ;  /* 0x0000000000007941 */ /* 0x000fea0003800200 */
.L_x_55:
[----:B------:R-:W0:Y:S01]  /*7d20*/  LDCU UR4, c[0x0][0x3d4] ;  /* 0x00007a80ff0477ac */ /* 0x000e220008000800 */
[----:B------:R-:W1:Y:S01]  /*7d30*/  LDC.64 R10, c[0x0][0x3d0] ;  /* 0x0000f400ff0a7b82 */ /* 0x000e620000000a00 */
[----:B------:R-:W-:Y:S01]  /*7d40*/  IMAD.MOV.U32 R2, RZ, RZ, 0x1 ;  /* 0x00000001ff027424 */ /* 0x000fe200078e00ff */
[----:B------:R-:W-:Y:S01]  /*7d50*/  FSETP.GEU.AND P1, PT, |R5|, 6.5827683646048100446e-37, PT ;  /* 0x036000000500780b */ /* 0x000fe20003f2e200 */
[----:B------:R-:W-:Y:S01]  /*7d60*/  BSSY.RECONVERGENT B0, `(.L_x_58) ;  /* 0x0000013000007945 */ /* 0x000fe20003800200 */
[----:B0-----:R-:W1:Y:S03]  /*7d70*/  MUFU.RCP64H R3, UR4 ;  /* 0x0000000400037d08 */ /* 0x001e660008001800 */
[----:B-1----:R-:W-:-:S08]  /*7d80*/  DFMA R6, R2, -R10, 1 ;  /* 0x3ff000000206742b */ /* 0x002fd0000000080a */
[----:B------:R-:W-:-:S08]  /*7d90*/  DFMA R6, R6, R6, R6 ;  /* 0x000000060606722b */ /* 0x000fd00000000006 */
[----:B------:R-:W-:-:S08]  /*7da0*/  DFMA R6, R2, R6, R2 ;  /* 0x000000060206722b */ /* 0x000fd00000000002 */
[----:B------:R-:W-:-:S08]  /*7db0*/  DFMA R2, R6, -R10, 1 ;  /* 0x3ff000000602742b */ /* 0x000fd0000000080a */
[----:B------:R-:W-:-:S08]  /*7dc0*/  DFMA R2, R6, R2, R6 ;  /* 0x000000020602722b */ /* 0x000fd00000000006 */
[----:B------:R-:W-:-:S08]  /*7dd0*/  DMUL R6, R2, R4 ;  /* 0x0000000402067228 */ /* 0x000fd00000000000 */
[----:B------:R-:W-:-:S08]  /*7de0*/  DFMA R10, R6, -R10, R4 ;  /* 0x8000000a060a722b */ /* 0x000fd00000000004 */
[----:B------:R-:W-:-:S10]  /*7df0*/  DFMA R2, R2, R10, R6 ;  /* 0x0000000a0202722b */ /* 0x000fd40000000006 */
[----:B------:R-:W-:-:S05]  /*7e00*/  FFMA R0, RZ, UR4, R3 ;  /* 0x00000004ff007c23 */ /* 0x000fca0008000003 */
[----:B------:R-:W-:-:S13]  /*7e10*/  FSETP.GT.AND P0, PT, |R0|, 1.469367938527859385e-39, PT ;  /* 0x001000000000780b */ /* 0x000fda0003f04200 */
[----:B------:R-:W-:Y:S05]  /*7e20*/  @P0 BRA P1, `(.L_x_59) ;  /* 0x0000000000180947 */ /* 0x000fea0000800000 */
[----:B------:R-:W-:Y:S01]  /*7e30*/  IMAD.MOV.U32 R2, RZ, RZ, R4 ;  /* 0x000000ffff027224 */ /* 0x000fe200078e0004 */
[----:B------:R-:W-:Y:S01]  /*7e40*/  MOV R0, 0x7e70 ;  /* 0x00007e7000007802 */ /* 0x000fe20000000f00 */
[----:B------:R-:W-:-:S07]  /*7e50*/  IMAD.MOV.U32 R3, RZ, RZ, R5 ;  /* 0x000000ffff037224 */ /* 0x000fce00078e0005 */
[----:B------:R-:W-:Y:S05]  /*7e60*/  CALL.REL.NOINC `($__internal_1_$__cuda_sm20_div_rn_f64_full) ;  /* 0x0000009800647944 */ /* 0x000fea0003c00000 */
[----:B------:R-:W-:Y:S02]  /*7e70*/  IMAD.MOV.U32 R2, RZ, RZ, R12 ;  /* 0x000000ffff027224 */ /* 0x000fe400078e000c */
[----:B------:R-:W-:-:S07]  /*7e80*/  IMAD.MOV.U32 R3, RZ, RZ, R13 ;  /* 0x000000ffff037224 */ /* 0x000fce00078e000d */
.L_x_59:
[----:B------:R-:W-:Y:S05]  /*7e90*/  BSYNC.RECONVERGENT B0 ;  /* 0x0000000000007941 */ /* 0x000fea0003800200 */
.L_x_58:
[----:B------:R-:W0:Y:S01]  /*7ea0*/  LDC R0, c[0x0][0x3c0] ;  /* 0x0000f000ff007b82 */ /* 0x000e220000000800 */
[----:B------:R-:W-:Y:S01]  /*7eb0*/  DFMA R2, -R22, R2, R18 ;  /* 0x000000021602722b */ /* 0x000fe20000000112 */
[----:B------:R-:W-:Y:S07]  /*7ec0*/  BSSY B8, `(.L_x_60) ;  /* 0x00001d0000087945 */ /* 0x000fee0003800000 */
[----:B------:R-:W-:-:S06]  /*7ed0*/  DSETP.GT.AND P0, PT, R2, RZ, PT ;  /* 0x000000ff0200722a */ /* 0x000fcc0003f04000 */
[----:B------:R-:W-:Y:S01]  /*7ee0*/  DSETP.LEU.OR P0, PT, R18, RZ, !P0 ;  /* 0x000000ff1200722a */ /* 0x000fe2000470b400 */
[----:B------:R-:W-:Y:S02]  /*7ef0*/  IMAD.MOV.U32 R18, RZ, RZ, R2 ;  /* 0x000000ffff127224 */ /* 0x000fe400078e0002 */
[----:B------:R-:W-:Y:S01]  /*7f00*/  IMAD.MOV.U32 R19, RZ, RZ, R3 ;  /* 0x000000ffff137224 */ /* 0x000fe200078e0003 */
[----:B0-----:R-:W0:Y:S02]  /*7f10*/  I2F.F64 R28, R0 ;  /* 0x00000000001c7312 */ /* 0x001e240000201c00 */
[C---:B0-----:R-:W-:Y:S02]  /*7f20*/  DMUL R6, R28.reuse, R2 ;  /* 0x000000021c067228 */ /* 0x041fe40000000000 */
[----:B------:R-:W-:-:S08]  /*7f30*/  DMUL R4, R28, R8 ;  /* 0x000000081c047228 */ /* 0x000fd00000000000 */
[----:B------:R-:W-:Y:S08]  /*7f40*/  FRND.F64.FLOOR R6, R6 ;  /* 0x0000000600067313 */ /* 0x000ff00000305800 */
[----:B------:R-:W0:Y:S02]  /*7f50*/  FRND.F64.FLOOR R4, R4 ;  /* 0x0000000400047313 */ /* 0x000e240000305800 */
[----:B0-----:R-:W-:-:S14]  /*7f60*/  DSETP.EQ.AND P1, PT, R4, R6, PT ;  /* 0x000000060400722a */ /* 0x001fdc0003f22000 */
[----:B------:R-:W-:Y:S05]  /*7f70*/  @!P0 BRA P1, `(.L_x_61) ;  /* 0x0000001c00108947 */ /* 0x000fea0000800000 */
[----:B------:R-:W-:-:S14]  /*7f80*/  DSETP.GT.AND P0, PT, R22, RZ, PT ;  /* 0x000000ff1600722a */ /* 0x000fdc0003f04000 */
[----:B------:R-:W-:Y:S05]  /*7f90*/  @!P0 BRA `(.L_x_62) ;  /* 0x0000000c007c8947 */ /* 0x000fea0003800000 */
[C---:B------:R-:W-:Y:S01]  /*7fa0*/  DFMA R2, R28.reuse, R8, 2 ;  /* 0x400000001c02742b */ /* 0x040fe20000000008 */
[----:B------:R-:W-:Y:S01]  /*7fb0*/  VIADD R7, R0, 0x1 ;  /* 0x0000000100077836 */ /* 0x000fe20000000000 */
[----:B------:R-:W-:Y:S02]  /*7fc0*/  DFMA R4, R28, R18, 1 ;  /* 0x3ff000001c04742b */ /* 0x000fe40000000012 */
[----:B------:R-:W-:Y:S02]  /*7fd0*/  DSETP.GE.AND P1, PT, R18, 1, PT ;  /* 0x3ff000001200742a */ /* 0x000fe40003f26000 */
[----:B------:R-:W-:-:S04]  /*7fe0*/  DSETP.GTU.AND P0, PT, R8, RZ, PT ;  /* 0x000000ff0800722a */ /* 0x000fc80003f0c000 */
[----:B------:R-:W0:Y:S08]  /*7ff0*/  F2I.F64.TRUNC R2, R2 ;  /* 0x0000000200027311 */ /* 0x000e30000030d100 */
[----:B------:R-:W1:Y:S01]  /*8000*/  F2I.F64.TRUNC R4, R4 ;  /* 0x0000000400047311 */ /* 0x000e62000030d100 */
[----:B0-----:R-:W-:-:S05]  /*8010*/  VIADD R27, R2, 0xffffffff ;  /* 0xffffffff021b7836 */ /* 0x001fca0000000000 */
[----:B------:R-:W-:Y:S02]  /*8020*/  SEL R27, R27, RZ, P0 ;  /* 0x000000ff1b1b7207 */ /* 0x000fe40000000000 */
[----:B-1----:R-:W-:-:S04]  /*8030*/  SEL R28, R4, R7, !P1 ;  /* 0x00000007041c7207 */ /* 0x002fc80004800000 */
[----:B------:R-:W-:-:S13]  /*8040*/  ISETP.GE.AND P0, PT, R27, R28, PT ;  /* 0x0000001c1b00720c */ /* 0x000fda0003f06270 */
[----:B------:R-:W-:Y:S05]  /*8050*/  @P0 BRA `(.L_x_61) ;  /* 0x0000001800d80947 */ /* 0x000fea0003800000 */
[----:B------:R-:W0:Y:S01]  /*8060*/  MUFU.RCP64H R3, R23 ;  /* 0x0000001700037308 */ /* 0x000e220000001800 */
[----:B------:R-:W-:Y:S01]  /*8070*/  VIADD R2, R23, 0x300402 ;  /* 0x0030040217027836 */ /* 0x000fe20000000000 */
[----:B------:R-:W-:Y:S04]  /*8080*/  BSSY.RECONVERGENT B0, `(.L_x_63) ;  /* 0x000000e000007945 */ /* 0x000fe80003800200 */
[----:B------:R-:W-:Y:S01]  /*8090*/  FSETP.GEU.AND P0, PT, |R2|, 5.8789094863358348022e-39, PT ;  /* 0x004004020200780b */ /* 0x000fe20003f0e200 */
[----:B0-----:R-:W-:-:S08]  /*80a0*/  DFMA R4, -R22, R2, 1 ;  /* 0x3ff000001604742b */ /* 0x001fd00000000102 */
[----:B------:R-:W-:-:S08]  /*80b0*/  DFMA R4, R4, R4, R4 ;  /* 0x000000040404722b */ /* 0x000fd00000000004 */
[----:B------:R-:W-:-:S08]  /*80c0*/  DFMA R4, R2, R4, R2 ;  /* 0x000000040204722b */ /* 0x000fd00000000002 */
[----:B------:R-:W-:-:S08]  /*80d0*/  DFMA R16, -R22, R4, 1 ;  /* 0x3ff000001610742b */ /* 0x000fd00000000104 */
[----:B------:R-:W-:Y:S01]  /*80e0*/  DFMA R16, R4, R16, R4 ;  /* 0x000000100410722b */ /* 0x000fe20000000004 */
[----:B------:R-:W-:Y:S10]  /*80f0*/  @P0 BRA `(.L_x_64) ;  /* 0x0000000000180947 */ /* 0x000ff40003800000 */
[----:B------:R-:W-:Y:S01]  /*8100*/  LOP3.LUT R0, R23, 0x7fffffff, RZ, 0xc0, !PT ;  /* 0x7fffffff17007812 */ /* 0x000fe200078ec0ff */
[----:B------:R-:W-:Y:S02]  /*8110*/  IMAD.MOV.U32 R2, RZ, RZ, R22 ;  /* 0x000000ffff027224 */ /* 0x000fe400078e0016 */
[----:B------:R-:W-:Y:S02]  /*8120*/  IMAD.MOV.U32 R3, RZ, RZ, R23 ;  /* 0x000000ffff037224 */ /* 0x000fe400078e0017 */
[----:B------:R-:W-:Y:S01]  /*8130*/  VIADD R6, R0, 0xfff00000 ;  /* 0xfff0000000067836 */ /* 0x000fe20000000000 */
[----:B------:R-:W-:-:S07]  /*8140*/  MOV R0, 0x8160 ;  /* 0x0000816000007802 */ /* 0x000fce0000000f00 */
[----:B------:R-:W-:Y:S05]  /*8150*/  CALL.REL.NOINC `($__internal_0_$__cuda_sm20_dblrcp_rn_slowpath_v3) ;  /* 0x0000009400007944 */ /* 0x000fea0003c00000 */
.L_x_64:
[----:B------:R-:W-:Y:S05]  /*8160*/  BSYNC.RECONVERGENT B0 ;  /* 0x0000000000007941 */ /* 0x000fea0003800200 */
.L_x_63:
[--C-:B------:R-:W-:Y:S01]  /*8170*/  IMAD.IADD R30, R28, 0x1, -R27.reuse ;  /* 0x000000011c1e7824 */ /* 0x100fe200078e0a1b */
[----:B------:R-:W-:Y:S01]  /*8180*/  BSSY.RECONVERGENT B7, `(.L_x_65) ;  /* 0x0000053000077945 */ /* 0x000fe20003800200 */
[----:B------:R-:W-:-:S03]  /*8190*/  IMAD.MOV.U32 R29, RZ, RZ, R27 ;  /* 0x000000ffff1d7224 */ /* 0x000fc600078e001b */
[----:B------:R-:W-:-:S13]  /*81a0*/  LOP3.LUT P0, R30, R30, 0x3, RZ, 0xc0, !PT ;  /* 0x000000031e1e7812 */ /* 0x000fda000780c0ff */
[----:B------:R-:W-:Y:S05]  /*81b0*/  @!P0 BRA `(.L_x_66) ;  /* 0x00000004003c8947 */ /* 0x000fea0003800000 */
[----:B------:R-:W-:Y:S01]  /*81c0*/  ISETP.GT.AND P0, PT, R27, -0x1, PT ;  /* 0xffffffff1b00780c */ /* 0x000fe20003f04270 */
[----:B------:R-:W-:-:S12]  /*81d0*/  BSSY.RECONVERGENT B6, `(.L_x_67) ;  /* 0x0000016000067945 */ /* 0x000fd80003800200 */
[----:B------:R-:W-:Y:S05]  /*81e0*/  @P0 BRA `(.L_x_68) ;  /* 0x0000000000240947 */ /* 0x000fea0003800000 */
[----:B------:R-:W-:Y:S01]  /*81f0*/  MOV R0, 0x0 ;  /* 0x0000000000007802 */ /* 0x000fe20000000f00 */
[----:B------:R-:W0:Y:S01]  /*8200*/  LDCU.64 UR4, c[0x4][0x48] ;  /* 0x01000900ff0477ac */ /* 0x000e220008000a00 */
[----:B------:R-:W-:Y:S02]  /*8210*/  CS2R R6, SRZ ;  /* 0x0000000000067805 */ /* 0x000fe4000001ff00 */
[----:B------:R1:W2:Y:S01]  /*8220*/  LDC.64 R2, c[0x4][R0] ;  /* 0x0100000000027b82 */ /* 0x0002a20000000a00 */
[----:B0-----:R-:W-:Y:S02]  /*8230*/  IMAD.U32 R4, RZ, RZ, UR4 ;  /* 0x00000004ff047e24 */ /* 0x001fe4000f8e00ff */
[----:B-1----:R-:W-:-:S07]  /*8240*/  IMAD.U32 R5, RZ, RZ, UR5 ;  /* 0x00000005ff057e24 */ /* 0x002fce000f8e00ff */
[----:B------:R-:W-:-:S07]  /*8250*/  LEPC R20, `(.L_x_69) ;  /* 0x000000001014794e */ /* 0x000fce0000000000 */
[----:B--2---:R-:W-:Y:S05]  /*8260*/  CALL.ABS.NOINC R2 ;  /* 0x0000000002007343 */ /* 0x004fea0003c00000 */
.L_x_69:
[----:B------:R-:W-:Y:S05]  /*8270*/  BRA `(.L_x_70) ;  /* 0x00000000002c7947 */ /* 0x000fea0003800000 */
.L_x_68:
[----:B------:R-:W0:Y:S01]  /*8280*/  LDC.64 R2, c[0x0][0x3a8] ;  /* 0x0000ea00ff027b82 */ /* 0x000e220000000a00 */
[----:B------:R-:W-:Y:S02]  /*8290*/  IMAD.MOV.U32 R8, RZ, RZ, 0x0 ;  /* 0x00000000ff087424 */ /* 0x000fe400078e00ff */
[----:B------:R-:W-:-:S05]  /*82a0*/  IMAD.MOV.U32 R9, RZ, RZ, 0x3ff00000 ;  /* 0x3ff00000ff097424 */ /* 0x000fca00078e00ff */
[----:B------:R-:W1:Y:S08]  /*82b0*/  LDC.64 R4, c[0x0][0x380] ;  /* 0x0000e000ff047b82 */ /* 0x000e700000000a00 */
[----:B------:R-:W2:Y:S01]  /*82c0*/  LDC.64 R6, c[0x0][0x388] ;  /* 0x0000e200ff067b82 */ /* 0x000ea20000000a00 */
[----:B0-----:R-:W-:-:S05]  /*82d0*/  IMAD.WIDE.U32 R2, R27, 0x8, R2 ;  /* 0x000000081b027825 */ /* 0x001fca00078e0002 */
[----:B------:R0:W-:Y:S01]  /*82e0*/  REDG.E.ADD.F64.RN.STRONG.GPU desc[UR36][R2.64], R16 ;  /* 0x00000010020079a6 */ /* 0x0001e2000c12ff24 */
[----:B-1----:R-:W-:-:S05]  /*82f0*/  IMAD.WIDE.U32 R4, R27, 0x8, R4 ;  /* 0x000000081b047825 */ /* 0x002fca00078e0004 */
[----:B------:R0:W-:Y:S01]  /*8300*/  REDG.E.ADD.F64.RN.STRONG.GPU desc[UR36][R4.64], R8 ;  /* 0x00000008040079a6 */ /* 0x0001e2000c12ff24 */
[----:B--2---:R-:W-:-:S05]  /*8310*/  IMAD.WIDE.U32 R6, R27, 0x8, R6 ;  /* 0x000000081b067825 */ /* 0x004fca00078e0006 */
[----:B------:R0:W-:Y:S02]  /*8320*/  REDG.E.ADD.F64.RN.STRONG.GPU desc[UR36][R6.64], R22 ;  /* 0x00000016060079a6 */ /* 0x0001e4000c12ff24 */
.L_x_70:
[----:B------:R-:W-:Y:S05]  /*8330*/  BSYNC.RECONVERGENT B6 ;  /* 0x0000000000067941 */ /* 0x000fea0003800200 */
.L_x_67:
[----:B------:R-:W-:Y:S01]  /*8340*/  ISETP.NE.AND P0, PT, R30, 0x1, PT ;  /* 0x000000011e00780c */ /* 0x000fe20003f05270 */
[----:B------:R-:W-:-:S12]  /*8350*/  VIADD R29, R27, 0x1 ;  /* 0x000000011b1d7836 */ /* 0x000fd80000000000 */
[----:B------:R-:W-:Y:S05]  /*8360*/  @!P0 BRA `(.L_x_66) ;  /* 0x0000000000d08947 */ /* 0x000fea0003800000 */
[----:B------:R-:W-:Y:S01]  /*8370*/  ISETP.GT.AND P0, PT, R27, -0x2, PT ;  /* 0xfffffffe1b00780c */ /* 0x000fe20003f04270 */
[----:B------:R-:W-:-:S12]  /*8380*/  BSSY.RECONVERGENT B6, `(.L_x_71) ;  /* 0x0000016000067945 */ /* 0x000fd80003800200 */
[----:B------:R-:W-:Y:S05]  /*8390*/  @P0 BRA `(.L_x_72) ;  /* 0x0000000000240947 */ /* 0x000fea0003800000 */
[----:B------:R-:W-:Y:S01]  /*83a0*/  MOV R0, 0x0 ;  /* 0x0000000000007802 */ /* 0x000fe20000000f00 */
[----:B------:R-:W1:Y:S01]  /*83b0*/  LDCU.64 UR4, c[0x4][0x48] ;  /* 0x01000900ff0477ac */ /* 0x000e620008000a00 */
[----:B0-----:R-:W-:Y:S02]  /*83c0*/  CS2R R6, SRZ ;  /* 0x0000000000067805 */ /* 0x001fe4000001ff00 */
[----:B------:R0:W2:Y:S01]  /*83d0*/  LDC.64 R2, c[0x4][R0] ;  /* 0x0100000000027b82 */ /* 0x0000a20000000a00 */
[----:B-1----:R-:W-:Y:S02]  /*83e0*/  IMAD.U32 R4, RZ, RZ, UR4 ;  /* 0x00000004ff047e24 */ /* 0x002fe4000f8e00ff */
[----:B0-----:R-:W-:-:S07]  /*83f0*/  IMAD.U32 R5, RZ, RZ, UR5 ;  /* 0x00000005ff057e24 */ /* 0x001fce000f8e00ff */
[----:B------:R-:W-:-:S07]  /*8400*/  LEPC R20, `(.L_x_73) ;  /* 0x000000001014794e */ /* 0x000fce0000000000 */
[----:B--2---:R-:W-:Y:S05]  /*8410*/  CALL.ABS.NOINC R2 ;  /* 0x0000000002007343 */ /* 0x004fea0003c00000 */
.L_x_73:
[----:B------:R-:W-:Y:S05]  /*8420*/  BRA `(.L_x_74) ;  /* 0x00000000002c7947 */ /* 0x000fea0003800000 */
.L_x_72:
[----:B0-----:R-:W0:Y:S01]  /*8430*/  LDC.64 R2, c[0x0][0x3a8] ;  /* 0x0000ea00ff027b82 */ /* 0x001e220000000a00 */
        /* <DEDUP_REMOVED lines=10> */
.L_x_74:
[----:B------:R-:W-:Y:S05]  /*84e0*/  BSYNC.RECONVERGENT B6 ;  /* 0x0000000000067941 */ /* 0x000fea0003800200 */
.L_x_71:
        /* <DEDUP_REMOVED lines=14> */
.L_x_77:
[----:B------:R-:W-:Y:S05]  /*85d0*/  BRA `(.L_x_78) ;  /* 0x00000000002c7947 */ /* 0x000fea0003800000 */
.L_x_76:
        /* <DEDUP_REMOVED lines=11> */
.L_x_78:
[----:B------:R-:W-:Y:S05]  /*8690*/  BSYNC.RECONVERGENT B6 ;  /* 0x0000000000067941 */ /* 0x000fea0003800200 */
.L_x_75:
[----:B------:R-:W-:-:S07]  /*86a0*/  VIADD R29, R27, 0x3 ;  /* 0x000000031b1d7836 */ /* 0x000fce0000000000 */
.L_x_66:
[----:B------:R-:W-:Y:S05]  /*86b0*/  BSYNC.RECONVERGENT B7 ;  /* 0x0000000000077941 */ /* 0x000fea0003800200 */
.L_x_65:
[----:B------:R-:W-:-:S05]  /*86c0*/  IMAD.IADD R0, R27, 0x1, -R28 ;  /* 0x000000011b007824 */ /* 0x000fca00078e0a1c */
[----:B------:R-:W-:-:S13]  /*86d0*/  ISETP.GT.U32.AND P0, PT, R0, -0x4, PT ;  /* 0xfffffffc0000780c */ /* 0x000fda0003f04070 */
[----:B------:R-:W-:Y:S05]  /*86e0*/  @P0 BRA `(.L_x_61) ;  /* 0x0000001400340947 */ /* 0x000fea0003800000 */
[----:B------:R-:W-:Y:S01]  /*86f0*/  BSSY B7, `(.L_x_79) ;  /* 0x0000068000077945 */ /* 0x000fe20003800000 */
.L_x_95:
[----:B------:R-:W-:Y:S01]  /*8700*/  ISETP.GE.AND P0, PT, R29, RZ, PT ;  /* 0x000000ff1d00720c */ /* 0x000fe20003f06270 */
[----:B------:R-:W-:Y:S05]  /*8710*/  YIELD ;  /* 0x0000000000007946 */ /* 0x000fea0003800000 */
[----:B------:R-:W-:Y:S07]  /*8720*/  BSSY.RECONVERGENT B6, `(.L_x_80) ;  /* 0x0000016000067945 */ /* 0x000fee0003800200 */
[----:B------:R-:W-:Y:S05]  /*8730*/  @!P0 BRA `(.L_x_81) ;  /* 0x0000000000308947 */ /* 0x000fea0003800000 */
        /* <DEDUP_REMOVED lines=10> */
[----:B------:R0:W-:Y:S01]  /*87e0*/  REDG.E.ADD.F64.RN.STRONG.GPU desc[UR36][R6.64], R22 ;  /* 0x00000016060079a6 */ /* 0x0001e2000c12ff24 */
[----:B------:R-:W-:Y:S05]  /*87f0*/  BRA `(.L_x_82) ;  /* 0x0000000000207947 */ /* 0x000fea0003800000 */
.L_x_81:
        /* <DEDUP_REMOVED lines=8> */
.L_x_82:
[----:B------:R-:W-:Y:S05]  /*8880*/  BSYNC.RECONVERGENT B6 ;  /* 0x0000000000067941 */ /* 0x000fea0003800200 */
.L_x_80:
        /* <DEDUP_REMOVED lines=11> */
.L_x_85:
[----:B------:R-:W-:Y:S05]  /*8940*/  BRA `(.L_x_86) ;  /* 0x0000000000307947 */ /* 0x000fea0003800000 */
.L_x_84:
[----:B0-----:R-:W0:Y:S01]  /*8950*/  LDC.64 R2, c[0x0][0x3a8] ;  /* 0x0000ea00ff027b82 */ /* 0x001e220000000a00 */
[----:B------:R-:W-:Y:S02]  /*8960*/  VIADD R11, R29, 0x1 ;  /* 0x000000011d0b7836 */ /* 0x000fe40000000000 */
[----:B------:R-:W-:Y:S02]  /*8970*/  IMAD.MOV.U32 R8, RZ, RZ, 0x0 ;  /* 0x00000000ff087424 */ /* 0x000fe400078e00ff */
[----:B------:R-:W-:-:S03]  /*8980*/  IMAD.MOV.U32 R9, RZ, RZ, 0x3ff00000 ;  /* 0x3ff00000ff097424 */ /* 0x000fc600078e00ff */
        /* <DEDUP_REMOVED lines=8> */
.L_x_86:
[----:B------:R-:W-:Y:S05]  /*8a10*/  BSYNC.RECONVERGENT B6 ;  /* 0x0000000000067941 */ /* 0x000fea0003800200 */
.L_x_83:
        /* <DEDUP_REMOVED lines=11> */
.L_x_89:
[----:B------:R-:W-:Y:S05]  /*8ad0*/  BRA `(.L_x_90) ;  /* 0x0000000000307947 */ /* 0x000fea0003800000 */
.L_x_88:
        /* <DEDUP_REMOVED lines=12> */
.L_x_90:
[----:B------:R-:W-:Y:S05]  /*8ba0*/  BSYNC.RECONVERGENT B6 ;  /* 0x0000000000067941 */ /* 0x000fea0003800200 */
.L_x_87:
        /* <DEDUP_REMOVED lines=11> */
.L_x_93:
[----:B------:R-:W-:Y:S05]  /*8c60*/  BRA `(.L_x_94) ;  /* 0x0000000000307947 */ /* 0x000fea0003800000 */
.L_x_92:
        /* <DEDUP_REMOVED lines=12> */
.L_x_94:
[----:B------:R-:W-:Y:S05]  /*8d30*/  BSYNC.RECONVERGENT B6 ;  /* 0x0000000000067941 */ /* 0x000fea0003800200 */
.L_x_91:
[----:B------:R-:W-:-:S05]  /*8d40*/  VIADD R29, R29, 0x4 ;  /* 0x000000041d1d7836 */ /* 0x000fca0000000000 */
[----:B------:R-:W-:-:S13]  /*8d50*/  ISETP.NE.AND P0, PT, R29, R28, PT ;  /* 0x0000001c1d00720c */ /* 0x000fda0003f05270 */
[----:B------:R-:W-:Y:S05]  /*8d60*/  @P0 BRA `(.L_x_95) ;  /* 0xfffffff800640947 */ /* 0x000fea000383ffff */
[----:B------:R-:W-:Y:S05]  /*8d70*/  BSYNC B7 ;  /* 0x0000000000077941 */ /* 0x000fea0003800000 */
.L_x_79:
[----:B------:R-:W-:Y:S05]  /*8d80*/  BRA `(.L_x_61) ;  /* 0x0000000c008c7947 */ /* 0x000fea0003800000 */
.L_x_62:
[----:B------:R-:W-:-:S14]  /*8d90*/  DSETP.GEU.AND P0, PT, R22, RZ, PT ;  /* 0x000000ff1600722a */ /* 0x000fdc0003f0e000 */
[----:B------:R-:W-:Y:S05]  /*8da0*/  @P0 BRA `(.L_x_61) ;  /* 0x0000000c00840947 */ /* 0x000fea0003800000 */
[C---:B------:R-:W-:Y:S02]  /*8db0*/  DFMA R2, R28.reuse, R18, 2 ;  /* 0x400000001c02742b */ /* 0x040fe40000000012 */
[----:B------:R-:W-:Y:S02]  /*8dc0*/  DFMA R28, R28, R8, 1 ;  /* 0x3ff000001c1c742b */ /* 0x000fe40000000008 */
[----:B------:R-:W-:-:S06]  /*8dd0*/  DSETP.GEU.AND P0, PT, R18, RZ, PT ;  /* 0x000000ff1200722a */ /* 0x000fcc0003f0e000 */
[----:B------:R-:W0:Y:S08]  /*8de0*/  F2I.F64.TRUNC R2, R2 ;  /* 0x0000000200027311 */ /* 0x000e30000030d100 */
[----:B------:R-:W1:Y:S01]  /*8df0*/  F2I.F64.TRUNC R28, R28 ;  /* 0x0000001c001c7311 */ /* 0x000e62000030d100 */
[----:B0-----:R-:W-:-:S05]  /*8e00*/  VIADD R27, R2, 0xffffffff ;  /* 0xffffffff021b7836 */ /* 0x001fca0000000000 */
[----:B------:R-:W-:-:S04]  /*8e10*/  SEL R27, R27, RZ, P0 ;  /* 0x000000ff1b1b7207 */ /* 0x000fc80000000000 */
[----:B-1----:R-:W-:-:S13]  /*8e20*/  ISETP.GE.AND P0, PT, R27, R28, PT ;  /* 0x0000001c1b00720c */ /* 0x002fda0003f06270 */
[----:B------:R-:W-:Y:S05]  /*8e30*/  @P0 BRA `(.L_x_61) ;  /* 0x0000000c00600947 */ /* 0x000fea0003800000 */
[----:B------:R-:W-:Y:S01]  /*8e40*/  DADD R6, -RZ, |R22| ;  /* 0x00000000ff067229 */ /* 0x000fe20000000516 */
[----:B------:R-:W-:Y:S05]  /*8e50*/  BSSY.RECONVERGENT B0, `(.L_x_96) ;  /* 0x0000010000007945 */ /* 0x000fea0003800200 */
[----:B------:R-:W0:Y:S04]  /*8e60*/  MUFU.RCP64H R3, R7 ;  /* 0x0000000700037308 */ /* 0x000e280000001800 */
[----:B------:R-:W-:-:S05]  /*8e70*/  VIADD R2, R7, 0x300402 ;  /* 0x0030040207027836 */ /* 0x000fca0000000000 */
[----:B------:R-:W-:Y:S01]  /*8e80*/  FSETP.GEU.AND P0, PT, |R2|, 5.8789094863358348022e-39, PT ;  /* 0x004004020200780b */ /* 0x000fe20003f0e200 */
[----:B0-----:R-:W-:-:S08]  /*8e90*/  DFMA R4, -|R22|, R2, 1 ;  /* 0x3ff000001604742b */ /* 0x001fd00000000302 */
[----:B------:R-:W-:-:S08]  /*8ea0*/  DFMA R4, R4, R4, R4 ;  /* 0x000000040404722b */ /* 0x000fd00000000004 */
[----:B------:R-:W-:-:S08]  /*8eb0*/  DFMA R4, R2, R4, R2 ;  /* 0x000000040204722b */ /* 0x000fd00000000002 */
[----:B------:R-:W-:-:S08]  /*8ec0*/  DFMA R16, -|R22|, R4, 1 ;  /* 0x3ff000001610742b */ /* 0x000fd00000000304 */
        /* <DEDUP_REMOVED lines=8> */
.L_x_97:
[----:B------:R-:W-:Y:S05]  /*8f50*/  BSYNC.RECONVERGENT B0 ;  /* 0x0000000000007941 */ /* 0x000fea0003800200 */
.L_x_96:
        /* <DEDUP_REMOVED lines=16> */
.L_x_102:
[----:B------:R-:W-:Y:S05]  /*9060*/  BRA `(.L_x_103) ;  /* 0x0000000000307947 */ /* 0x000fea0003800000 */
.L_x_101:
[----:B------:R-:W0:Y:S01]  /*9070*/  LDC.64 R2, c[0x0][0x390] ;  /* 0x0000e400ff027b82 */ /* 0x000e220000000a00 */
[----:B------:R-:W-:Y:S01]  /*9080*/  DADD R10, -RZ, |R22| ;  /* 0x00000000ff0a7229 */ /* 0x000fe20000000516 */
[----:B------:R-:W-:Y:S02]  /*9090*/  IMAD.MOV.U32 R8, RZ, RZ, 0x0 ;  /* 0x00000000ff087424 */ /* 0x000fe400078e00ff */
[----:B------:R-:W-:-:S04]  /*90a0*/  IMAD.MOV.U32 R9, RZ, RZ, -0x40100000 ;  /* 0xbff00000ff097424 */ /* 0x000fc800078e00ff */
        /* <DEDUP_REMOVED lines=8> */
.L_x_103:
[----:B------:R-:W-:Y:S05]  /*9130*/  BSYNC.RECONVERGENT B6 ;  /* 0x0000000000067941 */ /* 0x000fea0003800200 */
.L_x_100:
        /* <DEDUP_REMOVED lines=14> */
.L_x_106:
[----:B------:R-:W-:Y:S05]  /*9220*/  BRA `(.L_x_107) ;  /* 0x0000000000307947 */ /* 0x000fea0003800000 */
.L_x_105:
[----:B0-----:R-:W0:Y:S01]  /*9230*/  LDC.64 R2, c[0x0][0x390] ;  /* 0x0000e400ff027b82 */ /* 0x001e220000000a00 */
        /* <DEDUP_REMOVED lines=11> */
.L_x_107:
[----:B------:R-:W-:Y:S05]  /*92f0*/  BSYNC.RECONVERGENT B6 ;  /* 0x0000000000067941 */ /* 0x000fea0003800200 */
.L_x_104:
        /* <DEDUP_REMOVED lines=14> */
.L_x_110:
[----:B------:R-:W-:Y:S05]  /*93e0*/  BRA `(.L_x_111) ;  /* 0x0000000000307947 */ /* 0x000fea0003800000 */
.L_x_109:
        /* <DEDUP_REMOVED lines=12> */
.L_x_111:
[----:B------:R-:W-:Y:S05]  /*94b0*/  BSYNC.RECONVERGENT B6 ;  /* 0x0000000000067941 */ /* 0x000fea0003800200 */
.L_x_108:
[----:B------:R-:W-:-:S07]  /*94c0*/  VIADD R29, R27, 0x3 ;  /* 0x000000031b1d7836 */ /* 0x000fce0000000000 */
.L_x_99:
[----:B------:R-:W-:Y:S05]  /*94d0*/  BSYNC.RECONVERGENT B7 ;  /* 0x0000000000077941 */ /* 0x000fea0003800200 */
.L_x_98:
[----:B------:R-:W-:-:S05]  /*94e0*/  IMAD.IADD R0, R27, 0x1, -R28 ;  /* 0x000000011b007824 */ /* 0x000fca00078e0a1c */
[----:B------:R-:W-:-:S13]  /*94f0*/  ISETP.GT.U32.AND P0, PT, R0, -0x4, PT ;  /* 0xfffffffc0000780c */ /* 0x000fda0003f04070 */
[----:B------:R-:W-:Y:S05]  /*9500*/  @P0 BRA `(.L_x_61) ;  /* 0x0000000400ac0947 */ /* 0x000fea0003800000 */
.L_x_127:
[----:B------:R-:W-:Y:S01]  /*9510*/  ISETP.GE.AND P0, PT, R29, RZ, PT ;  /* 0x000000ff1d00720c */ /* 0x000fe20003f06270 */
[----:B------:R-:W-:Y:S05]  /*9520*/  YIELD ;  /* 0x0000000000007946 */ /* 0x000fea0003800000 */
[----:B------:R-:W-:Y:S07]  /*9530*/  BSSY.RECONVERGENT B6, `(.L_x_112) ;  /* 0x0000017000067945 */ /* 0x000fee0003800200 */
[----:B------:R-:W-:Y:S05]  /*9540*/  @!P0 BRA `(.L_x_113) ;  /* 0x0000000000348947 */ /* 0x000fea0003800000 */
        /* <DEDUP_REMOVED lines=13> */
.L_x_113:
        /* <DEDUP_REMOVED lines=8> */
.L_x_114:
[----:B------:R-:W-:Y:S05]  /*96a0*/  BSYNC.RECONVERGENT B6 ;  /* 0x0000000000067941 */ /* 0x000fea0003800200 */
.L_x_112:
        /* <DEDUP_REMOVED lines=11> */
.L_x_117:
[----:B------:R-:W-:Y:S05]  /*9760*/  BRA `(.L_x_118) ;  /* 0x0000000000347947 */ /* 0x000fea0003800000 */
.L_x_116:
[----:B0-----:R-:W0:Y:S01]  /*9770*/  LDC.64 R2, c[0x0][0x390] ;  /* 0x0000e400ff027b82 */ /* 0x001e220000000a00 */
[----:B------:R-:W-:Y:S01]  /*9780*/  VIADD R13, R29, 0x1 ;  /* 0x000000011d0d7836 */ /* 0x000fe20000000000 */
[----:B------:R-:W-:Y:S01]  /*9790*/  DADD R10, -RZ, |R22| ;  /* 0x00000000ff0a7229 */ /* 0x000fe20000000516 */
[----:B------:R-:W-:Y:S02]  /*97a0*/  IMAD.MOV.U32 R8, RZ, RZ, 0x0 ;  /* 0x00000000ff087424 */ /* 0x000fe400078e00ff */
[----:B------:R-:W-:-:S03]  /*97b0*/  IMAD.MOV.U32 R9, RZ, RZ, -0x40100000 ;  /* 0xbff00000ff097424 */ /* 0x000fc600078e00ff */
        /* <DEDUP_REMOVED lines=8> */
.L_x_118:
[----:B------:R-:W-:Y:S05]  /*9840*/  BSYNC.RECONVERGENT B6 ;  /* 0x0000000000067941 */ /* 0x000fea0003800200 */
.L_x_115:
        /* <DEDUP_REMOVED lines=11> */
.L_x_121:
[----:B------:R-:W-:Y:S05]  /*9900*/  BRA `(.L_x_122) ;  /* 0x0000000000347947 */ /* 0x000fea0003800000 */
.L_x_120:
        /* <DEDUP_REMOVED lines=13> */
.L_x_122:
[----:B------:R-:W-:Y:S05]  /*99e0*/  BSYNC.RECONVERGENT B6 ;  /* 0x0000000000067941 */ /* 0x000fea0003800200 */
.L_x_119:
        /* <DEDUP_REMOVED lines=11> */
.L_x_125:
[----:B------:R-:W-:Y:S05]  /*9aa0*/  BRA `(.L_x_126) ;  /* 0x0000000000347947 */ /* 0x000fea0003800000 */
.L_x_124:
        /* <DEDUP_REMOVED lines=13> */
.L_x_126:
[----:B------:R-:W-:Y:S05]  /*9b80*/  BSYNC.RECONVERGENT B6 ;  /* 0x0000000000067941 */ /* 0x000fea0003800200 */
.L_x_123:
[----:B------:R-:W-:-:S05]  /*9b90*/  VIADD R29, R29, 0x4 ;  /* 0x000000041d1d7836 */ /* 0x000fca0000000000 */
[----:B------:R-:W-:-:S13]  /*9ba0*/  ISETP.NE.AND P0, PT, R29, R28, PT ;  /* 0x0000001c1d00720c */ /* 0x000fda0003f05270 */
[----:B------:R-:W-:Y:S05]  /*9bb0*/  @P0 BRA `(.L_x_127) ;  /* 0xfffffff800540947 */ /* 0x000fea000383ffff */
.L_x_61:
[----:B------:R-:W-:Y:S05]  /*9bc0*/  BSYNC B8 ;  /* 0x0000000000087941 */ /* 0x000fea0003800000 */
.L_x_60:
[C---:B------:R-:W-:Y:S01]  /*9bd0*/  DSETP.GT.AND P0, PT, R18.reuse, 1, PT ;  /* 0x3ff000001200742a */ /* 0x040fe20003f04000 */
[----:B------:R-:W-:Y:S01]  /*9be0*/  BSSY.RECONVERGENT B0, `(.L_x_128) ;  /* 0x0000776000007945 */ /* 0x000fe20003800200 */
[----:B------:R-:W-:-:S04]  /*9bf0*/  DSETP.GEU.AND P1, PT, R18, RZ, PT ;  /* 0x000000ff1200722a */ /* 0x000fc80003f2e000 */
[----:B------:R-:W-:Y:S02]  /*9c00*/  DSETP.LT.OR P0, PT, R18, RZ, P0 ;  /* 0x000000ff1200722a */ /* 0x000fe40000701400 */
[----:B------:R-:W-:-:S12]  /*9c10*/  P2R R0, PR, RZ, 0x2 ;  /* 0x00000002ff007803 */ /* 0x000fd80000000000 */
[----:B------:R-:W-:Y:S05]  /*9c20*/  @P0 BRA `(.L_x_129) ;  /* 0x0000007400c40947 */ /* 0x000fea0003800000 */
[----:B------:R-:W-:Y:S02]  /*9c30*/  ISETP.NE.AND P0, PT, R25, RZ, PT ;  /* 0x000000ff1900720c */ /* 0x000fe40003f05270 */
[----:B0-----:R-:W-:-:S06]  /*9c40*/  CS2R R2, SR_CLOCKLO ;  /* 0x0000000000027805 */ /* 0x001fcc0000015000 */
[----:B------:R-:W-:Y:S01]  /*9c50*/  LOP3.LUT R3, R3, 0xf7dcefdd, RZ, 0x3c, !PT ;  /* 0xf7dcefdd03037812 */ /* 0x000fe200078e3cff */
[----:B------:R-:W-:Y:S01]  /*9c60*/  BSSY.RECONVERGENT B2, `(.L_x_130) ;  /* 0x0000268000027945 */ /* 0x000fe20003800200 */
[----:B------:R-:W-:-:S03]  /*9c70*/  LOP3.LUT R2, R2, 0xaad26b49, RZ, 0x3c, !PT ;  /* 0xaad26b4902027812 */ /* 0x000fc600078e3cff */
[----:B------:R-:W-:Y:S02]  /*9c80*/  IMAD R4, R3, -0x658354e5, RZ ;  /* 0x9a7cab1b03047824 */ /* 0x000fe400078e02ff */
[----:B------:R-:W-:Y:S02]  /*9c90*/  IMAD R3, R2, 0x4182bed5, RZ ;  /* 0x4182bed502037824 */ /* 0x000fe400078e02ff */
[C---:B------:R-:W-:Y:S02]  /*9ca0*/  VIADD R7, R4.reuse, 0x1f123bb5 ;  /* 0x1f123bb504077836 */ /* 0x040fe40000000000 */
[C---:B------:R-:W-:Y:S01]  /*9cb0*/  VIADD R5, R3.reuse, 0x583f19 ;  /* 0x00583f1903057836 */ /* 0x040fe20000000000 */
[C---:B------:R-:W-:Y:S02]  /*9cc0*/  IADD3 R2, PT, PT, R3.reuse, 0x64f0c9, R4 ;  /* 0x0064f0c903027810 */ /* 0x040fe40007ffe004 */
[C---:B------:R-:W-:Y:S01]  /*9cd0*/  LOP3.LUT R6, R3.reuse, 0x159a55e5, RZ, 0x3c, !PT ;  /* 0x159a55e503067812 */ /* 0x040fe200078e3cff */
[----:B------:R-:W-:Y:S01]  /*9ce0*/  VIADD R3, R3, 0x75bcd15 ;  /* 0x075bcd1503037836 */ /* 0x000fe20000000000 */
[----:B------:R-:W-:-:S03]  /*9cf0*/  LOP3.LUT R4, R4, 0x5491333, RZ, 0x3c, !PT ;  /* 0x0549133304047812 */ /* 0x000fc600078e3cff */
[----:B------:R0:W-:Y:S04]  /*9d00*/  STL.64 [R1+0x8], R6 ;  /* 0x0000080601007387 */ /* 0x0001e80000100a00 */
[----:B------:R0:W-:Y:S04]  /*9d10*/  STL.64 [R1+0x10], R4 ;  /* 0x0000100401007387 */ /* 0x0001e80000100a00 */
[----:B------:R0:W-:Y:S01]  /*9d20*/  STL.64 [R1], R2 ;  /* 0x0000000201007387 */ /* 0x0001e20000100a00 */
[----:B------:R-:W-:Y:S05]  /*9d30*/  @!P0 BRA `(.L_x_131) ;  /* 0x0000002400688947 */ /* 0x000fea0003800000 */
[--C-:B------:R-:W-:Y:S01]  /*9d40*/  SHF.R.S32.HI R14, RZ, 0x1f, R25.reuse ;  /* 0x0000001fff0e7819 */ /* 0x100fe20000011419 */
[----:B------:R-:W-:Y:S02]  /*9d50*/  IMAD.MOV.U32 R12, RZ, RZ, RZ ;  /* 0x000000ffff0c7224 */ /* 0x000fe400078e00ff */
[----:B------:R-:W-:-:S07]  /*9d60*/  IMAD.MOV.U32 R9, RZ, RZ, R25 ;  /* 0x000000ffff097224 */ /* 0x000fce00078e0019 */
.L_x_146:
[----:B0-----:R-:W-:Y:S01]  /*9d70*/  LOP3.LUT R4, R9, 0x3, RZ, 0xc0, !PT ;  /* 0x0000000309047812 */ /* 0x001fe200078ec0ff */
[----:B------:R-:W-:Y:S03]  /*9d80*/  BSSY.RECONVERGENT B1, `(.L_x_132) ;  /* 0x000024f000017945 */ /* 0x000fe60003800200 */
[----:B------:R-:W-:-:S04]  /*9d90*/  ISETP.NE.U32.AND P0, PT, R4, RZ, PT ;  /* 0x000000ff0400720c */ /* 0x000fc80003f05070 */
[----:B------:R-:W-:-:S13]  /*9da0*/  ISETP.NE.AND.EX P0, PT, RZ, RZ, PT, P0 ;  /* 0x000000ffff00720c */ /* 0x000fda0003f05300 */
[----:B------:R-:W-:Y:S05]  /*9db0*/  @!P0 BRA `(.L_x_133) ;  /* 0x00000024002c8947 */ /* 0x000fea0003800000 */
[----:B------:R-:W0:Y:S01]  /*9dc0*/  LDC.64 R10, c[0x4][0x8] ;  /* 0x01000200ff0a7b82 */ /* 0x000e220000000a00 */
[----:B------:R-:W-:Y:S01]  /*9dd0*/  BSSY.RECONVERGENT B3, `(.L_x_134) ;  /* 0x00000bc000037945 */ /* 0x000fe20003800200 */
[----:B------:R-:W-:Y:S01]  /*9de0*/  IMAD.MOV.U32 R28, RZ, RZ, RZ ;  /* 0x000000ffff1c7224 */ /* 0x000fe200078e00ff */
[----:B------:R-:W-:Y:S02]  /*9df0*/  CS2R R4, SRZ ;  /* 0x0000000000047805 */ /* 0x000fe4000001ff00 */
[----:B------:R-:W-:Y:S01]  /*9e00*/  CS2R R6, SRZ ;  /* 0x0000000000067805 */ /* 0x000fe2000001ff00 */
[----:B------:R-:W-:Y:S02]  /*9e10*/  IMAD.MOV.U32 R3, RZ, RZ, RZ ;  /* 0x000000ffff037224 */ /* 0x000fe400078e00ff */
[----:B0-----:R-:W-:-:S07]  /*9e20*/  IMAD.WIDE.U32 R10, R12, 0xc80, R10 ;  /* 0x00000c800c0a7825 */ /* 0x001fce00078e000a */
.L_x_137:
[----:B------:R-:W-:-:S06]  /*9e30*/  LEA R8, R28, UR38, 0x2 ;  /* 0x000000261c087c11 */ /* 0x000fcc000f8e10ff */
[----:B------:R-:W5:Y:S01]  /*9e40*/  LDL R8, [R8+0x4] ;  /* 0x0000040008087983 */ /* 0x000f620000100800 */
[----:B------:R-:W-:Y:S01]  /*9e50*/  BSSY.RECONVERGENT B4, `(.L_x_135) ;  /* 0x00000b0000047945 */ /* 0x000fe20003800200 */
[----:B------:R-:W-:Y:S02]  /*9e60*/  IMAD.SHL.U32 R13, R28, 0x20, RZ ;  /* 0x000000201c0d7824 */ /* 0x000fe400078e00ff */
[----:B------:R-:W-:-:S07]  /*9e70*/  IMAD.MOV.U32 R15, RZ, RZ, RZ ;  /* 0x000000ffff0f7224 */ /* 0x000fce00078e00ff */
.L_x_136:
[----:B-----5:R-:W-:Y:S01]  /*9e80*/  SHF.R.U32.HI R29, RZ, R15, R8 ;  /* 0x0000000fff1d7219 */ /* 0x020fe20000011608 */
[----:B------:R-:W-:-:S03]  /*9e90*/  IMAD.IADD R16, R13, 0x1, R15 ;  /* 0x000000010d107824 */ /* 0x000fc600078e020f */
[----:B------:R-:W-:-:S04]  /*9ea0*/  LOP3.LUT R17, R29, 0x1, RZ, 0xc0, !PT ;  /* 0x000000011d117812 */ /* 0x000fc800078ec0ff */
[----:B------:R-:W-:Y:S01]  /*9eb0*/  ISETP.NE.U32.AND P0, PT, R17, 0x1, PT ;  /* 0x000000011100780c */ /* 0x000fe20003f05070 */
[----:B------:R-:W-:-:S04]  /*9ec0*/  IMAD R17, R16, 0x5, RZ ;  /* 0x0000000510117824 */ /* 0x000fc800078e02ff */
[----:B------:R-:W-:-:S08]  /*9ed0*/  IMAD.WIDE.U32 R16, R17, 0x4, R10 ;  /* 0x0000000411107825 */ /* 0x000fd000078e000a */
[----:B------:R-:W2:Y:S04]  /*9ee0*/  @!P0 LDG.E R20, desc[UR36][R16.64] ;  /* 0x0000002410148981 */ /* 0x000ea8000c1e1900 */
[----:B------:R-:W3:Y:S04]  /*9ef0*/  @!P0 LDG.E R26, desc[UR36][R16.64+0x8] ;  /* 0x00000824101a8981 */ /* 0x000ee8000c1e1900 */
[----:B------:R-:W4:Y:S01]  /*9f00*/  @!P0 LDG.E R30, desc[UR36][R16.64+0x10] ;  /* 0x00001024101e8981 */ /* 0x000f22000c1e1900 */
[----:B------:R-:W-:-:S03]  /*9f10*/  R2P PR, R29, 0x7e ;  /* 0x0000007e1d007804 */ /* 0x000fc60000000000 */
[----:B------:R-:W4:Y:S04]  /*9f20*/  @!P0 LDG.E R21, desc[UR36][R16.64+0x4] ;  /* 0x0000042410158981 */ /* 0x000f28000c1e1900 */
[----:B------:R-:W4:Y:S06]  /*9f30*/  @!P0 LDG.E R27, desc[UR36][R16.64+0xc] ;  /* 0x00000c24101b8981 */ /* 0x000f2c000c1e1900 */
        /* <DEDUP_REMOVED lines=10> */
[----:B----4-:R-:W-:-:S03]  /*9fe0*/  @!P0 LOP3.LUT R5, R5, R30, RZ, 0x3c, !PT ;  /* 0x0000001e05058212 */ /* 0x010fc600078e3cff */
[----:B------:R-:W4:Y:S01]  /*9ff0*/  @P3 LDG.E R30, desc[UR36][R16.64+0x4c] ;  /* 0x00004c24101e3981 */ /* 0x000f22000c1e1900 */
[----:B------:R-:W-:-:S03]  /*a000*/  @!P0 LOP3.LUT R6, R6, R21, RZ, 0x3c, !PT ;  /* 0x0000001506068212 */ /* 0x000fc600078e3cff */
[----:B------:R-:W4:Y:S01]  /*a010*/  @P1 LDG.E R21, desc[UR36][R16.64+0x18] ;  /* 0x0000182410151981 */ /* 0x000f22000c1e1900 */
[----:B------:R-:W-:-:S03]  /*a020*/  @!P0 LOP3.LUT R4, R4, R27, RZ, 0x3c, !PT ;  /* 0x0000001b04048212 */ /* 0x000fc600078e3cff */
        /* <DEDUP_REMOVED lines=8> */
[----:B------:R-:W2:Y:S01]  /*a0b0*/  @P2 LDG.E R32, desc[UR36][R16.64+0x28] ;  /* 0x0000282410202981 */ /* 0x000ea2000c1e1900 */
[----:B------:R-:W-:-:S03]  /*a0c0*/  @P5 LOP3.LUT R5, R5, R34, RZ, 0x3c, !PT ;  /* 0x0000002205055212 */ /* 0x000fc600078e3cff */
[----:B------:R-:W2:Y:S01]  /*a0d0*/  @P2 LDG.E R34, desc[UR36][R16.64+0x30] ;  /* 0x0000302410222981 */ /* 0x000ea2000c1e1900 */
[----:B------:R-:W-:-:S03]  /*a0e0*/  @P1 LOP3.LUT R6, R6, R21, RZ, 0x3c, !PT ;  /* 0x0000001506061212 */ /* 0x000fc600078e3cff */
[----:B------:R-:W2:Y:S01]  /*a0f0*/  @P3 LDG.E R21, desc[UR36][R16.64+0x40] ;  /* 0x0000402410153981 */ /* 0x000ea2000c1e1900 */
[----:B------:R-:W-:Y:S02]  /*a100*/  @P1 LOP3.LUT R4, R4, R27, RZ, 0x3c, !PT ;  /* 0x0000001b04041212 */ /* 0x000fe400078e3cff */
[----:B------:R-:W-:Y:S01]  /*a110*/  @P2 LOP3.LUT R6, R6, R31, RZ, 0x3c, !PT ;  /* 0x0000001f06062212 */ /* 0x000fe200078e3cff */
[----:B------:R-:W2:Y:S01]  /*a120*/  @P3 LDG.E R27, desc[UR36][R16.64+0x48] ;  /* 0x00004824101b3981 */ /* 0x000ea2000c1e1900 */
[----:B------:R-:W-:-:S03]  /*a130*/  @P2 LOP3.LUT R4, R4, R33, RZ, 0x3c, !PT ;  /* 0x0000002104042212 */ /* 0x000fc600078e3cff */
        /* <DEDUP_REMOVED lines=9> */
[----:B------:R-:W2:Y:S01]  /*a1d0*/  @P4 LDG.E R20, desc[UR36][R16.64+0x50] ;  /* 0x0000502410144981 */ /* 0x000ea2000c1e1900 */
[----:B------:R-:W-:-:S03]  /*a1e0*/  @P2 LOP3.LUT R7, R7, R34, RZ, 0x3c, !PT ;  /* 0x0000002207072212 */ /* 0x000fc600078e3cff */
[----:B------:R-:W2:Y:S01]  /*a1f0*/  @P5 LDG.E R34, desc[UR36][R16.64+0x6c] ;  /* 0x00006c2410225981 */ /* 0x000ea2000c1e1900 */
[----:B------:R-:W-:Y:S02]  /*a200*/  LOP3.LUT P0, RZ, R29, 0x80, RZ, 0xc0, !PT ;  /* 0x000000801dff7812 */ /* 0x000fe4000780c0ff */
[----:B------:R-:W-:Y:S02]  /*a210*/  @P3 LOP3.LUT R6, R6, R21, RZ, 0x3c, !PT ;  /* 0x0000001506063212 */ /* 0x000fe400078e3cff */
[----:B------:R-:W2:Y:S01]  /*a220*/  @P5 LDG.E R21, desc[UR36][R16.64+0x70] ;  /* 0x0000702410155981 */ /* 0x000ea2000c1e1900 */
[----:B------:R-:W-:Y:S02]  /*a230*/  @P3 LOP3.LUT R4, R4, R27, RZ, 0x3c, !PT ;  /* 0x0000001b04043212 */ /* 0x000fe400078e3cff */
[----:B------:R-:W-:Y:S01]  /*a240*/  @P4 LOP3.LUT R6, R6, R31, RZ, 0x3c, !PT ;  /* 0x0000001f06064212 */ /* 0x000fe200078e3cff */
[----:B------:R-:W2:Y:S01]  /*a250*/  @P6 LDG.E R27, desc[UR36][R16.64+0x7c] ;  /* 0x00007c24101b6981 */ /* 0x000ea2000c1e1900 */
[----:B------:R-:W-:-:S03]  /*a260*/  @P4 LOP3.LUT R4, R4, R33, RZ, 0x3c, !PT ;  /* 0x0000002104044212 */ /* 0x000fc600078e3cff */
        /* <DEDUP_REMOVED lines=10> */
[----:B------:R-:W-:Y:S02]  /*a310*/  @P5 LOP3.LUT R3, R3, R32, RZ, 0x3c, !PT ;  /* 0x0000002003035212 */ /* 0x000fe400078e3cff */
[----:B------:R-:W-:Y:S01]  /*a320*/  @P5 LOP3.LUT R7, R7, R34, RZ, 0x3c, !PT ;  /* 0x0000002207075212 */ /* 0x000fe200078e3cff */
[----:B------:R-:W4:Y:S04]  /*a330*/  @P0 LDG.E R32, desc[UR36][R16.64+0x94] ;  /* 0x0000942410200981 */ /* 0x000f28000c1e1900 */
[----:B------:R-:W4:Y:S01]  /*a340*/  @P0 LDG.E R34, desc[UR36][R16.64+0x9c] ;  /* 0x00009c2410220981 */ /* 0x000f22000c1e1900 */
[----:B------:R-:W-:Y:S02]  /*a350*/  @P5 LOP3.LUT R4, R4, R21, RZ, 0x3c, !PT ;  /* 0x0000001504045212 */ /* 0x000fe400078e3cff */
[----:B------:R-:W-:-:S02]  /*a360*/  @P6 LOP3.LUT R5, R5, R36, RZ, 0x3c, !PT ;  /* 0x0000002405056212 */ /* 0x000fc400078e3cff */
[----:B------:R-:W-:Y:S02]  /*a370*/  @P6 LOP3.LUT R6, R6, R27, RZ, 0x3c, !PT ;  /* 0x0000001b06066212 */ /* 0x000fe400078e3cff */
[----:B------:R-:W-:Y:S02]  /*a380*/  @P6 LOP3.LUT R4, R4, R31, RZ, 0x3c, !PT ;  /* 0x0000001f04046212 */ /* 0x000fe400078e3cff */
[----:B------:R-:W-:Y:S02]  /*a390*/  @P0 LOP3.LUT R6, R6, R33, RZ, 0x3c, !PT ;  /* 0x0000002106060212 */ /* 0x000fe400078e3cff */
[----:B------:R-:W-:Y:S02]  /*a3a0*/  @P0 LOP3.LUT R4, R4, R35, RZ, 0x3c, !PT ;  /* 0x0000002304040212 */ /* 0x000fe400078e3cff */
[----:B---3--:R-:W-:Y:S02]  /*a3b0*/  @P6 LOP3.LUT R7, R7, R26, RZ, 0x3c, !PT ;  /* 0x0000001a07076212 */ /* 0x008fe400078e3cff */
[----:B--2---:R-:W-:-:S04]  /*a3c0*/  @P6 LOP3.LUT R3, R3, R20, RZ, 0x3c, !PT ;  /* 0x0000001403036212 */ /* 0x004fc800078e3cff */
[----:B----4-:R-:W-:Y:S02]  /*a3d0*/  @P0 LOP3.LUT R3, R3, R30, RZ, 0x3c, !PT ;  /* 0x0000001e03030212 */ /* 0x010fe400078e3cff */
        /* <DEDUP_REMOVED lines=23> */
[----:B------:R-:W3:Y:S01]  /*a550*/  @P2 LDG.E R21, desc[UR36][R16.64+0xcc] ;  /* 0x0000cc2410152981 */ /* 0x000ee2000c1e1900 */
[----:B--2---:R-:W-:-:S03]  /*a560*/  @P1 LOP3.LUT R5, R5, R20, RZ, 0x3c, !PT ;  /* 0x0000001405051212 */ /* 0x004fc600078e3cff */
[----:B------:R-:W2:Y:S01]  /*a570*/  @P1 LDG.E R20, desc[UR36][R16.64+0xb4] ;  /* 0x0000b42410141981 */ /* 0x000ea2000c1e1900 */
[----:B------:R-:W-:Y:S02]  /*a580*/  @P2 LOP3.LUT R5, R5, R32, RZ, 0x3c, !PT ;  /* 0x0000002005052212 */ /* 0x000fe400078e3cff */
[----:B------:R-:W-:Y:S01]  /*a590*/  @P1 LOP3.LUT R4, R4, R31, RZ, 0x3c, !PT ;  /* 0x0000001f04041212 */ /* 0x000fe200078e3cff */
[----:B------:R-:W2:Y:S01]  /*a5a0*/  @P3 LDG.E R32, desc[UR36][R16.64+0xe4] ;  /* 0x0000e42410203981 */ /* 0x000ea2000c1e1900 */
[----:B----4-:R-:W-:-:S03]  /*a5b0*/  @P1 LOP3.LUT R6, R6, R27, RZ, 0x3c, !PT ;  /* 0x0000001b06061212 */ /* 0x010fc600078e3cff */
[----:B------:R-:W4:Y:S01]  /*a5c0*/  @P2 LDG.E R27, desc[UR36][R16.64+0xd4] ;  /* 0x0000d424101b2981 */ /* 0x000f22000c1e1900 */
[----:B------:R-:W-:Y:S02]  /*a5d0*/  @P3 LOP3.LUT R5, R5, R34, RZ, 0x3c, !PT ;  /* 0x0000002205053212 */ /* 0x000fe400078e3cff */
[----:B---3--:R-:W-:Y:S01]  /*a5e0*/  @P1 LOP3.LUT R7, R7, R26, RZ, 0x3c, !PT ;  /* 0x0000001a07071212 */ /* 0x008fe200078e3cff */
[----:B------:R-:W3:Y:S01]  /*a5f0*/  @P3 LDG.E R31, desc[UR36][R16.64+0xe8] ;  /* 0x0000e824101f3981 */ /* 0x000ee2000c1e1900 */
[----:B------:R-:W-:-:S03]  /*a600*/  LOP3.LUT P0, RZ, R29, 0x8000, RZ, 0xc0, !PT ;  /* 0x000080001dff7812 */ /* 0x000fc6000780c0ff */
        /* <DEDUP_REMOVED lines=11> */
[----:B------:R-:W-:-:S03]  /*a6c0*/  @P2 LOP3.LUT R3, R3, R30, RZ, 0x3c, !PT ;  /* 0x0000001e03032212 */ /* 0x000fc600078e3cff */
        /* <DEDUP_REMOVED lines=21> */
[----:B------:R-:W-:-:S03]  /*a820*/  @P4 LOP3.LUT R3, R3, R34, RZ, 0x3c, !PT ;  /* 0x0000002203034212 */ /* 0x000fc600078e3cff */
[----:B------:R-:W2:Y:S01]  /*a830*/  @P0 LDG.E R34, desc[UR36][R16.64+0x134] ;  /* 0x0001342410220981 */ /* 0x000ea2000c1e1900 */
[----:B------:R-:W-:-:S03]  /*a840*/  @P5 LOP3.LUT R3, R3, R20, RZ, 0x3c, !PT ;  /* 0x0000001403035212 */ /* 0x000fc600078e3cff */
[----:B------:R-:W2:Y:S01]  /*a850*/  @P0 LDG.E R20, desc[UR36][R16.64+0x12c] ;  /* 0x00012c2410140981 */ /* 0x000ea2000c1e1900 */
[----:B------:R-:W-:-:S05]  /*a860*/  VIADD R15, R15, 0x10 ;  /* 0x000000100f0f7836 */ /* 0x000fca0000000000 */
[----:B------:R-:W-:Y:S02]  /*a870*/  ISETP.NE.AND P1, PT, R15, 0x20, PT ;  /* 0x000000200f00780c */ /* 0x000fe40003f25270 */
[----:B----4-:R-:W-:Y:S02]  /*a880*/  @P5 LOP3.LUT R6, R6, R27, RZ, 0x3c, !PT ;  /* 0x0000001b06065212 */ /* 0x010fe400078e3cff */
[----:B---3--:R-:W-:Y:S02]  /*a890*/  @P5 LOP3.LUT R7, R7, R26, RZ, 0x3c, !PT ;  /* 0x0000001a07075212 */ /* 0x008fe400078e3cff */
[----:B------:R-:W-:Y:S02]  /*a8a0*/  @P5 LOP3.LUT R4, R4, R29, RZ, 0x3c, !PT ;  /* 0x0000001d04045212 */ /* 0x000fe400078e3cff */
[----:B------:R-:W-:Y:S02]  /*a8b0*/  @P6 LOP3.LUT R7, R7, R32, RZ, 0x3c, !PT ;  /* 0x0000002007076212 */ /* 0x000fe400078e3cff */
[----:B------:R-:W-:-:S02]  /*a8c0*/  @P6 LOP3.LUT R6, R6, R21, RZ, 0x3c, !PT ;  /* 0x0000001506066212 */ /* 0x000fc400078e3cff */
[----:B------:R-:W-:-:S04]  /*a8d0*/  @P6 LOP3.LUT R4, R4, R31, RZ, 0x3c, !PT ;  /* 0x0000001f04046212 */ /* 0x000fc800078e3cff */
[----:B------:R-:W-:Y:S02]  /*a8e0*/  @P0 LOP3.LUT R4, R4, R35, RZ, 0x3c, !PT ;  /* 0x0000002304040212 */ /* 0x000fe400078e3cff */
[----:B------:R-:W-:Y:S02]  /*a8f0*/  @P0 LOP3.LUT R6, R6, R33, RZ, 0x3c, !PT ;  /* 0x0000002106060212 */ /* 0x000fe400078e3cff */
[----:B------:R-:W-:Y:S02]  /*a900*/  @P0 LOP3.LUT R5, R5, R36, RZ, 0x3c, !PT ;  /* 0x0000002405050212 */ /* 0x000fe400078e3cff */
[----:B--2---:R-:W-:Y:S02]  /*a910*/  @P6 LOP3.LUT R3, R3, R30, RZ, 0x3c, !PT ;  /* 0x0000001e03036212 */ /* 0x004fe400078e3cff */
[----:B------:R-:W-:Y:S02]  /*a920*/  @P0 LOP3.LUT R7, R7, R34, RZ, 0x3c, !PT ;  /* 0x0000002207070212 */ /* 0x000fe400078e3cff */
[----:B------:R-:W-:Y:S01]  /*a930*/  @P0 LOP3.LUT R3, R3, R20, RZ, 0x3c, !PT ;  /* 0x0000001403030212 */ /* 0x000fe200078e3cff */
[----:B------:R-:W-:Y:S06]  /*a940*/  @P1 BRA `(.L_x_136) ;  /* 0xfffffff4004c1947 */ /* 0x000fec000383ffff */
[----:B------:R-:W-:Y:S05]  /*a950*/  BSYNC.RECONVERGENT B4 ;  /* 0x0000000000047941 */ /* 0x000fea0003800200 */
.L_x_135:
[----:B------:R-:W-:-:S05]  /*a960*/  VIADD R28, R28, 0x1 ;  /* 0x000000011c1c7836 */ /* 0x000fca0000000000 */
[----:B------:R-:W-:-:S13]  /*a970*/  ISETP.NE.AND P0, PT, R28, 0x5, PT ;  /* 0x000000051c00780c */ /* 0x000fda0003f05270 */
[----:B------:R-:W-:Y:S05]  /*a980*/  @P0 BRA `(.L_x_137) ;  /* 0xfffffff400280947 */ /* 0x000fea000383ffff */
[----:B------:R-:W-:Y:S05]  /*a990*/  BSYNC.RECONVERGENT B3 ;  /* 0x0000000000037941 */ /* 0x000fea0003800200 */
.L_x_134:
[----:B------:R-:W-:Y:S01]  /*a9a0*/  LOP3.LUT R8, R9, 0x3, RZ, 0xc0, !PT ;  /* 0x0000000309087812 */ /* 0x000fe200078ec0ff */
[----:B------:R0:W-:Y:S03]  /*a9b0*/  STL.64 [R1+0x8], R6 ;  /* 0x0000080601007387 */ /* 0x0001e60000100a00 */
[----:B------:R-:W-:Y:S01]  /*a9c0*/  ISETP.NE.U32.AND P0, PT, R8, 0x1, PT ;  /* 0x000000010800780c */ /* 0x000fe20003f05070 */
[----:B------:R0:W-:Y:S03]  /*a9d0*/  STL [R1+0x4], R3 ;  /* 0x0000040301007387 */ /* 0x0001e60000100800 */
[----:B------:R-:W-:Y:S01]  /*a9e0*/  ISETP.NE.AND.EX P0, PT, RZ, RZ, PT, P0 ;  /* 0x000000ffff00720c */ /* 0x000fe20003f05300 */
[----:B------:R0:W-:-:S12]  /*a9f0*/  STL.64 [R1+0x10], R4 ;  /* 0x0000100401007387 */ /* 0x0001d80000100a00 */
[----:B0-----:R-:W-:Y:S05]  /*aa00*/  @!P0 BRA `(.L_x_133) ;  /* 0x0000001800188947 */ /* 0x001fea0003800000 */
[----:B------:R-:W-:Y:S01]  /*aa10*/  UMOV UR4, URZ ;  /* 0x000000ff00047c82 */ /* 0x000fe20008000000 */
[----:B------:R-:W-:Y:S01]  /*aa20*/  BSSY.RECONVERGENT B3, `(.L_x_138) ;  /* 0x00000bc000037945 */ /* 0x000fe20003800200 */
[----:B------:R-:W-:Y:S01]  /*aa30*/  IMAD.MOV.U32 R28, RZ, RZ, RZ ;  /* 0x000000ffff1c7224 */ /* 0x000fe200078e00ff */
[----:B------:R-:W-:Y:S01]  /*aa40*/  CS2R R6, SRZ ;  /* 0x0000000000067805 */ /* 0x000fe2000001ff00 */
[----:B------:R-:W-:Y:S02]  /*aa50*/  IMAD.MOV.U32 R4, RZ, RZ, RZ ;  /* 0x000000ffff047224 */ /* 0x000fe400078e00ff */
[----:B------:R-:W-:Y:S02]  /*aa60*/  IMAD.MOV.U32 R3, RZ, RZ, RZ ;  /* 0x000000ffff037224 */ /* 0x000fe400078e00ff */
[----:B------:R-:W-:-:S07]  /*aa70*/  IMAD.U32 R5, RZ, RZ, UR4 ;  /* 0x00000004ff057e24 */ /* 0x000fce000f8e00ff */
.L_x_141:
[----:B------:R-:W-:-:S06]  /*aa80*/  LEA R8, R28, UR38, 0x2 ;  /* 0x000000261c087c11 */ /* 0x000fcc000f8e10ff */
[----:B------:R-:W5:Y:S01]  /*aa90*/  LDL R8, [R8+0x4] ;  /* 0x0000040008087983 */ /* 0x000f620000100800 */
[----:B------:R-:W-:Y:S01]  /*aaa0*/  BSSY.RECONVERGENT B4, `(.L_x_139) ;  /* 0x00000b0000047945 */ /* 0x000fe20003800200 */
[----:B------:R-:W-:Y:S02]  /*aab0*/  IMAD.SHL.U32 R13, R28, 0x20, RZ ;  /* 0x000000201c0d7824 */ /* 0x000fe400078e00ff */
[----:B------:R-:W-:-:S07]  /*aac0*/  IMAD.MOV.U32 R15, RZ, RZ, RZ ;  /* 0x000000ffff0f7224 */ /* 0x000fce00078e00ff */
.L_x_140:
        /* <DEDUP_REMOVED lines=174> */
.L_x_139:
[----:B------:R-:W-:-:S05]  /*b5b0*/  VIADD R28, R28, 0x1 ;  /* 0x000000011c1c7836 */ /* 0x000fca0000000000 */
[----:B------:R-:W-:-:S13]  /*b5c0*/  ISETP.NE.AND P0, PT, R28, 0x5, PT ;  /* 0x000000051c00780c */ /* 0x000fda0003f05270 */
[----:B------:R-:W-:Y:S05]  /*b5d0*/  @P0 BRA `(.L_x_141) ;  /* 0xfffffff400280947 */ /* 0x000fea000383ffff */
[----:B------:R-:W-:Y:S05]  /*b5e0*/  BSYNC.RECONVERGENT B3 ;  /* 0x0000000000037941 */ /* 0x000fea0003800200 */
.L_x_138:
[----:B------:R-:W-:Y:S01]  /*b5f0*/  LOP3.LUT R8, R9, 0x3, RZ, 0xc0, !PT ;  /* 0x0000000309087812 */ /* 0x000fe200078ec0ff */
[----:B------:R0:W-:Y:S03]  /*b600*/  STL.64 [R1+0x8], R6 ;  /* 0x0000080601007387 */ /* 0x0001e60000100a00 */
[----:B------:R-:W-:Y:S01]  /*b610*/  ISETP.NE.U32.AND P0, PT, R8, 0x3, PT ;  /* 0x000000030800780c */ /* 0x000fe20003f05070 */
[----:B------:R0:W-:Y:S03]  /*b620*/  STL [R1+0x4], R3 ;  /* 0x0000040301007387 */ /* 0x0001e60000100800 */
[----:B------:R-:W-:Y:S01]  /*b630*/  ISETP.NE.AND.EX P0, PT, RZ, RZ, PT, P0 ;  /* 0x000000ffff00720c */ /* 0x000fe20003f05300 */
[----:B------:R0:W-:-:S12]  /*b640*/  STL.64 [R1+0x10], R4 ;  /* 0x0000100401007387 */ /* 0x0001d80000100a00 */
[----:B0-----:R-:W-:Y:S05]  /*b650*/  @P0 BRA `(.L_x_133) ;  /* 0x0000000c00040947 */ /* 0x001fea0003800000 */
[----:B------:R-:W-:Y:S01]  /*b660*/  UMOV UR4, URZ ;  /* 0x000000ff00047c82 */ /* 0x000fe20008000000 */
[----:B------:R-:W-:Y:S01]  /*b670*/  BSSY.RECONVERGENT B3, `(.L_x_142) ;  /* 0x00000bc000037945 */ /* 0x000fe20003800200 */
[----:B------:R-:W-:Y:S01]  /*b680*/  IMAD.MOV.U32 R28, RZ, RZ, RZ ;  /* 0x000000ffff1c7224 */ /* 0x000fe200078e00ff */
[----:B------:R-:W-:Y:S01]  /*b690*/  CS2R R6, SRZ ;  /* 0x0000000000067805 */ /* 0x000fe2000001ff00 */
[----:B------:R-:W-:Y:S02]  /*b6a0*/  IMAD.MOV.U32 R4, RZ, RZ, RZ ;  /* 0x000000ffff047224 */ /* 0x000fe400078e00ff */
[----:B------:R-:W-:Y:S02]  /*b6b0*/  IMAD.MOV.U32 R3, RZ, RZ, RZ ;  /* 0x000000ffff037224 */ /* 0x000fe400078e00ff */
[----:B------:R-:W-:-:S07]  /*b6c0*/  IMAD.U32 R5, RZ, RZ, UR4 ;  /* 0x00000004ff057e24 */ /* 0x000fce000f8e00ff */
.L_x_145:
[----:B------:R-:W-:-:S06]  /*b6d0*/  LEA R8, R28, UR38, 0x2 ;  /* 0x000000261c087c11 */ /* 0x000fcc000f8e10ff */
[----:B------:R-:W5:Y:S01]  /*b6e0*/  LDL R8, [R8+0x4] ;  /* 0x0000040008087983 */ /* 0x000f620000100800 */
[----:B------:R-:W-:Y:S01]  /*b6f0*/  BSSY.RECONVERGENT B4, `(.L_x_143) ;  /* 0x00000b0000047945 */ /* 0x000fe20003800200 */
[----:B------:R-:W-:Y:S02]  /*b700*/  IMAD.SHL.U32 R13, R28, 0x20, RZ ;  /* 0x000000201c0d7824 */ /* 0x000fe400078e00ff */
[----:B------:R-:W-:-:S07]  /*b710*/  IMAD.MOV.U32 R15, RZ, RZ, RZ ;  /* 0x000000ffff0f7224 */ /* 0x000fce00078e00ff */
.L_x_144:
        /* <DEDUP_REMOVED lines=174> */
.L_x_143:
[----:B------:R-:W-:-:S05]  /*c200*/  VIADD R28, R28, 0x1 ;  /* 0x000000011c1c7836 */ /* 0x000fca0000000000 */
[----:B------:R-:W-:-:S13]  /*c210*/  ISETP.NE.AND P0, PT, R28, 0x5, PT ;  /* 0x000000051c00780c */ /* 0x000fda0003f05270 */
[----:B------:R-:W-:Y:S05]  /*c220*/  @P0 BRA `(.L_x_145) ;  /* 0xfffffff400280947 */ /* 0x000fea000383ffff */
[----:B------:R-:W-:Y:S05]  /*c230*/  BSYNC.RECONVERGENT B3 ;  /* 0x0000000000037941 */ /* 0x000fea0003800200 */
.L_x_142:
[----:B------:R0:W-:Y:S04]  /*c240*/  STL.64 [R1+0x8], R6 ;  /* 0x0000080601007387 */ /* 0x0001e80000100a00 */
[----:B------:R0:W-:Y:S04]  /*c250*/  STL [R1+0x4], R3 ;  /* 0x0000040301007387 */ /* 0x0001e80000100800 */
[----:B------:R0:W-:Y:S02]  /*c260*/  STL.64 [R1+0x10], R4 ;  /* 0x0000100401007387 */ /* 0x0001e40000100a00 */
.L_x_133:
[----:B------:R-:W-:Y:S05]  /*c270*/  BSYNC.RECONVERGENT B1 ;  /* 0x0000000000017941 */ /* 0x000fea0003800200 */
.L_x_132:
[C---:B------:R-:W-:Y:S01]  /*c280*/  ISETP.GT.U32.AND P0, PT, R9.reuse, 0x3, PT ;  /* 0x000000030900780c */ /* 0x040fe20003f04070 */
[----:B------:R-:W-:Y:S01]  /*c290*/  VIADD R12, R12, 0x1 ;  /* 0x000000010c0c7836 */ /* 0x000fe20000000000 */
[--C-:B------:R-:W-:Y:S02]  /*c2a0*/  SHF.R.U64 R9, R9, 0x2, R14.reuse ;  /* 0x0000000209097819 */ /* 0x100fe4000000120e */
[----:B------:R-:W-:Y:S02]  /*c2b0*/  ISETP.GT.U32.AND.EX P0, PT, R14, RZ, PT, P0 ;  /* 0x000000ff0e00720c */ /* 0x000fe40003f04100 */
[----:B------:R-:W-:-:S11]  /*c2c0*/  SHF.R.U32.HI R14, RZ, 0x2, R14 ;  /* 0x00000002ff0e7819 */ /* 0x000fd6000001160e */
[----:B------:R-:W-:Y:S05]  /*c2d0*/  @P0 BRA `(.L_x_146) ;  /* 0xffffffd800a40947 */ /* 0x000fea000383ffff */
.L_x_131:
[----:B------:R-:W-:Y:S05]  /*c2e0*/  BSYNC.RECONVERGENT B2 ;  /* 0x0000000000027941 */ /* 0x000fea0003800200 */
.L_x_130:
[----:B0-----:R-:W-:Y:S01]  /*c2f0*/  SHF.R.U32.HI R4, RZ, 0x2, R3 ;  /* 0x00000002ff047819 */ /* 0x001fe20000011603 */
[----:B------:R-:W0:Y:S01]  /*c300*/  LDCU UR4, c[0x0][0x3d8] ;  /* 0x00007b00ff0477ac */ /* 0x000e220008000800 */
[----:B------:R-:W-:Y:S02]  /*c310*/  IMAD.MOV.U32 R26, RZ, RZ, 0x1 ;  /* 0x00000001ff1a7424 */ /* 0x000fe400078e00ff */
[----:B------:R-:W-:Y:S01]  /*c320*/  LOP3.LUT R4, R4, R3, RZ, 0x3c, !PT ;  /* 0x0000000304047212 */ /* 0x000fe200078e3cff */
[----:B------:R-:W-:-:S04]  /*c330*/  IMAD.SHL.U32 R3, R5, 0x10, RZ ;  /* 0x0000001005037824 */ /* 0x000fc800078e00ff */
[----:B------:R-:W-:-:S05]  /*c340*/  IMAD.SHL.U32 R6, R4, 0x2, RZ ;  /* 0x0000000204067824 */ /* 0x000fca00078e00ff */
[----:B------:R-:W-:-:S04]  /*c350*/  LOP3.LUT R6, R4, R6, R3, 0x96, !PT ;  /* 0x0000000604067212 */ /* 0x000fc800078e9603 */
[----:B------:R-:W-:-:S04]  /*c360*/  LOP3.LUT R5, R6, R5, RZ, 0x3c, !PT ;  /* 0x0000000506057212 */ /* 0x000fc800078e3cff */
[----:B------:R-:W-:Y:S02]  /*c370*/  IADD3 R6, PT, PT, R2, 0x587c5, R5 ;  /* 0x000587c502067810 */ /* 0x000fe40007ffe005 */
[----:B0-----:R-:W-:Y:S08]  /*c380*/  I2F.F64 R4, UR4 ;  /* 0x0000000400047d12 */ /* 0x001ff00008201c00 */
[----:B------:R-:W0:Y:S02]  /*c390*/  I2F.F64.U32 R2, R6 ;  /* 0x0000000600027312 */ /* 0x000e240000201800 */
[----:B0-----:R-:W-:-:S08]  /*c3a0*/  DMUL R2, R2, 2.3283064365386962891e-10 ;  /* 0x3df0000002027828 */ /* 0x001fd00000000000 */
[----:B------:R-:W-:-:S14]  /*c3b0*/  DSETP.GEU.AND P0, PT, R2, R4, PT ;  /* 0x000000040200722a */ /* 0x000fdc0003f0e000 */
[----:B------:R-:W-:Y:S05]  /*c3c0*/  @P0 BRA `(.L_x_129) ;  /* 0x0000004c00dc0947 */ /* 0x000fea0003800000 */
[----:B------:R-:W-:Y:S02]  /*c3d0*/  ISETP.NE.AND P0, PT, R25, RZ, PT ;  /* 0x000000ff1900720c */ /* 0x000fe40003f05270 */
[----:B------:R-:W-:-:S06]  /*c3e0*/  CS2R R2, SR_CLOCKLO ;  /* 0x0000000000027805 */ /* 0x000fcc0000015000 */
        /* <DEDUP_REMOVED lines=18> */
.L_x_163:
        /* <DEDUP_REMOVED lines=12> */
.L_x_154:
[----:B------:R-:W-:-:S06]  /*c5d0*/  LEA R14, R29, UR38, 0x2 ;  /* 0x000000261d0e7c11 */ /* 0x000fcc000f8e10ff */
[----:B------:R-:W5:Y:S01]  /*c5e0*/  LDL R14, [R14+0x4] ;  /* 0x000004000e0e7983 */ /* 0x000f620000100800 */
[----:B------:R-:W-:Y:S01]  /*c5f0*/  BSSY.RECONVERGENT B4, `(.L_x_152) ;  /* 0x00000b0000047945 */ /* 0x000fe20003800200 */
[----:B------:R-:W-:Y:S02]  /*c600*/  IMAD.SHL.U32 R16, R29, 0x20, RZ ;  /* 0x000000201d107824 */ /* 0x000fe400078e00ff */
[----:B------:R-:W-:-:S07]  /*c610*/  IMAD.MOV.U32 R17, RZ, RZ, RZ ;  /* 0x000000ffff117224 */ /* 0x000fce00078e00ff */
.L_x_153:
        /* <DEDUP_REMOVED lines=32> */
[----:B------:R-:W-:Y:S02]  /*c820*/  @P2 LOP3.LUT R5, R5, R32, RZ, 0x3c, !PT ;  /* 0x0000002005052212 */ /* 0x000fe400078e3cff */
[----:B---3--:R-:W-:Y:S01]  /*c830*/  @P1 LOP3.LUT R3, R3, R22, RZ, 0x3c, !PT ;  /* 0x0000001603031212 */ /* 0x008fe200078e3cff */
[----:B------:R-:W3:Y:S01]  /*c840*/  @P5 LDG.E R32, desc[UR36][R10.64+0x64] ;  /* 0x000064240a205981 */ /* 0x000ee2000c1e1900 */
[----:B------:R-:W-:Y:S02]  /*c850*/  @P3 LOP3.LUT R5, R5, R34, RZ, 0x3c, !PT ;  /* 0x0000002205053212 */ /* 0x000fe400078e3cff */
[----:B----4-:R-:W-:Y:S01]  /*c860*/  @P1 LOP3.LUT R7, R7, R26, RZ, 0x3c, !PT ;  /* 0x0000001a07071212 */ /* 0x010fe200078e3cff */
[----:B------:R-:W4:Y:S01]  /*c870*/  @P3 LDG.E R22, desc[UR36][R10.64+0x3c] ;  /* 0x00003c240a163981 */ /* 0x000f22000c1e1900 */
[----:B------:R-:W-:Y:S02]  /*c880*/  @P4 LOP3.LUT R5, R5, R36, RZ, 0x3c, !PT ;  /* 0x0000002405054212 */ /* 0x000fe400078e3cff */
[----:B------:R-:W-:Y:S01]  /*c890*/  @P1 LOP3.LUT R6, R6, R21, RZ, 0x3c, !PT ;  /* 0x0000001506061212 */ /* 0x000fe200078e3cff */
[----:B------:R-:W3:Y:S01]  /*c8a0*/  @P3 LDG.E R26, desc[UR36][R10.64+0x44] ;  /* 0x000044240a1a3981 */ /* 0x000ee2000c1e1900 */
[----:B------:R-:W-:-:S03]  /*c8b0*/  @P5 LOP3.LUT R5, R5, R33, RZ, 0x3c, !PT ;  /* 0x0000002105055212 */ /* 0x000fc600078e3cff */
        /* <DEDUP_REMOVED lines=12> */
[----:B------:R-:W-:Y:S02]  /*c980*/  LOP3.LUT P0, RZ, R27, 0x80, RZ, 0xc0, !PT ;  /* 0x000000801bff7812 */ /* 0x000fe4000780c0ff */
[----:B----4-:R-:W-:Y:S02]  /*c990*/  @P3 LOP3.LUT R3, R3, R22, RZ, 0x3c, !PT ;  /* 0x0000001603033212 */ /* 0x010fe400078e3cff */
        /* <DEDUP_REMOVED lines=20> */
[----:B------:R-:W-:Y:S02]  /*cae0*/  @P5 LOP3.LUT R6, R6, R37, RZ, 0x3c, !PT ;  /* 0x0000002506065212 */ /* 0x000fe400078e3cff */
[----:B----4-:R-:W-:Y:S02]  /*caf0*/  @P6 LOP3.LUT R3, R3, R22, RZ, 0x3c, !PT ;  /* 0x0000001603036212 */ /* 0x010fe400078e3cff */
[----:B---3--:R-:W-:Y:S02]  /*cb00*/  @P5 LOP3.LUT R4, R4, R21, RZ, 0x3c, !PT ;  /* 0x0000001504045212 */ /* 0x008fe400078e3cff */
[----:B------:R-:W-:Y:S02]  /*cb10*/  @P6 LOP3.LUT R6, R6, R23, RZ, 0x3c, !PT ;  /* 0x0000001706066212 */ /* 0x000fe400078e3cff */
[----:B------:R-:W-:Y:S02]  /*cb20*/  @P6 LOP3.LUT R4, R4, R31, RZ, 0x3c, !PT ;  /* 0x0000001f04046212 */ /* 0x000fe400078e3cff */
[----:B------:R-:W-:-:S02]  /*cb30*/  @P0 LOP3.LUT R6, R6, R33, RZ, 0x3c, !PT ;  /* 0x0000002106060212 */ /* 0x000fc400078e3cff */
        /* <DEDUP_REMOVED lines=30> */
[----:B------:R-:W-:Y:S01]  /*cd20*/  LOP3.LUT P0, RZ, R27, 0x8000, RZ, 0xc0, !PT ;  /* 0x000080001bff7812 */ /* 0x000fe2000780c0ff */
        /* <DEDUP_REMOVED lines=27> */
[----:B------:R-:W-:Y:S01]  /*cee0*/  @P3 LOP3.LUT R7, R7, R32, RZ, 0x3c, !PT ;  /* 0x0000002007073212 */ /* 0x000fe200078e3cff */
        /* <DEDUP_REMOVED lines=16> */
[----:B------:R-:W-:-:S05]  /*cff0*/  VIADD R17, R17, 0x10 ;  /* 0x0000001011117836 */ /* 0x000fca0000000000 */
[----:B------:R-:W-:Y:S02]  /*d000*/  ISETP.NE.AND P1, PT, R17, 0x20, PT ;  /* 0x000000201100780c */ /* 0x000fe40003f25270 */
[----:B------:R-:W-:Y:S02]  /*d010*/  @P5 LOP3.LUT R6, R6, R27, RZ, 0x3c, !PT ;  /* 0x0000001b06065212 */ /* 0x000fe400078e3cff */
[----:B------:R-:W-:Y:S02]  /*d020*/  @P0 LOP3.LUT R5, R5, R36, RZ, 0x3c, !PT ;  /* 0x0000002405050212 */ /* 0x000fe400078e3cff */
[----:B--2---:R-:W-:Y:S02]  /*d030*/  @P5 LOP3.LUT R7, R7, R26, RZ, 0x3c, !PT ;  /* 0x0000001a07075212 */ /* 0x004fe400078e3cff */
[----:B---3--:R-:W-:Y:S02]  /*d040*/  @P5 LOP3.LUT R3, R3, R22, RZ, 0x3c, !PT ;  /* 0x0000001603035212 */ /* 0x008fe400078e3cff */
[----:B----4-:R-:W-:-:S02]  /*d050*/  @P5 LOP3.LUT R4, R4, R23, RZ, 0x3c, !PT ;  /* 0x0000001704045212 */ /* 0x010fc400078e3cff */
        /* <DEDUP_REMOVED lines=10> */
.L_x_152:
[----:B------:R-:W-:-:S05]  /*d100*/  VIADD R29, R29, 0x1 ;  /* 0x000000011d1d7836 */ /* 0x000fca0000000000 */
[----:B------:R-:W-:-:S13]  /*d110*/  ISETP.NE.AND P0, PT, R29, 0x5, PT ;  /* 0x000000051d00780c */ /* 0x000fda0003f05270 */
[----:B------:R-:W-:Y:S05]  /*d120*/  @P0 BRA `(.L_x_154) ;  /* 0xfffffff400280947 */ /* 0x000fea000383ffff */
[----:B------:R-:W-:Y:S05]  /*d130*/  BSYNC.RECONVERGENT B3 ;  /* 0x0000000000037941 */ /* 0x000fea0003800200 */
.L_x_151:
        /* <DEDUP_REMOVED lines=13> */
.L_x_158:
[----:B------:R-:W-:-:S06]  /*d210*/  LEA R14, R29, UR38, 0x2 ;  /* 0x000000261d0e7c11 */ /* 0x000fcc000f8e10ff */
[----:B------:R-:W5:Y:S01]  /*d220*/  LDL R14, [R14+0x4] ;  /* 0x000004000e0e7983 */ /* 0x000f620000100800 */
[----:B------:R-:W-:Y:S01]  /*d230*/  BSSY.RECONVERGENT B4, `(.L_x_156) ;  /* 0x00000b0000047945 */ /* 0x000fe20003800200 */
[----:B------:R-:W-:Y:S02]  /*d240*/  IMAD.SHL.U32 R16, R29, 0x20, RZ ;  /* 0x000000201d107824 */ /* 0x000fe400078e00ff */
[----:B------:R-:W-:-:S07]  /*d250*/  IMAD.MOV.U32 R17, RZ, RZ, RZ ;  /* 0x000000ffff117224 */ /* 0x000fce00078e00ff */
.L_x_157:
        /* <DEDUP_REMOVED lines=174> */
.L_x_156:
[----:B------:R-:W-:-:S05]  /*dd40*/  VIADD R29, R29, 0x1 ;  /* 0x000000011d1d7836 */ /* 0x000fca0000000000 */
[----:B------:R-:W-:-:S13]  /*dd50*/  ISETP.NE.AND P0, PT, R29, 0x5, PT ;  /* 0x000000051d00780c */ /* 0x000fda0003f05270 */
[----:B------:R-:W-:Y:S05]  /*dd60*/  @P0 BRA `(.L_x_158) ;  /* 0xfffffff400280947 */ /* 0x000fea000383ffff */
[----:B------:R-:W-:Y:S05]  /*dd70*/  BSYNC.RECONVERGENT B3 ;  /* 0x0000000000037941 */ /* 0x000fea0003800200 */
.L_x_155:
        /* <DEDUP_REMOVED lines=13> */
.L_x_162:
[----:B------:R-:W-:-:S06]  /*de50*/  LEA R14, R28, UR38, 0x2 ;  /* 0x000000261c0e7c11 */ /* 0x000fcc000f8e10ff */
[----:B------:R-:W5:Y:S01]  /*de60*/  LDL R14, [R14+0x4] ;  /* 0x000004000e0e7983 */ /* 0x000f620000100800 */
[----:B------:R-:W-:Y:S01]  /*de70*/  BSSY.RECONVERGENT B4, `(.L_x_160) ;  /* 0x00000b0000047945 */ /* 0x000fe20003800200 */
[----:B------:R-:W-:Y:S02]  /*de80*/  IMAD.SHL.U32 R16, R28, 0x20, RZ ;  /* 0x000000201c107824 */ /* 0x000fe400078e00ff */
[----:B------:R-:W-:-:S07]  /*de90*/  IMAD.MOV.U32 R17, RZ, RZ, RZ ;  /* 0x000000ffff117224 */ /* 0x000fce00078e00ff */
.L_x_161:
        /* <DEDUP_REMOVED lines=8> */
[----:B------:R-:W4:Y:S04]  /*df20*/  @!P0 LDG.E R20, desc[UR36][R10.64] ;  /* 0x000000240a148981 */ /* 0x000f28000c1e1900 */
[----:B------:R-:W4:Y:S04]  /*df30*/  @!P0 LDG.E R21, desc[UR36][R10.64+0x4] ;  /* 0x000004240a158981 */ /* 0x000f28000c1e1900 */
[----:B------:R-:W4:Y:S01]  /*df40*/  @!P0 LDG.E R23, desc[UR36][R10.64+0xc] ;  /* 0x00000c240a178981 */ /* 0x000f22000c1e1900 */
[----:B------:R-:W-:-:S13]  /*df50*/  R2P PR, R27, 0x7e ;  /* 0x0000007e1b007804 */ /* 0x000fda0000000000 */
        /* <DEDUP_REMOVED lines=22> */
[----:B------:R-:W-:-:S03]  /*e0c0*/  @P3 LOP3.LUT R5, R5, R34, RZ, 0x3c, !PT ;  /* 0x0000002205053212 */ /* 0x000fc600078e3cff */
[----:B------:R-:W4:Y:S01]  /*e0d0*/  @P5 LDG.E R34, desc[UR36][R10.64+0x64] ;  /* 0x000064240a225981 */ /* 0x000f22000c1e1900 */
[----:B------:R-:W-:-:S04]  /*e0e0*/  @P4 LOP3.LUT R5, R5, R36, RZ, 0x3c, !PT ;  /* 0x0000002405054212 */ /* 0x000fc800078e3cff */
[----:B------:R-:W-:Y:S02]  /*e0f0*/  @P5 LOP3.LUT R5, R5, R29, RZ, 0x3c, !PT ;  /* 0x0000001d05055212 */ /* 0x000fe400078e3cff */
[----:B------:R-:W4:Y:S02]  /*e100*/  @P3 LDG.E R29, desc[UR36][R10.64+0x40] ;  /* 0x000040240a1d3981 */ /* 0x000f24000c1e1900 */
[----:B------:R-:W-:Y:S02]  /*e110*/  @P6 LOP3.LUT R5, R5, R31, RZ, 0x3c, !PT ;  /* 0x0000001f05056212 */ /* 0x000fe400078e3cff */
        /* <DEDUP_REMOVED lines=14> */
[----:B---3--:R-:W-:Y:S02]  /*e200*/  @P3 LOP3.LUT R3, R3, R26, RZ, 0x3c, !PT ;  /* 0x0000001a03033212 */ /* 0x008fe400078e3cff */
[----:B------:R-:W-:Y:S01]  /*e210*/  @P3 LOP3.LUT R7, R7, R30, RZ, 0x3c, !PT ;  /* 0x0000001e07073212 */ /* 0x000fe200078e3cff */
[----:B------:R-:W3:Y:S01]  /*e220*/  @P6 LDG.E R26, desc[UR36][R10.64+0x80] ;  /* 0x000080240a1a6981 */ /* 0x000ee2000c1e1900 */
[----:B----4-:R-:W-:-:S03]  /*e230*/  @P4 LOP3.LUT R3, R3, R20, RZ, 0x3c, !PT ;  /* 0x0000001403034212 */ /* 0x010fc600078e3cff */
[----:B------:R-:W4:Y:S01]  /*e240*/  @P5 LDG.E R20, desc[UR36][R10.64+0x6c] ;  /* 0x00006c240a145981 */ /* 0x000f22000c1e1900 */
        /* <DEDUP_REMOVED lines=14> */
[----:B------:R-:W3:Y:S04]  /*e330*/  @P0 LDG.E R32, desc[UR36][R10.64+0x94] ;  /* 0x000094240a200981 */ /* 0x000ee8000c1e1900 */
[----:B------:R-:W3:Y:S04]  /*e340*/  @P0 LDG.E R35, desc[UR36][R10.64+0x98] ;  /* 0x000098240a230981 */ /* 0x000ee8000c1e1900 */
[----:B------:R-:W3:Y:S01]  /*e350*/  @P0 LDG.E R34, desc[UR36][R10.64+0x9c] ;  /* 0x00009c240a220981 */ /* 0x000ee2000c1e1900 */
[----:B--2---:R-:W-:-:S02]  /*e360*/  @P6 LOP3.LUT R3, R3, R22, RZ, 0x3c, !PT ;  /* 0x0000001603036212 */ /* 0x004fc400078e3cff */
[----:B----4-:R-:W-:Y:S02]  /*e370*/  @P5 LOP3.LUT R7, R7, R20, RZ, 0x3c, !PT ;  /* 0x0000001407075212 */ /* 0x010fe400078e3cff */
[----:B---3--:R-:W-:Y:S02]  /*e380*/  @P5 LOP3.LUT R6, R6, R21, RZ, 0x3c, !PT ;  /* 0x0000001506065212 */ /* 0x008fe400078e3cff */
        /* <DEDUP_REMOVED lines=34> */
[----:B------:R-:W-:Y:S02]  /*e5b0*/  @P2 LOP3.LUT R5, R5, R30, RZ, 0x3c, !PT ;  /* 0x0000001e05052212 */ /* 0x000fe400078e3cff */
[----:B---3--:R-:W-:Y:S01]  /*e5c0*/  @P1 LOP3.LUT R6, R6, R23, RZ, 0x3c, !PT ;  /* 0x0000001706061212 */ /* 0x008fe200078e3cff */
[----:B------:R-:W3:Y:S01]  /*e5d0*/  @P3 LDG.E R30, desc[UR36][R10.64+0xdc] ;  /* 0x0000dc240a1e3981 */ /* 0x000ee2000c1e1900 */
[----:B------:R-:W-:-:S03]  /*e5e0*/  @P3 LOP3.LUT R5, R5, R32, RZ, 0x3c, !PT ;  /* 0x0000002005053212 */ /* 0x000fc600078e3cff */
        /* <DEDUP_REMOVED lines=11> */
[----:B------:R-:W4:Y:S01]  /*e6a0*/  @P4 LDG.E R20, desc[UR36][R10.64+0xf8] ;  /* 0x0000f8240a144981 */ /* 0x000f22000c1e1900 */
[----:B------:R-:W-:Y:S02]  /*e6b0*/  LOP3.LUT P0, RZ, R27, 0x8000, RZ, 0xc0, !PT ;  /* 0x000080001bff7812 */ /* 0x000fe4000780c0ff */
[----:B------:R-:W-:Y:S01]  /*e6c0*/  @P2 LOP3.LUT R4, R4, R29, RZ, 0x3c, !PT ;  /* 0x0000001d04042212 */ /* 0x000fe200078e3cff */
[----:B------:R-:W4:Y:S04]  /*e6d0*/  @P5 LDG.E R27, desc[UR36][R10.64+0x110] ;  /* 0x000110240a1b5981 */ /* 0x000f28000c1e1900 */
[----:B------:R-:W4:Y:S01]  /*e6e0*/  @P5 LDG.E R29, desc[UR36][R10.64+0x108] ;  /* 0x000108240a1d5981 */ /* 0x000f22000c1e1900 */
[----:B------:R-:W-:-:S05]  /*e6f0*/  @P3 LOP3.LUT R4, R4, R33, RZ, 0x3c, !PT ;  /* 0x0000002104043212 */ /* 0x000fca00078e3cff */
[----:B------:R-:W4:Y:S04]  /*e700*/  @P0 LDG.E R33, desc[UR36][R10.64+0x130] ;  /* 0x000130240a210981 */ /* 0x000f28000c1e1900 */
[----:B------:R-:W4:Y:S01]  /*e710*/  @P0 LDG.E R35, desc[UR36][R10.64+0x138] ;  /* 0x000138240a230981 */ /* 0x000f22000c1e1900 */
[----:B--2---:R-:W-:-:S03]  /*e720*/  @P2 LOP3.LUT R7, R7, R26, RZ, 0x3c, !PT ;  /* 0x0000001a07072212 */ /* 0x004fc600078e3cff */
[----:B------:R-:W2:Y:S01]  /*e730*/  @P5 LDG.E R26, desc[UR36][R10.64+0x104] ;  /* 0x000104240a1a5981 */ /* 0x000ea2000c1e1900 */
[----:B---3--:R-:W-:-:S03]  /*e740*/  @P2 LOP3.LUT R6, R6, R23, RZ, 0x3c, !PT ;  /* 0x0000001706062212 */ /* 0x008fc600078e3cff */
[----:B------:R-:W3:Y:S01]  /*e750*/  @P4 LDG.E R23, desc[UR36][R10.64+0xfc] ;  /* 0x0000fc240a174981 */ /* 0x000ee2000c1e1900 */
        /* <DEDUP_REMOVED lines=15> */
[----:B------:R-:W4:Y:S01]  /*e850*/  @P0 LDG.E R36, desc[UR36][R10.64+0x13c] ;  /* 0x00013c240a240981 */ /* 0x000f22000c1e1900 */
[----:B------:R-:W-:-:S05]  /*e860*/  VIADD R17, R17, 0x10 ;  /* 0x0000001011117836 */ /* 0x000fca0000000000 */
[----:B------:R-:W-:Y:S02]  /*e870*/  ISETP.NE.AND P1, PT, R17, 0x20, PT ;  /* 0x000000201100780c */ /* 0x000fe40003f25270 */
[----:B------:R-:W-:Y:S02]  /*e880*/  @P5 LOP3.LUT R6, R6, R29, RZ, 0x3c, !PT ;  /* 0x0000001d06065212 */ /* 0x000fe400078e3cff */
[----:B--2---:R-:W-:Y:S02]  /*e890*/  @P5 LOP3.LUT R3, R3, R26, RZ, 0x3c, !PT ;  /* 0x0000001a03035212 */ /* 0x004fe400078e3cff */
[----:B---3--:R-:W-:-:S04]  /*e8a0*/  @P4 LOP3.LUT R4, R4, R23, RZ, 0x3c, !PT ;  /* 0x0000001704044212 */ /* 0x008fc800078e3cff */
[----:B------:R-:W-:Y:S02]  /*e8b0*/  @P5 LOP3.LUT R4, R4, R27, RZ, 0x3c, !PT ;  /* 0x0000001b04045212 */ /* 0x000fe400078e3cff */
[----:B----4-:R-:W-:Y:S02]  /*e8c0*/  @P5 LOP3.LUT R7, R7, R22, RZ, 0x3c, !PT ;  /* 0x0000001607075212 */ /* 0x010fe400078e3cff */
        /* <DEDUP_REMOVED lines=8> */
[----:B------:R-:W-:Y:S01]  /*e950*/  @P0 LOP3.LUT R5, R5, R36, RZ, 0x3c, !PT ;  /* 0x0000002405050212 */ /* 0x000fe200078e3cff */
[----:B------:R-:W-:Y:S06]  /*e960*/  @P1 BRA `(.L_x_161) ;  /* 0xfffffff4004c1947 */ /* 0x000fec000383ffff */
[----:B------:R-:W-:Y:S05]  /*e970*/  BSYNC.RECONVERGENT B4 ;  /* 0x0000000000047941 */ /* 0x000fea0003800200 */
.L_x_160:
[----:B------:R-:W-:-:S05]  /*e980*/  VIADD R28, R28, 0x1 ;  /* 0x000000011c1c7836 */ /* 0x000fca0000000000 */
[----:B------:R-:W-:-:S13]  /*e990*/  ISETP.NE.AND P0, PT, R28, 0x5, PT ;  /* 0x000000051c00780c */ /* 0x000fda0003f05270 */
[----:B------:R-:W-:Y:S05]  /*e9a0*/  @P0 BRA `(.L_x_162) ;  /* 0xfffffff400280947 */ /* 0x000fea000383ffff */
[----:B------:R-:W-:Y:S05]  /*e9b0*/  BSYNC.RECONVERGENT B3 ;  /* 0x0000000000037941 */ /* 0x000fea0003800200 */
.L_x_159:
[----:B------:R3:W-:Y:S04]  /*e9c0*/  STL.64 [R1+0x8], R6 ;  /* 0x0000080601007387 */ /* 0x0007e80000100a00 */
[----:B------:R3:W-:Y:S04]  /*e9d0*/  STL [R1+0x4], R3 ;  /* 0x0000040301007387 */ /* 0x0007e80000100800 */
[----:B------:R3:W-:Y:S02]  /*e9e0*/  STL.64 [R1+0x10], R4 ;  /* 0x0000100401007387 */ /* 0x0007e40000100a00 */
.L_x_150:
[----:B------:R-:W-:Y:S05]  /*e9f0*/  BSYNC.RECONVERGENT B1 ;  /* 0x0000000000017941 */ /* 0x000fea0003800200 */
.L_x_149:
[----:B------:R-:W-:Y:S01]  /*ea00*/  ISETP.GT.U32.AND P0, PT, R15, 0x3, PT ;  /* 0x000000030f00780c */ /* 0x000fe20003f04070 */
[----:B------:R-:W-:Y:S01]  /*ea10*/  VIADD R13, R13, 0x1 ;  /* 0x000000010d0d7836 */ /* 0x000fe20000000000 */
[--C-:B------:R-:W-:Y:S02]  /*ea20*/  SHF.R.U64 R15, R15, 0x2, R12.reuse ;  /* 0x000000020f0f7819 */ /* 0x100fe4000000120c */
[----:B------:R-:W-:Y:S02]  /*ea30*/  ISETP.GT.U32.AND.EX P0, PT, R12, RZ, PT, P0 ;  /* 0x000000ff0c00720c */ /* 0x000fe40003f04100 */
[----:B------:R-:W-:-:S11]  /*ea40*/  SHF.R.U32.HI R12, RZ, 0x2, R12 ;  /* 0x00000002ff0c7819 */ /* 0x000fd6000001160c */
[----:B------:R-:W-:Y:S05]  /*ea50*/  @P0 BRA `(.L_x_163) ;  /* 0xffffffd800ac0947 */ /* 0x000fea000383ffff */
.L_x_148:
[----:B------:R-:W-:Y:S05]  /*ea60*/  BSYNC.RECONVERGENT B2 ;  /* 0x0000000000027941 */ /* 0x000fea0003800200 */
.L_x_147:
[----:B0123--:R-:W-:Y:S01]  /*ea70*/  SHF.R.U32.HI R4, RZ, 0x2, R3 ;  /* 0x00000002ff047819 */ /* 0x00ffe20000011603 */
[----:B------:R-:W-:Y:S01]  /*ea80*/  IMAD.MOV.U32 R22, RZ, RZ, 0x0 ;  /* 0x00000000ff167424 */ /* 0x000fe200078e00ff */
[----:B------:R-:W-:Y:S01]  /*ea90*/  ISETP.NE.AND P0, PT, R25, RZ, PT ;  /* 0x000000ff1900720c */ /* 0x000fe20003f05270 */
[----:B------:R-:W-:Y:S01]  /*eaa0*/  IMAD.MOV.U32 R23, RZ, RZ, 0x40000000 ;  /* 0x40000000ff177424 */ /* 0x000fe200078e00ff */
[----:B------:R-:W-:Y:S01]  /*eab0*/  LOP3.LUT R4, R4, R3, RZ, 0x3c, !PT ;  /* 0x0000000304047212 */ /* 0x000fe200078e3cff */
[----:B------:R-:W-:-:S04]  /*eac0*/  IMAD.SHL.U32 R3, R5, 0x10, RZ ;  /* 0x0000001005037824 */ /* 0x000fc800078e00ff */
[----:B------:R-:W-:-:S05]  /*ead0*/  IMAD.SHL.U32 R6, R4, 0x2, RZ ;  /* 0x0000000204067824 */ /* 0x000fca00078e00ff */
[----:B------:R-:W-:-:S04]  /*eae0*/  LOP3.LUT R6, R4, R6, R3, 0x96, !PT ;  /* 0x0000000604067212 */ /* 0x000fc800078e9603 */
[----:B------:R-:W-:-:S04]  /*eaf0*/  LOP3.LUT R5, R6, R5, RZ, 0x3c, !PT ;  /* 0x0000000506057212 */ /* 0x000fc800078e3cff */
[----:B------:R-:W-:-:S04]  /*eb00*/  IADD3 R5, PT, PT, R2, 0x587c5, R5 ;  /* 0x000587c502057810 */ /* 0x000fc80007ffe005 */
[----:B------:R-:W0:Y:S02]  /*eb10*/  I2F.F64.U32 R2, R5 ;  /* 0x0000000500027312 */ /* 0x000e240000201800 */
[----:B0-----:R-:W-:-:S08]  /*eb20*/  DMUL R2, R2, 2.3283064365386962891e-10 ;  /* 0x3df0000002027828 */ /* 0x001fd00000000000 */
[----:B------:R-:W-:Y:S01]  /*eb30*/  DFMA R22, R2, R22, -1 ;  /* 0xbff000000216742b */ /* 0x000fe20000000016 */
        /* <DEDUP_REMOVED lines=19> */
.L_x_180:
        /* <DEDUP_REMOVED lines=12> */
.L_x_171:
[----:B------:R-:W-:-:S06]  /*ed30*/  LEA R8, R28, UR38, 0x2 ;  /* 0x000000261c087c11 */ /* 0x000fcc000f8e10ff */
[----:B------:R-:W5:Y:S01]  /*ed40*/  LDL R8, [R8+0x4] ;  /* 0x0000040008087983 */ /* 0x000f620000100800 */
[----:B------:R-:W-:Y:S01]  /*ed50*/  BSSY.RECONVERGENT B4, `(.L_x_169) ;  /* 0x00000b0000047945 */ /* 0x000fe20003800200 */
[----:B------:R-:W-:Y:S02]  /*ed60*/  IMAD.SHL.U32 R13, R28, 0x20, RZ ;  /* 0x000000201c0d7824 */ /* 0x000fe400078e00ff */
[----:B------:R-:W-:-:S07]  /*ed70*/  IMAD.MOV.U32 R15, RZ, RZ, RZ ;  /* 0x000000ffff0f7224 */ /* 0x000fce00078e00ff */
.L_x_170:
        /* <DEDUP_REMOVED lines=174> */
.L_x_169:
[----:B------:R-:W-:-:S05]  /*f860*/  VIADD R28, R28, 0x1 ;  /* 0x000000011c1c7836 */ /* 0x000fca0000000000 */
[----:B------:R-:W-:-:S13]  /*f870*/  ISETP.NE.AND P0, PT, R28, 0x5, PT ;  /* 0x000000051c00780c */ /* 0x000fda0003f05270 */
[----:B------:R-:W-:Y:S05]  /*f880*/  @P0 BRA `(.L_x_171) ;  /* 0xfffffff400280947 */ /* 0x000fea000383ffff */
[----:B------:R-:W-:Y:S05]  /*f890*/  BSYNC.RECONVERGENT B3 ;  /* 0x0000000000037941 */ /* 0x000fea0003800200 */
.L_x_168:
        /* <DEDUP_REMOVED lines=14> */
.L_x_175:
[----:B------:R-:W-:-:S06]  /*f980*/  LEA R8, R28, UR38, 0x2 ;  /* 0x000000261c087c11 */ /* 0x000fcc000f8e10ff */
[----:B------:R-:W5:Y:S01]  /*f990*/  LDL R8, [R8+0x4] ;  /* 0x0000040008087983 */ /* 0x000f620000100800 */
[----:B------:R-:W-:Y:S01]  /*f9a0*/  BSSY.RECONVERGENT B4, `(.L_x_173) ;  /* 0x00000b0000047945 */ /* 0x000fe20003800200 */
[----:B------:R-:W-:Y:S02]  /*f9b0*/  IMAD.SHL.U32 R13, R28, 0x20, RZ ;  /* 0x000000201c0d7824 */ /* 0x000fe400078e00ff */
[----:B------:R-:W-:-:S07]  /*f9c0*/  IMAD.MOV.U32 R15, RZ, RZ, RZ ;  /* 0x000000ffff0f7224 */ /* 0x000fce00078e00ff */
.L_x_174:
        /* <DEDUP_REMOVED lines=174> */
.L_x_173:
[----:B------:R-:W-:-:S05]  /*104b0*/  VIADD R28, R28, 0x1 ;  /* 0x000000011c1c7836 */ /* 0x000fca0000000000 */
[----:B------:R-:W-:-:S13]  /*104c0*/  ISETP.NE.AND P0, PT, R28, 0x5, PT ;  /* 0x000000051c00780c */ /* 0x000fda0003f05270 */
[----:B------:R-:W-:Y:S05]  /*104d0*/  @P0 BRA `(.L_x_175) ;  /* 0xfffffff400280947 */ /* 0x000fea000383ffff */
[----:B------:R-:W-:Y:S05]  /*104e0*/  BSYNC.RECONVERGENT B3 ;  /* 0x0000000000037941 */ /* 0x000fea0003800200 */
.L_x_172:
        /* <DEDUP_REMOVED lines=14> */
.L_x_179:
[----:B------:R-:W-:-:S06]  /*105d0*/  LEA R8, R28, UR38, 0x2 ;  /* 0x000000261c087c11 */ /* 0x000fcc000f8e10ff */
[----:B------:R-:W5:Y:S01]  /*105e0*/  LDL R8, [R8+0x4] ;  /* 0x0000040008087983 */ /* 0x000f620000100800 */
[----:B------:R-:W-:Y:S01]  /*105f0*/  BSSY.RECONVERGENT B4, `(.L_x_177) ;  /* 0x00000b0000047945 */ /* 0x000fe20003800200 */
[----:B------:R-:W-:Y:S02]  /*10600*/  IMAD.SHL.U32 R13, R28, 0x20, RZ ;  /* 0x000000201c0d7824 */ /* 0x000fe400078e00ff */
[----:B------:R-:W-:-:S07]  /*10610*/  IMAD.MOV.U32 R15, RZ, RZ, RZ ;  /* 0x000000ffff0f7224 */ /* 0x000fce00078e00ff */
.L_x_178:
        /* <DEDUP_REMOVED lines=174> */
.L_x_177:
[----:B------:R-:W-:-:S05]  /*11100*/  VIADD R28, R28, 0x1 ;  /* 0x000000011c1c7836 */ /* 0x000fca0000000000 */
[----:B------:R-:W-:-:S13]  /*11110*/  ISETP.NE.AND P0, PT, R28, 0x5, PT ;  /* 0x000000051c00780c */ /* 0x000fda0003f05270 */
[----:B------:R-:W-:Y:S05]  /*11120*/  @P0 BRA `(.L_x_179) ;  /* 0xfffffff400280947 */ /* 0x000fea000383ffff */
[----:B------:R-:W-:Y:S05]  /*11130*/  BSYNC.RECONVERGENT B3 ;  /* 0x0000000000037941 */ /* 0x000fea0003800200 */
.L_x_176:
[----:B------:R0:W-:Y:S04]  /*11140*/  STL.64 [R1+0x8], R6 ;  /* 0x0000080601007387 */ /* 0x0001e80000100a00 */
[----:B------:R0:W-:Y:S04]  /*11150*/  STL [R1+0x4], R3 ;  /* 0x0000040301007387 */ /* 0x0001e80000100800 */
[----:B------:R0:W-:Y:S02]  /*11160*/  STL.64 [R1+0x10], R4 ;  /* 0x0000100401007387 */ /* 0x0001e40000100a00 */
.L_x_167:
[----:B------:R-:W-:Y:S05]  /*11170*/  BSYNC.RECONVERGENT B1 ;  /* 0x0000000000017941 */ /* 0x000fea0003800200 */
.L_x_166:
[C---:B------:R-:W-:Y:S01]  /*11180*/  ISETP.GT.U32.AND P0, PT, R9.reuse, 0x3, PT ;  /* 0x000000030900780c */ /* 0x040fe20003f04070 */
[----:B------:R-:W-:Y:S01]  /*11190*/  VIADD R12, R12, 0x1 ;  /* 0x000000010c0c7836 */ /* 0x000fe20000000000 */
[--C-:B------:R-:W-:Y:S02]  /*111a0*/  SHF.R.U64 R9, R9, 0x2, R14.reuse ;  /* 0x0000000209097819 */ /* 0x100fe4000000120e */
[----:B------:R-:W-:Y:S02]  /*111b0*/  ISETP.GT.U32.AND.EX P0, PT, R14, RZ, PT, P0 ;  /* 0x000000ff0e00720c */ /* 0x000fe40003f04100 */
[----:B------:R-:W-:-:S11]  /*111c0*/  SHF.R.U32.HI R14, RZ, 0x2, R14 ;  /* 0x00000002ff0e7819 */ /* 0x000fd6000001160e */
[----:B------:R-:W-:Y:S05]  /*111d0*/  @P0 BRA `(.L_x_180) ;  /* 0xffffffd800a40947 */ /* 0x000fea000383ffff */
.L_x_165:
[----:B------:R-:W-:Y:S05]  /*111e0*/  BSYNC.RECONVERGENT B2 ;  /* 0x0000000000027941 */ /* 0x000fea0003800200 */
.L_x_164:
[----:B0-----:R-:W-:Y:S01]  /*111f0*/  SHF.R.U32.HI R4, RZ, 0x2, R3 ;  /* 0x00000002ff047819 */ /* 0x001fe20000011603 */
[----:B------:R-:W-:Y:S01]  /*11200*/  UMOV UR4, 0x53c8d4f1 ;  /* 0x53c8d4f100047882 */ /* 0x000fe20000000000 */
[----:B------:R-:W-:Y:S01]  /*11210*/  UMOV UR5, 0x401921fb ;  /* 0x401921fb00057882 */ /* 0x000fe20000000000 */
[----:B------:R-:W-:Y:S01]  /*11220*/  IMAD.MOV.U32 R26, RZ, RZ, R24 ;  /* 0x000000ffff1a7224 */ /* 0x000fe200078e0018 */
        /* <DEDUP_REMOVED lines=16> */
[----:B------:R-:W-:-:S07]  /*11330*/  IMAD.MOV.U32 R26, RZ, RZ, R24 ;  /* 0x000000ffff1a7224 */ /* 0x000fce00078e0018 */
.L_x_129:
[----:B------:R-:W-:Y:S05]  /*11340*/  BSYNC.RECONVERGENT B0 ;  /* 0x0000000000007941 */ /* 0x000fea0003800200 */
.L_x_128:
[C---:B------:R-:W-:Y:S02]  /*11350*/  DSETP.GTU.AND P0, PT, R18.reuse, 1, PT ;  /* 0x3ff000001200742a */ /* 0x040fe40003f0c000 */
[----:B------:R-:W-:-:S14]  /*11360*/  DSETP.GE.AND P1, PT, R18, RZ, PT ;  /* 0x000000ff1200722a */ /* 0x000fdc0003f26000 */
[----:B------:R-:W-:Y:S05]  /*11370*/  @!P0 BRA P1, `(.L_x_181) ;  /* 0xffffff3c003c8947 */ /* 0x000fea000083ffff */
[----:B------:R-:W-:Y:S05]  /*11380*/  BSYNC B9 ;  /* 0x0000000000097941 */ /* 0x000fea0003800000 */
.L_x_37:
[----:B------:R-:W-:-:S13]  /*11390*/  ISETP.NE.AND P2, PT, R0, RZ, PT ;  /* 0x000000ff0000720c */ /* 0x000fda0003f45270 */
[----:B------:R-:W-:Y:S05]  /*113a0*/  @!P2 BRA `(.L_x_182) ;  /* 0xfffffeec0054a947 */ /* 0x000fea000383ffff */
[----:B------:R-:W-:Y:S05]  /*113b0*/  BSYNC B10 ;  /* 0x00000000000a7941 */ /* 0x000fea0003800000 */
.L_x_0:
[----:B------:R-:W-:-:S13]  /*113c0*/  ISETP.NE.AND P0, PT, R26, RZ, PT ;  /* 0x000000ff1a00720c */ /* 0x000fda0003f05270 */
[----:B------:R-:W-:Y:S05]  /*113d0*/  @P0 EXIT ;  /* 0x000000000000094d */ /* 0x000fea0003800000 */
[----:B------:R-:W0:Y:S02]  /*113e0*/  LDCU UR4, c[0x0][0x3b0] ;  /* 0x00007600ff0477ac */ /* 0x000e240008000800 */
[----:B0-----:R-:W0:Y:S02]  /*113f0*/  I2F.F64 R2, UR4 ;  /* 0x0000000400027d12 */ /* 0x001e240008201c00 */
[----:B0-----:R-:W-:-:S06]  /*11400*/  DMUL R2, R22, R2 ;  /* 0x0000000216027228 */ /* 0x001fcc0000000000 */
[----:B------:R-:W0:Y:S02]  /*11410*/  F2I.F64.TRUNC R9, R2 ;  /* 0x0000000200097311 */ /* 0x000e24000030d100 */
[----:B0-----:R-:W-:-:S13]  /*11420*/  ISETP.GE.AND P0, PT, R9, RZ, PT ;  /* 0x000000ff0900720c */ /* 0x001fda0003f06270 */
[----:B------:R-:W-:Y:S05]  /*11430*/  @!P0 BRA `(.L_x_183) ;  /* 0x0000000000248947 */ /* 0x000fea0003800000 */
[----:B------:R-:W0:Y:S01]  /*11440*/  LDC.64 R2, c[0x0][0x3c8] ;  /* 0x0000f200ff027b82 */ /* 0x000e220000000a00 */
[----:B------:R-:W-:Y:S02]  /*11450*/  IMAD.MOV.U32 R6, RZ, RZ, 0x0 ;  /* 0x00000000ff067424 */ /* 0x000fe400078e00ff */
[----:B------:R-:W-:-:S05]  /*11460*/  IMAD.MOV.U32 R7, RZ, RZ, 0x3ff00000 ;  /* 0x3ff00000ff077424 */ /* 0x000fca00078e00ff */
[----:B------:R-:W1:Y:S01]  /*11470*/  LDC.64 R4, c[0x0][0x3b8] ;  /* 0x0000ee00ff047b82 */ /* 0x000e620000000a00 */
[----:B0-----:R-:W-:-:S05]  /*11480*/  IMAD.WIDE.U32 R2, R9, 0x8, R2 ;  /* 0x0000000809027825 */ /* 0x001fca00078e0002 */
[----:B------:R-:W-:Y:S01]  /*11490*/  REDG.E.ADD.F64.RN.STRONG.GPU desc[UR36][R2.64], R6 ;  /* 0x00000006020079a6 */ /* 0x000fe2000c12ff24 */
[----:B-1----:R-:W-:-:S05]  /*114a0*/  IMAD.WIDE.U32 R4, R9, 0x8, R4 ;  /* 0x0000000809047825 */ /* 0x002fca00078e0004 */
[----:B------:R-:W-:Y:S01]  /*114b0*/  REDG.E.ADD.F64.RN.STRONG.GPU desc[UR36][R4.64], R6 ;  /* 0x00000006040079a6 */ /* 0x000fe2000c12ff24 */
[----:B------:R-:W-:Y:S05]  /*114c0*/  EXIT ;  /* 0x000000000000794d */ /* 0x000fea0003800000 */
.L_x_183:
        /* <DEDUP_REMOVED lines=8> */
.L_x_184:
[----:B------:R-:W-:Y:S05]  /*11550*/  EXIT ;  /* 0x000000000000794d */ /* 0x000fea0003800000 */
        .weak           $__internal_0_$__cuda_sm20_dblrcp_rn_slowpath_v3
        .type           $__internal_0_$__cuda_sm20_dblrcp_rn_slowpath_v3,@function
        .size           $__internal_0_$__cuda_sm20_dblrcp_rn_slowpath_v3,($__internal_1_$__cuda_sm20_div_rn_f64_full - $__internal_0_$__cuda_sm20_dblrcp_rn_slowpath_v3)
$__internal_0_$__cuda_sm20_dblrcp_rn_slowpath_v3:
[----:B------:R-:W-:Y:S01]  /*11560*/  DSETP.GTU.AND P0, PT, |R2|, +INF , PT ;  /* 0x7ff000000200742a */ /* 0x000fe20003f0c200 */
[----:B------:R-:W-:-:S13]  /*11570*/  BSSY.RECONVERGENT B1, `(.L_x_185) ;  /* 0x0000023000017945 */ /* 0x000fda0003800200 */
[----:B------:R-:W-:Y:S05]  /*11580*/  @P0 BRA `(.L_x_186) ;  /* 0x00000000007c0947 */ /* 0x000fea0003800000 */
[----:B------:R-:W-:-:S05]  /*11590*/  LOP3.LUT R7, R3, 0x7fffffff, RZ, 0xc0, !PT ;  /* 0x7fffffff03077812 */ /* 0x000fca00078ec0ff */
[----:B------:R-:W-:-:S05]  /*115a0*/  VIADD R4, R7, 0xffffffff ;  /* 0xffffffff07047836 */ /* 0x000fca0000000000 */
[----:B------:R-:W-:-:S13]  /*115b0*/  ISETP.GE.U32.AND P0, PT, R4, 0x7fefffff, PT ;  /* 0x7fefffff0400780c */ /* 0x000fda0003f06070 */
[----:B------:R-:W-:Y:S01]  /*115c0*/  @P0 LOP3.LUT R5, R3, 0x7ff00000, RZ, 0x3c, !PT ;  /* 0x7ff0000003050812 */ /* 0x000fe200078e3cff */
[----:B------:R-:W-:Y:S01]  /*115d0*/  @P0 IMAD.MOV.U32 R4, RZ, RZ, RZ ;  /* 0x000000ffff040224 */ /* 0x000fe200078e00ff */
[----:B------:R-:W-:Y:S06]  /*115e0*/  @P0 BRA `(.L_x_187) ;  /* 0x00000000006c0947 */ /* 0x000fec0003800000 */
[----:B------:R-:W-:-:S13]  /*115f0*/  ISETP.GE.U32.AND P0, PT, R7, 0x1000001, PT ;  /* 0x010000010700780c */ /* 0x000fda0003f06070 */
[----:B------:R-:W-:Y:S05]  /*11600*/  @!P0 BRA `(.L_x_188) ;  /* 0x0000000000348947 */ /* 0x000fea0003800000 */
[----:B------:R-:W-:Y:S02]  /*11610*/  VIADD R5, R3, 0xc0200000 ;  /* 0xc020000003057836 */ /* 0x000fe40000000000 */
[----:B------:R-:W-:Y:S02]  /*11620*/  IMAD.MOV.U32 R4, RZ, RZ, R2 ;  /* 0x000000ffff047224 */ /* 0x000fe400078e0002 */
[----:B------:R-:W0:Y:S04]  /*11630*/  MUFU.RCP64H R7, R5 ;  /* 0x0000000500077308 */ /* 0x000e280000001800 */
[----:B0-----:R-:W-:-:S08]  /*11640*/  DFMA R8, -R4, R6, 1 ;  /* 0x3ff000000408742b */ /* 0x001fd00000000106 */
[----:B------:R-:W-:-:S08]  /*11650*/  DFMA R8, R8, R8, R8 ;  /* 0x000000080808722b */ /* 0x000fd00000000008 */
[----:B------:R-:W-:-:S08]  /*11660*/  DFMA R8, R6, R8, R6 ;  /* 0x000000080608722b */ /* 0x000fd00000000006 */
[----:B------:R-:W-:-:S08]  /*11670*/  DFMA R6, -R4, R8, 1 ;  /* 0x3ff000000406742b */ /* 0x000fd00000000108 */
[----:B------:R-:W-:-:S08]  /*11680*/  DFMA R6, R8, R6, R8 ;  /* 0x000000060806722b */ /* 0x000fd00000000008 */
[----:B------:R-:W-:-:S08]  /*11690*/  DMUL R6, R6, 2.2250738585072013831e-308 ;  /* 0x0010000006067828 */ /* 0x000fd00000000000 */
[----:B------:R-:W-:-:S08]  /*116a0*/  DFMA R2, -R2, R6, 1 ;  /* 0x3ff000000202742b */ /* 0x000fd00000000106 */
[----:B------:R-:W-:-:S08]  /*116b0*/  DFMA R2, R2, R2, R2 ;  /* 0x000000020202722b */ /* 0x000fd00000000002 */
[----:B------:R-:W-:Y:S01]  /*116c0*/  DFMA R4, R6, R2, R6 ;  /* 0x000000020604722b */ /* 0x000fe20000000006 */
[----:B------:R-:W-:Y:S10]  /*116d0*/  BRA `(.L_x_187) ;  /* 0x0000000000307947 */ /* 0x000ff40003800000 */
.L_x_188:
[----:B------:R-:W-:Y:S01]  /*116e0*/  DMUL R2, R2, 8.11296384146066816958e+31 ;  /* 0x4690000002027828 */ /* 0x000fe20000000000 */
[----:B------:R-:W-:-:S05]  /*116f0*/  IMAD.MOV.U32 R4, RZ, RZ, R6 ;  /* 0x000000ffff047224 */ /* 0x000fca00078e0006 */
[----:B------:R-:W0:Y:S02]  /*11700*/  MUFU.RCP64H R5, R3 ;  /* 0x0000000300057308 */ /* 0x000e240000001800 */
[----:B0-----:R-:W-:-:S08]  /*11710*/  DFMA R6, -R2, R4, 1 ;  /* 0x3ff000000206742b */ /* 0x001fd00000000104 */
[----:B------:R-:W-:-:S08]  /*11720*/  DFMA R6, R6, R6, R6 ;  /* 0x000000060606722b */ /* 0x000fd00000000006 */
[----:B------:R-:W-:-:S08]  /*11730*/  DFMA R6, R4, R6, R4 ;  /* 0x000000060406722b */ /* 0x000fd00000000004 */
[----:B------:R-:W-:-:S08]  /*11740*/  DFMA R4, -R2, R6, 1 ;  /* 0x3ff000000204742b */ /* 0x000fd00000000106 */
[----:B------:R-:W-:-:S08]  /*11750*/  DFMA R4, R6, R4, R6 ;  /* 0x000000040604722b */ /* 0x000fd00000000006 */
[----:B------:R-:W-:Y:S01]  /*11760*/  DMUL R4, R4, 8.11296384146066816958e+31 ;  /* 0x4690000004047828 */ /* 0x000fe20000000000 */
[----:B------:R-:W-:Y:S10]  /*11770*/  BRA `(.L_x_187) ;  /* 0x0000000000087947 */ /* 0x000ff40003800000 */
.L_x_186:
[----:B------:R-:W-:Y:S01]  /*11780*/  LOP3.LUT R5, R3, 0x80000, RZ, 0xfc, !PT ;  /* 0x0008000003057812 */ /* 0x000fe200078efcff */
[----:B------:R-:W-:-:S07]  /*11790*/  IMAD.MOV.U32 R4, RZ, RZ, R2 ;  /* 0x000000ffff047224 */ /* 0x000fce00078e0002 */
.L_x_187:
[----:B------:R-:W-:Y:S05]  /*117a0*/  BSYNC.RECONVERGENT B1 ;  /* 0x0000000000017941 */ /* 0x000fea0003800200 */
.L_x_185:
[----:B------:R-:W-:Y:S02]  /*117b0*/  IMAD.MOV.U32 R2, RZ, RZ, R0 ;  /* 0x000000ffff027224 */ /* 0x000fe400078e0000 */
[----:B------:R-:W-:Y:S02]  /*117c0*/  IMAD.MOV.U32 R3, RZ, RZ, 0x0 ;  /* 0x00000000ff037424 */ /* 0x000fe400078e00ff */
[----:B------:R-:W-:Y:S02]  /*117d0*/  IMAD.MOV.U32 R16, RZ, RZ, R4 ;  /* 0x000000ffff107224 */ /* 0x000fe400078e0004 */
[----:B------:R-:W-:Y:S01]  /*117e0*/  IMAD.MOV.U32 R17, RZ, RZ, R5 ;  /* 0x000000ffff117224 */ /* 0x000fe200078e0005 */
[----:B------:R-:W-:Y:S06]  /*117f0*/  RET.REL.NODEC R2 `(_Z4workPdS_S_S_S_S_iS_iS_diiPj) ;  /* 0xfffffee802007950 */ /* 0x000fec0003c3ffff */
        .weak           $__internal_1_$__cuda_sm20_div_rn_f64_full
        .type           $__internal_1_$__cuda_sm20_div_rn_f64_full,@function
        .size           $__internal_1_$__cuda_sm20_div_rn_f64_full,($_Z4workPdS_S_S_S_S_iS_iS_diiPj$__internal_trig_reduction_slowpathd - $__internal_1_$__cuda_sm20_div_rn_f64_full)
$__internal_1_$__cuda_sm20_div_rn_f64_full:
[----:B------:R-:W0:Y:S01]  /*11800*/  LDC.64 R6, c[0x0][0x3d0] ;  /* 0x0000f400ff067b82 */ /* 0x000e220000000a00 */
[----:B------:R-:W-:Y:S01]  /*11810*/  IMAD.MOV.U32 R14, RZ, RZ, 0x1 ;  /* 0x00000001ff0e7424 */ /* 0x000fe200078e00ff */
[C---:B------:R-:W-:Y:S01]  /*11820*/  FSETP.GEU.AND P2, PT, |R3|.reuse, 1.469367938527859385e-39, PT ;  /* 0x001000000300780b */ /* 0x040fe20003f4e200 */
[----:B------:R-:W-:Y:S01]  /*11830*/  IMAD.MOV.U32 R27, RZ, RZ, 0x1ca00000 ;  /* 0x1ca00000ff1b7424 */ /* 0x000fe200078e00ff */
[----:B------:R-:W-:Y:S01]  /*11840*/  LOP3.LUT R12, R3, 0x7ff00000, RZ, 0xc0, !PT ;  /* 0x7ff00000030c7812 */ /* 0x000fe200078ec0ff */
[----:B------:R-:W-:Y:S04]  /*11850*/  BSSY.RECONVERGENT B1, `(.L_x_189) ;  /* 0x0000050000017945 */ /* 0x000fe80003800200 */
[----:B------:R-:W-:Y:S01]  /*11860*/  IMAD.MOV.U32 R29, RZ, RZ, R12 ;  /* 0x000000ffff1d7224 */ /* 0x000fe200078e000c */
[----:B0-----:R-:W-:-:S02]  /*11870*/  FSETP.GEU.AND P0, PT, |R7|, 1.469367938527859385e-39, PT ;  /* 0x001000000700780b */ /* 0x001fc40003f0e200 */
[C---:B------:R-:W-:Y:S02]  /*11880*/  LOP3.LUT R4, R7.reuse, 0x800fffff, RZ, 0xc0, !PT ;  /* 0x800fffff07047812 */ /* 0x040fe400078ec0ff */
[----:B------:R-:W-:Y:S02]  /*11890*/  LOP3.LUT R13, R7, 0x7ff00000, RZ, 0xc0, !PT ;  /* 0x7ff00000070d7812 */ /* 0x000fe400078ec0ff */
[----:B------:R-:W-:Y:S01]  /*118a0*/  LOP3.LUT R5, R4, 0x3ff00000, RZ, 0xfc, !PT ;  /* 0x3ff0000004057812 */ /* 0x000fe200078efcff */
[----:B------:R-:W-:Y:S01]  /*118b0*/  IMAD.MOV.U32 R4, RZ, RZ, R6 ;  /* 0x000000ffff047224 */ /* 0x000fe200078e0006 */
[----:B------:R-:W-:Y:S01]  /*118c0*/  ISETP.GE.U32.AND P1, PT, R12, R13, PT ;  /* 0x0000000d0c00720c */ /* 0x000fe20003f26070 */
[----:B------:R-:W-:-:S03]  /*118d0*/  IMAD.MOV.U32 R28, RZ, RZ, R13 ;  /* 0x000000ffff1c7224 */ /* 0x000fc600078e000d */
[----:B------:R-:W-:Y:S01]  /*118e0*/  SEL R27, R27, 0x63400000, !P1 ;  /* 0x634000001b1b7807 */ /* 0x000fe20004800000 */
[----:B------:R-:W0:Y:S03]  /*118f0*/  @!P0 LDC.64 R10, c[0x0][0x3d0] ;  /* 0x0000f400ff0a8b82 */ /* 0x000e260000000a00 */
[----:B------:R-:W-:-:S04]  /*11900*/  @!P2 LOP3.LUT R16, R27, 0x80000000, R3, 0xf8, !PT ;  /* 0x800000001b10a812 */ /* 0x000fc800078ef803 */
[----:B------:R-:W-:Y:S01]  /*11910*/  @!P2 LOP3.LUT R17, R16, 0x100000, RZ, 0xfc, !PT ;  /* 0x001000001011a812 */ /* 0x000fe200078efcff */
[----:B------:R-:W-:Y:S01]  /*11920*/  @!P2 IMAD.MOV.U32 R16, RZ, RZ, RZ ;  /* 0x000000ffff10a224 */ /* 0x000fe200078e00ff */
[----:B0-----:R-:W-:-:S06]  /*11930*/  @!P0 DMUL R4, R10, 8.98846567431157953865e+307 ;  /* 0x7fe000000a048828 */ /* 0x001fcc0000000000 */
[----:B------:R-:W0:Y:S04]  /*11940*/  MUFU.RCP64H R15, R5 ;  /* 0x00000005000f7308 */ /* 0x000e280000001800 */
[----:B------:R-:W-:-:S05]  /*11950*/  @!P0 LOP3.LUT R28, R5, 0x7ff00000, RZ, 0xc0, !PT ;  /* 0x7ff00000051c8812 */ /* 0x000fca00078ec0ff */
[----:B------:R-:W-:Y:S01]  /*11960*/  VIADD R31, R28, 0xffffffff ;  /* 0xffffffff1c1f7836 */ /* 0x000fe20000000000 */
[----:B0-----:R-:W-:-:S08]  /*11970*/  DFMA R10, R14, -R4, 1 ;  /* 0x3ff000000e0a742b */ /* 0x001fd00000000804 */
[----:B------:R-:W-:-:S08]  /*11980*/  DFMA R10, R10, R10, R10 ;  /* 0x0000000a0a0a722b */ /* 0x000fd0000000000a */
[----:B------:R-:W-:Y:S01]  /*11990*/  DFMA R14, R14, R10, R14 ;  /* 0x0000000a0e0e722b */ /* 0x000fe2000000000e */
[----:B------:R-:W-:Y:S01]  /*119a0*/  LOP3.LUT R11, R27, 0x800fffff, R3, 0xf8, !PT ;  /* 0x800fffff1b0b7812 */ /* 0x000fe200078ef803 */
[----:B------:R-:W-:-:S06]  /*119b0*/  IMAD.MOV.U32 R10, RZ, RZ, R2 ;  /* 0x000000ffff0a7224 */ /* 0x000fcc00078e0002 */
[----:B------:R-:W-:Y:S02]  /*119c0*/  DFMA R20, R14, -R4, 1 ;  /* 0x3ff000000e14742b */ /* 0x000fe40000000804 */
[----:B------:R-:W-:-:S06]  /*119d0*/  @!P2 DFMA R10, R10, 2, -R16 ;  /* 0x400000000a0aa82b */ /* 0x000fcc0000000810 */
[----:B------:R-:W-:-:S04]  /*119e0*/  DFMA R14, R14, R20, R14 ;  /* 0x000000140e0e722b */ /* 0x000fc8000000000e */
[----:B------:R-:W-:-:S04]  /*119f0*/  @!P2 LOP3.LUT R29, R11, 0x7ff00000, RZ, 0xc0, !PT ;  /* 0x7ff000000b1da812 */ /* 0x000fc800078ec0ff */
[----:B------:R-:W-:Y:S01]  /*11a00*/  DMUL R16, R14, R10 ;  /* 0x0000000a0e107228 */ /* 0x000fe20000000000 */
[----:B------:R-:W-:-:S05]  /*11a10*/  VIADD R30, R29, 0xffffffff ;  /* 0xffffffff1d1e7836 */ /* 0x000fca0000000000 */
[----:B------:R-:W-:Y:S02]  /*11a20*/  ISETP.GT.U32.AND P0, PT, R30, 0x7feffffe, PT ;  /* 0x7feffffe1e00780c */ /* 0x000fe40003f04070 */
[----:B------:R-:W-:Y:S02]  /*11a30*/  DFMA R20, R16, -R4, R10 ;  /* 0x800000041014722b */ /* 0x000fe4000000000a */
[----:B------:R-:W-:-:S06]  /*11a40*/  ISETP.GT.U32.OR P0, PT, R31, 0x7feffffe, P0 ;  /* 0x7feffffe1f00780c */ /* 0x000fcc0000704470 */
[----:B------:R-:W-:-:S07]  /*11a50*/  DFMA R14, R14, R20, R16 ;  /* 0x000000140e0e722b */ /* 0x000fce0000000010 */
[----:B------:R-:W-:Y:S05]  /*11a60*/  @P0 BRA `(.L_x_190) ;  /* 0x0000000000600947 */ /* 0x000fea0003800000 */
[----:B------:R-:W-:Y:S01]  /*11a70*/  VIADDMNMX R12, R12, -R13, 0xb9600000, !PT ;  /* 0xb96000000c0c7446 */ /* 0x000fe2000780090d */
[----:B------:R-:W-:-:S03]  /*11a80*/  IMAD.MOV.U32 R2, RZ, RZ, RZ ;  /* 0x000000ffff027224 */ /* 0x000fc600078e00ff */
[----:B------:R-:W-:-:S05]  /*11a90*/  VIMNMX R12, PT, PT, R12, 0x46a00000, PT ;  /* 0x46a000000c0c7848 */ /* 0x000fca0003fe0100 */
[----:B------:R-:W-:-:S04]  /*11aa0*/  IMAD.IADD R27, R12, 0x1, -R27 ;  /* 0x000000010c1b7824 */ /* 0x000fc800078e0a1b */
[----:B------:R-:W-:-:S06]  /*11ab0*/  VIADD R3, R27, 0x7fe00000 ;  /* 0x7fe000001b037836 */ /* 0x000fcc0000000000 */
[----:B------:R-:W-:-:S10]  /*11ac0*/  DMUL R12, R14, R2 ;  /* 0x000000020e0c7228 */ /* 0x000fd40000000000 */
[----:B------:R-:W-:-:S13]  /*11ad0*/  FSETP.GTU.AND P0, PT, |R13|, 1.469367938527859385e-39, PT ;  /* 0x001000000d00780b */ /* 0x000fda0003f0c200 */
[----:B------:R-:W-:Y:S05]  /*11ae0*/  @P0 BRA `(.L_x_191) ;  /* 0x0000000000980947 */ /* 0x000fea0003800000 */
[----:B------:R-:W-:Y:S01]  /*11af0*/  DFMA R4, R14, -R4, R10 ;  /* 0x800000040e04722b */ /* 0x000fe2000000000a */
[----:B------:R-:W-:-:S09]  /*11b00*/  IMAD.MOV.U32 R2, RZ, RZ, RZ ;  /* 0x000000ffff027224 */ /* 0x000fd200078e00ff */
[C---:B------:R-:W-:Y:S02]  /*11b10*/  FSETP.NEU.AND P0, PT, R5.reuse, RZ, PT ;  /* 0x000000ff0500720b */ /* 0x040fe40003f0d000 */
[----:B------:R-:W-:-:S04]  /*11b20*/  LOP3.LUT R7, R5, 0x80000000, R7, 0x48, !PT ;  /* 0x8000000005077812 */ /* 0x000fc800078e4807 */
[----:B------:R-:W-:-:S07]  /*11b30*/  LOP3.LUT R3, R7, R3, RZ, 0xfc, !PT ;  /* 0x0000000307037212 */ /* 0x000fce00078efcff */
[----:B------:R-:W-:Y:S05]  /*11b40*/  @!P0 BRA `(.L_x_191) ;  /* 0x0000000000808947 */ /* 0x000fea0003800000 */
[----:B------:R-:W-:Y:S01]  /*11b50*/  IMAD.MOV R5, RZ, RZ, -R27 ;  /* 0x000000ffff057224 */ /* 0x000fe200078e0a1b */
[----:B------:R-:W-:Y:S01]  /*11b60*/  DMUL.RP R2, R14, R2 ;  /* 0x000000020e027228 */ /* 0x000fe20000008000 */
[----:B------:R-:W-:-:S06]  /*11b70*/  IMAD.MOV.U32 R4, RZ, RZ, RZ ;  /* 0x000000ffff047224 */ /* 0x000fcc00078e00ff */
[----:B------:R-:W-:-:S03]  /*11b80*/  DFMA R4, R12, -R4, R14 ;  /* 0x800000040c04722b */ /* 0x000fc6000000000e */
[----:B------:R-:W-:-:S03]  /*11b90*/  LOP3.LUT R7, R3, R7, RZ, 0x3c, !PT ;  /* 0x0000000703077212 */ /* 0x000fc600078e3cff */
[----:B------:R-:W-:-:S04]  /*11ba0*/  IADD3 R4, PT, PT, -R27, -0x43300000, RZ ;  /* 0xbcd000001b047810 */ /* 0x000fc80007ffe1ff */
[----:B------:R-:W-:-:S04]  /*11bb0*/  FSETP.NEU.AND P0, PT, |R5|, R4, PT ;  /* 0x000000040500720b */ /* 0x000fc80003f0d200 */
[----:B------:R-:W-:Y:S02]  /*11bc0*/  FSEL R12, R2, R12, !P0 ;  /* 0x0000000c020c7208 */ /* 0x000fe40004000000 */
[----:B------:R-:W-:Y:S01]  /*11bd0*/  FSEL R13, R7, R13, !P0 ;  /* 0x0000000d070d7208 */ /* 0x000fe20004000000 */
[----:B------:R-:W-:Y:S06]  /*11be0*/  BRA `(.L_x_191) ;  /* 0x0000000000587947 */ /* 0x000fec0003800000 */
.L_x_190:
[----:B------:R-:W-:-:S14]  /*11bf0*/  DSETP.NAN.AND P0, PT, R2, R2, PT ;  /* 0x000000020200722a */ /* 0x000fdc0003f08000 */
[----:B------:R-:W-:Y:S05]  /*11c00*/  @P0 BRA `(.L_x_192) ;  /* 0x0000000000480947 */ /* 0x000fea0003800000 */
[----:B------:R-:W0:Y:S02]  /*11c10*/  LDC.64 R4, c[0x0][0x3d0] ;  /* 0x0000f400ff047b82 */ /* 0x000e240000000a00 */
[----:B0-----:R-:W-:-:S14]  /*11c20*/  DSETP.NAN.AND P0, PT, R4, R4, PT ;  /* 0x000000040400722a */ /* 0x001fdc0003f08000 */
[----:B------:R-:W-:Y:S05]  /*11c30*/  @P0 BRA `(.L_x_193) ;  /* 0x0000000000300947 */ /* 0x000fea0003800000 */
[----:B------:R-:W-:Y:S01]  /*11c40*/  ISETP.NE.AND P0, PT, R29, R28, PT ;  /* 0x0000001c1d00720c */ /* 0x000fe20003f05270 */
[----:B------:R-:W-:Y:S02]  /*11c50*/  IMAD.MOV.U32 R12, RZ, RZ, 0x0 ;  /* 0x00000000ff0c7424 */ /* 0x000fe400078e00ff */
[----:B------:R-:W-:-:S10]  /*11c60*/  IMAD.MOV.U32 R13, RZ, RZ, -0x80000 ;  /* 0xfff80000ff0d7424 */ /* 0x000fd400078e00ff */
[----:B------:R-:W-:Y:S05]  /*11c70*/  @!P0 BRA `(.L_x_191) ;  /* 0x0000000000348947 */ /* 0x000fea0003800000 */
[----:B------:R-:W-:Y:S02]  /*11c80*/  ISETP.NE.AND P0, PT, R29, 0x7ff00000, PT ;  /* 0x7ff000001d00780c */ /* 0x000fe40003f05270 */
[----:B------:R-:W-:Y:S02]  /*11c90*/  LOP3.LUT R13, R3, 0x80000000, R7, 0x48, !PT ;  /* 0x80000000030d7812 */ /* 0x000fe400078e4807 */
[----:B------:R-:W-:-:S13]  /*11ca0*/  ISETP.EQ.OR P0, PT, R28, RZ, !P0 ;  /* 0x000000ff1c00720c */ /* 0x000fda0004702670 */
[----:B------:R-:W-:Y:S01]  /*11cb0*/  @P0 LOP3.LUT R2, R13, 0x7ff00000, RZ, 0xfc, !PT ;  /* 0x7ff000000d020812 */ /* 0x000fe200078efcff */
[----:B------:R-:W-:Y:S02]  /*11cc0*/  @!P0 IMAD.MOV.U32 R12, RZ, RZ, RZ ;  /* 0x000000ffff0c8224 */ /* 0x000fe400078e00ff */
[----:B------:R-:W-:Y:S02]  /*11cd0*/  @P0 IMAD.MOV.U32 R12, RZ, RZ, RZ ;  /* 0x000000ffff0c0224 */ /* 0x000fe400078e00ff */
[----:B------:R-:W-:Y:S01]  /*11ce0*/  @P0 IMAD.MOV.U32 R13, RZ, RZ, R2 ;  /* 0x000000ffff0d0224 */ /* 0x000fe200078e0002 */
[----:B------:R-:W-:Y:S06]  /*11cf0*/  BRA `(.L_x_191) ;  /* 0x0000000000147947 */ /* 0x000fec0003800000 */
.L_x_193:
[----:B------:R-:W-:Y:S01]  /*11d00*/  LOP3.LUT R13, R7, 0x80000, RZ, 0xfc, !PT ;  /* 0x00080000070d7812 */ /* 0x000fe200078efcff */
[----:B------:R-:W-:Y:S01]  /*11d10*/  IMAD.MOV.U32 R12, RZ, RZ, R6 ;  /* 0x000000ffff0c7224 */ /* 0x000fe200078e0006 */
[----:B------:R-:W-:Y:S06]  /*11d20*/  BRA `(.L_x_191) ;  /* 0x0000000000087947 */ /* 0x000fec0003800000 */
.L_x_192:
[----:B------:R-:W-:Y:S01]  /*11d30*/  LOP3.LUT R13, R3, 0x80000, RZ, 0xfc, !PT ;  /* 0x00080000030d7812 */ /* 0x000fe200078efcff */
[----:B------:R-:W-:-:S07]  /*11d40*/  IMAD.MOV.U32 R12, RZ, RZ, R2 ;  /* 0x000000ffff0c7224 */ /* 0x000fce00078e0002 */
.L_x_191:
[----:B------:R-:W-:Y:S05]  /*11d50*/  BSYNC.RECONVERGENT B1 ;  /* 0x0000000000017941 */ /* 0x000fea0003800200 */
.L_x_189:
[----:B------:R-:W-:Y:S02]  /*11d60*/  IMAD.MOV.U32 R2, RZ, RZ, R0 ;  /* 0x000000ffff027224 */ /* 0x000fe400078e0000 */
[----:B------:R-:W-:-:S04]  /*11d70*/  IMAD.MOV.U32 R3, RZ, RZ, 0x0 ;  /* 0x00000000ff037424 */ /* 0x000fc800078e00ff */
[----:B------:R-:W-:Y:S05]  /*11d80*/  RET.REL.NODEC R2 `(_Z4workPdS_S_S_S_S_iS_iS_diiPj) ;  /* 0xfffffee0029c7950 */ /* 0x000fea0003c3ffff */
        .type           $_Z4workPdS_S_S_S_S_iS_iS_diiPj$__internal_trig_reduction_slowpathd,@function
        .size           $_Z4workPdS_S_S_S_S_iS_iS_diiPj$__internal_trig_reduction_slowpathd,(.L_x_201 - $_Z4workPdS_S_S_S_S_iS_iS_diiPj$__internal_trig_reduction_slowpathd)
$_Z4workPdS_S_S_S_S_iS_iS_diiPj$__internal_trig_reduction_slowpathd:
[----:B------:R-:W-:Y:S01]  /*11d90*/  SHF.R.U32.HI R2, RZ, 0x14, R10 ;  /* 0x00000014ff027819 */ /* 0x000fe2000001160a */
[----:B------:R-:W-:Y:S02]  /*11da0*/  IMAD.MOV.U32 R3, RZ, RZ, 0x0 ;  /* 0x00000000ff037424 */ /* 0x000fe400078e00ff */
[----:B------:R-:W-:Y:S01]  /*11db0*/  VIADD R7, R1, 0x30 ;  /* 0x0000003001077836 */ /* 0x000fe20000000000 */
[----:B------:R-:W-:Y:S01]  /*11dc0*/  LOP3.LUT R4, R2, 0x7ff, RZ, 0xc0, !PT ;  /* 0x000007ff02047812 */ /* 0x000fe200078ec0ff */
[----:B------:R-:W-:-:S03]  /*11dd0*/  IMAD.MOV.U32 R2, RZ, RZ, R6 ;  /* 0x000000ffff027224 */ /* 0x000fc600078e0006 */
[----:B------:R-:W-:-:S13]  /*11de0*/  ISETP.NE.AND P0, PT, R4, 0x7ff, PT ;  /* 0x000007ff0400780c */ /* 0x000fda0003f05270 */
[----:B------:R-:W-:Y:S05]  /*11df0*/  @!P0 RET.REL.NODEC R2 `(_Z4workPdS_S_S_S_S_iS_iS_diiPj) ;  /* 0xfffffee002808950 */ /* 0x000fea0003c3ffff */
[----:B------:R-:W-:Y:S01]  /*11e00*/  VIADD R2, R4, 0xfffffc00 ;  /* 0xfffffc0004027836 */ /* 0x000fe20000000000 */
[----:B------:R-:W0:Y:S01]  /*11e10*/  LDC.64 R14, c[0x0][0x358] ;  /* 0x0000d600ff0e7b82 */ /* 0x000e220000000a00 */
[----:B------:R-:W-:Y:S01]  /*11e20*/  BSSY.RECONVERGENT B1, `(.L_x_194) ;  /* 0x000002e000017945 */ /* 0x000fe20003800200 */
[----:B------:R-:W-:Y:S02]  /*11e30*/  CS2R R4, SRZ ;  /* 0x0000000000047805 */ /* 0x000fe4000001ff00 */
[----:B------:R-:W-:Y:S02]  /*11e40*/  SHF.R.U32.HI R8, RZ, 0x6, R2 ;  /* 0x00000006ff087819 */ /* 0x000fe40000011602 */
[----:B------:R-:W-:Y:S02]  /*11e50*/  ISETP.GE.U32.AND P0, PT, R2, 0x80, PT ;  /* 0x000000800200780c */ /* 0x000fe40003f06070 */
[C---:B------:R-:W-:Y:S02]  /*11e60*/  IADD3 R9, PT, PT, -R8.reuse, 0x13, RZ ;  /* 0x0000001308097810 */ /* 0x040fe40007ffe1ff */
[----:B------:R-:W-:-:S02]  /*11e70*/  IADD3 R16, PT, PT, -R8, 0xf, RZ ;  /* 0x0000000f08107810 */ /* 0x000fc40007ffe1ff */
[----:B------:R-:W-:-:S04]  /*11e80*/  SEL R9, R9, 0x12, P0 ;  /* 0x0000001209097807 */ /* 0x000fc80000000000 */
[----:B------:R-:W-:-:S13]  /*11e90*/  ISETP.GE.AND P0, PT, R16, R9, PT ;  /* 0x000000091000720c */ /* 0x000fda0003f06270 */
[----:B------:R-:W-:Y:S05]  /*11ea0*/  @P0 BRA `(.L_x_195) ;  /* 0x0000000000940947 */ /* 0x000fea0003800000 */
[C---:B------:R-:W-:Y:S01]  /*11eb0*/  SHF.L.U64.HI R13, R11.reuse, 0xb, R10 ;  /* 0x0000000b0b0d7819 */ /* 0x040fe2000001020a */
[----:B------:R-:W-:Y:S01]  /*11ec0*/  BSSY.RECONVERGENT B2, `(.L_x_196) ;  /* 0x0000022000027945 */ /* 0x000fe20003800200 */
[----:B------:R-:W-:Y:S01]  /*11ed0*/  IMAD.SHL.U32 R11, R11, 0x800, RZ ;  /* 0x000008000b0b7824 */ /* 0x000fe200078e00ff */
[----:B------:R-:W-:Y:S01]  /*11ee0*/  IADD3 R10, PT, PT, RZ, -R8, -R9 ;  /* 0x80000008ff0a7210 */ /* 0x000fe20007ffe809 */
[----:B------:R-:W-:Y:S01]  /*11ef0*/  IMAD.MOV.U32 R12, RZ, RZ, RZ ;  /* 0x000000ffff0c7224 */ /* 0x000fe200078e00ff */
[----:B------:R-:W-:Y:S02]  /*11f00*/  CS2R R4, SRZ ;  /* 0x0000000000047805 */ /* 0x000fe4000001ff00 */
[----:B------:R-:W-:-:S07]  /*11f10*/  LOP3.LUT R13, R13, 0x80000000, RZ, 0xfc, !PT ;  /* 0x800000000d0d7812 */ /* 0x000fce00078efcff */
.L_x_197:
[----:B------:R-:W1:Y:S01]  /*11f20*/  LDC.64 R2, c[0x4][0x60] ;  /* 0x01001800ff027b82 */ /* 0x000e620000000a00 */
[----:B0-----:R-:W-:Y:S02]  /*11f30*/  R2UR UR4, R14 ;  /* 0x000000000e0472ca */ /* 0x001fe400000e0000 */
[----:B------:R-:W-:Y:S01]  /*11f40*/  R2UR UR5, R15 ;  /* 0x000000000f0572ca */ /* 0x000fe200000e0000 */
[----:B-1----:R-:W-:-:S12]  /*11f50*/  IMAD.WIDE R2, R16, 0x8, R2 ;  /* 0x0000000810027825 */ /* 0x002fd800078e0202 */
[----:B------:R-:W2:Y:S01]  /*11f60*/  LDG.E.64.CONSTANT R2, desc[UR4][R2.64] ;  /* 0x0000000402027981 */ /* 0x000ea2000c1e9b00 */
[----:B------:R-:W-:Y:S02]  /*11f70*/  VIADD R10, R10, 0x1 ;  /* 0x000000010a0a7836 */ /* 0x000fe40000000000 */
[----:B------:R-:W-:Y:S02]  /*11f80*/  VIADD R16, R16, 0x1 ;  /* 0x0000000110107836 */ /* 0x000fe40000000000 */
[----:B--2---:R-:W-:-:S04]  /*11f90*/  IMAD.WIDE.U32 R4, P2, R2, R11, R4 ;  /* 0x0000000b02047225 */ /* 0x004fc80007840004 */
[----:B------:R-:W-:Y:S02]  /*11fa0*/  IMAD R17, R2, R13, RZ ;  /* 0x0000000d02117224 */ /* 0x000fe400078e02ff */
[CC--:B------:R-:W-:Y:S02]  /*11fb0*/  IMAD R20, R3.reuse, R11.reuse, RZ ;  /* 0x0000000b03147224 */ /* 0x0c0fe400078e02ff */
[----:B------:R-:W-:Y:S01]  /*11fc0*/  IMAD.HI.U32 R21, R3, R11, RZ ;  /* 0x0000000b03157227 */ /* 0x000fe200078e00ff */
[----:B------:R-:W-:-:S03]  /*11fd0*/  IADD3 R5, P0, PT, R17, R5, RZ ;  /* 0x0000000511057210 */ /* 0x000fc60007f1e0ff */
[----:B------:R-:W-:Y:S01]  /*11fe0*/  IMAD R17, R12, 0x8, R7 ;  /* 0x000000080c117824 */ /* 0x000fe200078e0207 */
[----:B------:R-:W-:Y:S01]  /*11ff0*/  IADD3 R5, P1, PT, R20, R5, RZ ;  /* 0x0000000514057210 */ /* 0x000fe20007f3e0ff */
[----:B------:R-:W-:-:S04]  /*12000*/  IMAD.HI.U32 R20, R2, R13, RZ ;  /* 0x0000000d02147227 */ /* 0x000fc800078e00ff */
[----:B------:R-:W-:Y:S01]  /*12010*/  IMAD.X R2, RZ, RZ, R20, P2 ;  /* 0x000000ffff027224 */ /* 0x000fe200010e0614 */
[----:B------:R0:W-:Y:S01]  /*12020*/  STL.64 [R17], R4 ;  /* 0x0000000411007387 */ /* 0x0001e20000100a00 */
[----:B------:R-:W-:-:S03]  /*12030*/  IMAD.HI.U32 R20, R3, R13, RZ ;  /* 0x0000000d03147227 */ /* 0x000fc600078e00ff */
[----:B------:R-:W-:Y:S01]  /*12040*/  IADD3.X R2, P0, PT, R21, R2, RZ, P0, !PT ;  /* 0x0000000215027210 */ /* 0x000fe2000071e4ff */
[----:B------:R-:W-:Y:S02]  /*12050*/  IMAD R3, R3, R13, RZ ;  /* 0x0000000d03037224 */ /* 0x000fe400078e02ff */
[----:B------:R-:W-:-:S03]  /*12060*/  VIADD R12, R12, 0x1 ;  /* 0x000000010c0c7836 */ /* 0x000fc60000000000 */
[----:B------:R-:W-:Y:S01]  /*12070*/  IADD3.X R3, P1, PT, R3, R2, RZ, P1, !PT ;  /* 0x0000000203037210 */ /* 0x000fe20000f3e4ff */
[----:B------:R-:W-:Y:S01]  /*12080*/  IMAD.X R2, RZ, RZ, R20, P0 ;  /* 0x000000ffff027224 */ /* 0x000fe200000e0614 */
[----:B------:R-:W-:-:S03]  /*12090*/  ISETP.NE.AND P0, PT, R10, -0xf, PT ;  /* 0xfffffff10a00780c */ /* 0x000fc60003f05270 */
[----:B------:R-:W-:Y:S02]  /*120a0*/  IMAD.X R2, RZ, RZ, R2, P1 ;  /* 0x000000ffff027224 */ /* 0x000fe400008e0602 */
[----:B0-----:R-:W-:Y:S02]  /*120b0*/  IMAD.MOV.U32 R4, RZ, RZ, R3 ;  /* 0x000000ffff047224 */ /* 0x001fe400078e0003 */
[----:B------:R-:W-:-:S06]  /*120c0*/  IMAD.MOV.U32 R5, RZ, RZ, R2 ;  /* 0x000000ffff057224 */ /* 0x000fcc00078e0002 */
[----:B------:R-:W-:Y:S05]  /*120d0*/  @P0 BRA `(.L_x_197) ;  /* 0xfffffffc00900947 */ /* 0x000fea000383ffff */
[----:B------:R-:W-:Y:S05]  /*120e0*/  BSYNC.RECONVERGENT B2 ;  /* 0x0000000000027941 */ /* 0x000fea0003800200 */
.L_x_196:
[----:B------:R-:W-:-:S07]  /*120f0*/  IMAD.MOV.U32 R16, RZ, RZ, R9 ;  /* 0x000000ffff107224 */ /* 0x000fce00078e0009 */
.L_x_195:
[----:B------:R-:W-:Y:S05]  /*12100*/  BSYNC.RECONVERGENT B1 ;  /* 0x0000000000017941 */ /* 0x000fea0003800200 */
.L_x_194:
[----:B------:R-:W-:-:S04]  /*12110*/  IMAD.IADD R8, R8, 0x1, R16 ;  /* 0x0000000108087824 */ /* 0x000fc800078e0210 */
[----:B------:R-:W-:Y:S02]  /*12120*/  IMAD.U32 R3, R8, 0x8, R7 ;  /* 0x0000000808037824 */ /* 0x000fe400078e0007 */
[----:B------:R-:W-:-:S03]  /*12130*/  IMAD.MOV.U32 R7, RZ, RZ, 0x0 ;  /* 0x00000000ff077424 */ /* 0x000fc600078e00ff */
[----:B------:R0:W-:Y:S02]  /*12140*/  STL.64 [R3+-0x78], R4 ;  /* 0xffff880403007387 */ /* 0x0001e40000100a00 */
[----:B0-----:R-:W-:Y:S05]  /*12150*/  RET.REL.NODEC R6 `(_Z4workPdS_S_S_S_S_iS_iS_diiPj) ;  /* 0xfffffedc06a87950 */ /* 0x001fea0003c3ffff */
.L_x_198:
[----:B------:R-:W-:-:S00]  /*12160*/  BRA `(.L_x_198) ;  /* 0xfffffffc00fc7947 */ /* 0x000fc0000383ffff */
[----:B------:R-:W-:-:S00]  /*12170*/  NOP ;  /* 0x0000000000007918 */ /* 0x000fc00000000000 */
        /* <DEDUP_REMOVED lines=8> */
.L_x_201:


//--------------------- .nv.global.init           --------------------------
	.section	.nv.global.init,"aw",@progbits
	.align	8
.nv.global.init:
	.type		__cudart_i2opi_d,@object
	.size		__cudart_i2opi_d,(mrg32k3aM1SubSeq - __cudart_i2opi_d)
__cudart_i2opi_d:
        /*0000*/ 	.byte	0x08, 0x5d, 0x8d, 0x1f, 0xb1, 0x5f, 0xfb, 0x6b, 0xea, 0x92, 0x52, 0x8a, 0xf7, 0x39, 0x07, 0x3d
        /* <DEDUP_REMOVED lines=8> */
	.type		mrg32k3aM1SubSeq,@object
	.size		mrg32k3aM1SubSeq,(mrg32k3aM2SubSeq - mrg32k3aM1SubSeq)
mrg32k3aM1SubSeq:
        /* <DEDUP_REMOVED lines=126> */
	.type		mrg32k3aM2SubSeq,@object
	.size		mrg32k3aM2SubSeq,(mrg32k3aM1 - mrg32k3aM2SubSeq)
mrg32k3aM2SubSeq:
        /* <DEDUP_REMOVED lines=126> */
	.type		mrg32k3aM1,@object
	.size		mrg32k3aM1,(mrg32k3aM1Seq - mrg32k3aM1)
mrg32k3aM1:
        /* <DEDUP_REMOVED lines=144> */
	.type		mrg32k3aM1Seq,@object
	.size		mrg32k3aM1Seq,(mrg32k3aM2 - mrg32k3aM1Seq)
mrg32k3aM1Seq:
        /* <DEDUP_REMOVED lines=144> */
	.type		mrg32k3aM2,@object
	.size		mrg32k3aM2,(mrg32k3aM2Seq - mrg32k3aM2)
mrg32k3aM2:
        /* <DEDUP_REMOVED lines=144> */
	.type		mrg32k3aM2Seq,@object
	.size		mrg32k3aM2Seq,(precalc_xorwow_matrix - mrg32k3aM2Seq)
mrg32k3aM2Seq:
        /* <DEDUP_REMOVED lines=144> */
	.type		precalc_xorwow_matrix,@object
	.size		precalc_xorwow_matrix,(precalc_xorwow_offset_matrix - precalc_xorwow_matrix)
precalc_xorwow_matrix:
        /* <DEDUP_REMOVED lines=6400> */
	.type		precalc_xorwow_offset_matrix,@object
	.size		precalc_xorwow_offset_matrix,($str$2 - precalc_xorwow_offset_matrix)
precalc_xorwow_offset_matrix:
        /* <DEDUP_REMOVED lines=6400> */
	.type		$str$2,@object
	.size		$str$2,($str - $str$2)
$str$2:
        /*35450*/ 	.byte	0x45, 0x72, 0x72, 0x6f, 0x72, 0x20, 0x69, 0x6e, 0x20, 0x65, 0x72, 0x72, 0x69, 0x00
	.type		$str,@object
	.size		$str,($str$1 - $str)
$str:
        /*3545e*/ 	.byte	0x45, 0x72, 0x72, 0x6f, 0x72, 0x20, 0x69, 0x6e, 0x20, 0x70, 0x6c, 0x75, 0x73, 0x00
	.type		$str$1,@object
	.size		$str$1,(.L_10 - $str$1)
$str$1:
        /*3546c*/ 	.byte	0x45, 0x72, 0x72, 0x6f, 0x72, 0x20, 0x69, 0x6e, 0x20, 0x6a, 0x4d, 0x69, 0x6e, 0x75, 0x73, 0x00
.L_10:


//--------------------- .nv.shared.reserved.0     --------------------------
	.section	.nv.shared.reserved.0,"aw",@nobits
	.weak		__nv_reservedSMEM_offset_0_alias
	.size		__nv_reservedSMEM_offset_0_alias, 0, 64
	.other		__nv_reservedSMEM_offset_0_alias,@"STO_CUDA_RESERVED_SHARED STV_DEFAULT"
__nv_reservedSMEM_offset_0_alias:
	.zero		0
	.zero		64


//--------------------- .nv.constant0._Z4workPdS_S_S_S_S_iS_iS_diiPj --------------------------
	.section	.nv.constant0._Z4workPdS_S_S_S_S_iS_iS_diiPj,"a",@progbits
	.sectionflags	@""
	.align	4
.nv.constant0._Z4workPdS_S_S_S_S_iS_iS_diiPj:
	.zero		1000


//--------------------- SYMBOLS --------------------------

	.type		.nv.reservedSmem.offset0,@object
	.size		.nv.reservedSmem.offset0,0x4
	.type		vprintf,@function
